//
// Generated by NVIDIA NVVM Compiler
//
// Compiler Build ID: CL-36424714
// Cuda compilation tools, release 13.0, V13.0.88
// Based on NVVM 20.0.0
//

.version 9.0
.target sm_100
.address_size 64

	// .globl	_Z7ReLU_fpPfS_iii
.func  (.param .b64 func_retval0) __internal_accurate_pow
(
	.param .b64 __internal_accurate_pow_param_0
)
;
.global .align 4 .b8 precalc_xorwow_matrix[102400];
.global .align 4 .b8 precalc_xorwow_offset_matrix[102400];
.global .align 4 .b8 mrg32k3aM1[2304];
.global .align 4 .b8 mrg32k3aM2[2304];
.global .align 4 .b8 mrg32k3aM1SubSeq[2016];
.global .align 4 .b8 mrg32k3aM2SubSeq[2016];
.global .align 4 .b8 mrg32k3aM1Seq[2304];
.global .align 4 .b8 mrg32k3aM2Seq[2304];
.const .align 8 .b8 __cr_lgamma_table[72];
.global .align 4 .b8 hist[1024];
// _ZZ7calcCDFPfS_iiiE3cdf has been demoted
// _ZZ13normalize_imgPfS_iiiE4mean has been demoted
// _ZZ13normalize_imgPfS_iiiE8variance has been demoted

.visible .entry _Z7ReLU_fpPfS_iii(
	.param .u64 .ptr .align 1 _Z7ReLU_fpPfS_iii_param_0,
	.param .u64 .ptr .align 1 _Z7ReLU_fpPfS_iii_param_1,
	.param .u32 _Z7ReLU_fpPfS_iii_param_2,
	.param .u32 _Z7ReLU_fpPfS_iii_param_3,
	.param .u32 _Z7ReLU_fpPfS_iii_param_4
)
{
	.reg .pred 	%p<4>;
	.reg .b32 	%r<16>;
	.reg .b32 	%f<3>;
	.reg .b64 	%rd<8>;

	ld.param.u64 	%rd1, [_Z7ReLU_fpPfS_iii_param_0];
	ld.param.u64 	%rd2, [_Z7ReLU_fpPfS_iii_param_1];
	ld.param.u32 	%r4, [_Z7ReLU_fpPfS_iii_param_2];
	ld.param.u32 	%r5, [_Z7ReLU_fpPfS_iii_param_3];
	ld.param.u32 	%r6, [_Z7ReLU_fpPfS_iii_param_4];
	mov.u32 	%r7, %ctaid.y;
	mov.u32 	%r8, %ntid.y;
	mov.u32 	%r9, %tid.y;
	mad.lo.s32 	%r1, %r7, %r8, %r9;
	mov.u32 	%r10, %ctaid.x;
	mov.u32 	%r11, %ntid.x;
	mov.u32 	%r12, %tid.x;
	mad.lo.s32 	%r13, %r10, %r11, %r12;
	setp.ge.s32 	%p1, %r1, %r4;
	mul.lo.s32 	%r14, %r6, %r5;
	setp.ge.s32 	%p2, %r13, %r14;
	or.pred  	%p3, %p1, %p2;
	@%p3 bra 	$L__BB0_2;
	cvta.to.global.u64 	%rd3, %rd1;
	cvta.to.global.u64 	%rd4, %rd2;
	mad.lo.s32 	%r15, %r14, %r1, %r13;
	mul.wide.s32 	%rd5, %r15, 4;
	add.s64 	%rd6, %rd4, %rd5;
	ld.global.f32 	%f1, [%rd6];
	max.f32 	%f2, %f1, 0f00000000;
	add.s64 	%rd7, %rd3, %rd5;
	st.global.f32 	[%rd7], %f2;
$L__BB0_2:
	ret;

}
	// .globl	_Z7ReLU_bpPfS_S_iii
.visible .entry _Z7ReLU_bpPfS_S_iii(
	.param .u64 .ptr .align 1 _Z7ReLU_bpPfS_S_iii_param_0,
	.param .u64 .ptr .align 1 _Z7ReLU_bpPfS_S_iii_param_1,
	.param .u64 .ptr .align 1 _Z7ReLU_bpPfS_S_iii_param_2,
	.param .u32 _Z7ReLU_bpPfS_S_iii_param_3,
	.param .u32 _Z7ReLU_bpPfS_S_iii_param_4,
	.param .u32 _Z7ReLU_bpPfS_S_iii_param_5
)
{
	.reg .pred 	%p<5>;
	.reg .b32 	%r<16>;
	.reg .b32 	%f<6>;
	.reg .b64 	%rd<13>;

	ld.param.u64 	%rd1, [_Z7ReLU_bpPfS_S_iii_param_0];
	ld.param.u64 	%rd2, [_Z7ReLU_bpPfS_S_iii_param_1];
	ld.param.u64 	%rd3, [_Z7ReLU_bpPfS_S_iii_param_2];
	ld.param.u32 	%r5, [_Z7ReLU_bpPfS_S_iii_param_3];
	ld.param.u32 	%r6, [_Z7ReLU_bpPfS_S_iii_param_4];
	ld.param.u32 	%r7, [_Z7ReLU_bpPfS_S_iii_param_5];
	mov.u32 	%r8, %ctaid.y;
	mov.u32 	%r9, %ntid.y;
	mov.u32 	%r10, %tid.y;
	mad.lo.s32 	%r1, %r8, %r9, %r10;
	mov.u32 	%r11, %ctaid.x;
	mov.u32 	%r12, %ntid.x;
	mov.u32 	%r13, %tid.x;
	mad.lo.s32 	%r14, %r11, %r12, %r13;
	setp.ge.s32 	%p1, %r1, %r5;
	mul.lo.s32 	%r15, %r7, %r6;
	setp.ge.s32 	%p2, %r14, %r15;
	or.pred  	%p3, %p1, %p2;
	@%p3 bra 	$L__BB1_4;
	cvta.to.global.u64 	%rd4, %rd3;
	mad.lo.s32 	%r4, %r15, %r1, %r14;
	mul.wide.s32 	%rd5, %r4, 4;
	add.s64 	%rd6, %rd4, %rd5;
	ld.global.f32 	%f4, [%rd6];
	setp.leu.f32 	%p4, %f4, 0f00000000;
	mov.f32 	%f5, 0f00000000;
	@%p4 bra 	$L__BB1_3;
	cvta.to.global.u64 	%rd7, %rd2;
	add.s64 	%rd9, %rd7, %rd5;
	ld.global.f32 	%f5, [%rd9];
$L__BB1_3:
	cvta.to.global.u64 	%rd10, %rd1;
	add.s64 	%rd12, %rd10, %rd5;
	st.global.f32 	[%rd12], %f5;
$L__BB1_4:
	ret;

}
	// .globl	_Z10Sigmoid_fpPfS_iii
.visible .entry _Z10Sigmoid_fpPfS_iii(
	.param .u64 .ptr .align 1 _Z10Sigmoid_fpPfS_iii_param_0,
	.param .u64 .ptr .align 1 _Z10Sigmoid_fpPfS_iii_param_1,
	.param .u32 _Z10Sigmoid_fpPfS_iii_param_2,
	.param .u32 _Z10Sigmoid_fpPfS_iii_param_3,
	.param .u32 _Z10Sigmoid_fpPfS_iii_param_4
)
{
	.reg .pred 	%p<7>;
	.reg .b32 	%r<31>;
	.reg .b32 	%f<5>;
	.reg .b64 	%rd<9>;
	.reg .b64 	%fd<30>;

	ld.param.u64 	%rd1, [_Z10Sigmoid_fpPfS_iii_param_0];
	ld.param.u64 	%rd2, [_Z10Sigmoid_fpPfS_iii_param_1];
	ld.param.u32 	%r8, [_Z10Sigmoid_fpPfS_iii_param_2];
	ld.param.u32 	%r9, [_Z10Sigmoid_fpPfS_iii_param_3];
	ld.param.u32 	%r10, [_Z10Sigmoid_fpPfS_iii_param_4];
	mov.u32 	%r11, %ctaid.y;
	mov.u32 	%r12, %ntid.y;
	mov.u32 	%r13, %tid.y;
	mad.lo.s32 	%r1, %r11, %r12, %r13;
	mov.u32 	%r14, %ctaid.x;
	mov.u32 	%r15, %ntid.x;
	mov.u32 	%r16, %tid.x;
	mad.lo.s32 	%r17, %r14, %r15, %r16;
	setp.ge.s32 	%p1, %r1, %r8;
	mul.lo.s32 	%r18, %r10, %r9;
	setp.ge.s32 	%p2, %r17, %r18;
	or.pred  	%p3, %p1, %p2;
	@%p3 bra 	$L__BB2_5;
	cvta.to.global.u64 	%rd3, %rd2;
	mad.lo.s32 	%r4, %r18, %r1, %r17;
	mul.wide.s32 	%rd4, %r4, 4;
	add.s64 	%rd5, %rd3, %rd4;
	ld.global.f32 	%f1, [%rd5];
	cvt.f64.f32 	%fd1, %f1;
	neg.f64 	%fd6, %fd1;
	fma.rn.f64 	%fd7, %fd1, 0dBFF71547652B82FE, 0d4338000000000000;
	{
	.reg .b32 %temp; 
	mov.b64 	{%r5, %temp}, %fd7;
	}
	mov.f64 	%fd8, 0dC338000000000000;
	add.rn.f64 	%fd9, %fd7, %fd8;
	fma.rn.f64 	%fd10, %fd9, 0dBFE62E42FEFA39EF, %fd6;
	fma.rn.f64 	%fd11, %fd9, 0dBC7ABC9E3B39803F, %fd10;
	fma.rn.f64 	%fd12, %fd11, 0d3E5ADE1569CE2BDF, 0d3E928AF3FCA213EA;
	fma.rn.f64 	%fd13, %fd12, %fd11, 0d3EC71DEE62401315;
	fma.rn.f64 	%fd14, %fd13, %fd11, 0d3EFA01997C89EB71;
	fma.rn.f64 	%fd15, %fd14, %fd11, 0d3F2A01A014761F65;
	fma.rn.f64 	%fd16, %fd15, %fd11, 0d3F56C16C1852B7AF;
	fma.rn.f64 	%fd17, %fd16, %fd11, 0d3F81111111122322;
	fma.rn.f64 	%fd18, %fd17, %fd11, 0d3FA55555555502A1;
	fma.rn.f64 	%fd19, %fd18, %fd11, 0d3FC5555555555511;
	fma.rn.f64 	%fd20, %fd19, %fd11, 0d3FE000000000000B;
	fma.rn.f64 	%fd21, %fd20, %fd11, 0d3FF0000000000000;
	fma.rn.f64 	%fd22, %fd21, %fd11, 0d3FF0000000000000;
	{
	.reg .b32 %temp; 
	mov.b64 	{%r6, %temp}, %fd22;
	}
	{
	.reg .b32 %temp; 
	mov.b64 	{%temp, %r7}, %fd22;
	}
	shl.b32 	%r19, %r5, 20;
	add.s32 	%r20, %r19, %r7;
	mov.b64 	%fd29, {%r6, %r20};
	{
	.reg .b32 %temp; 
	mov.b64 	{%temp, %r21}, %fd6;
	}
	mov.b32 	%f3, %r21;
	abs.f32 	%f2, %f3;
	setp.lt.f32 	%p4, %f2, 0f4086232B;
	@%p4 bra 	$L__BB2_4;
	setp.gt.f32 	%p5, %f1, 0f00000000;
	mov.f64 	%fd23, 0d7FF0000000000000;
	sub.f64 	%fd24, %fd23, %fd1;
	selp.f64 	%fd29, 0d0000000000000000, %fd24, %p5;
	setp.geu.f32 	%p6, %f2, 0f40874800;
	@%p6 bra 	$L__BB2_4;
	shr.u32 	%r22, %r5, 31;
	add.s32 	%r23, %r5, %r22;
	shr.s32 	%r24, %r23, 1;
	shl.b32 	%r25, %r24, 20;
	add.s32 	%r26, %r7, %r25;
	mov.b64 	%fd25, {%r6, %r26};
	sub.s32 	%r27, %r5, %r24;
	shl.b32 	%r28, %r27, 20;
	add.s32 	%r29, %r28, 1072693248;
	mov.b32 	%r30, 0;
	mov.b64 	%fd26, {%r30, %r29};
	mul.f64 	%fd29, %fd26, %fd25;
$L__BB2_4:
	add.f64 	%fd27, %fd29, 0d3FF0000000000000;
	rcp.rn.f64 	%fd28, %fd27;
	cvt.rn.f32.f64 	%f4, %fd28;
	cvta.to.global.u64 	%rd6, %rd1;
	add.s64 	%rd8, %rd6, %rd4;
	st.global.f32 	[%rd8], %f4;
$L__BB2_5:
	ret;

}
	// .globl	_Z10Sigmoid_bpPfS_S_iii
.visible .entry _Z10Sigmoid_bpPfS_S_iii(
	.param .u64 .ptr .align 1 _Z10Sigmoid_bpPfS_S_iii_param_0,
	.param .u64 .ptr .align 1 _Z10Sigmoid_bpPfS_S_iii_param_1,
	.param .u64 .ptr .align 1 _Z10Sigmoid_bpPfS_S_iii_param_2,
	.param .u32 _Z10Sigmoid_bpPfS_S_iii_param_3,
	.param .u32 _Z10Sigmoid_bpPfS_S_iii_param_4,
	.param .u32 _Z10Sigmoid_bpPfS_S_iii_param_5
)
{
	.reg .pred 	%p<4>;
	.reg .b32 	%r<16>;
	.reg .b32 	%f<7>;
	.reg .b64 	%rd<11>;

	ld.param.u64 	%rd1, [_Z10Sigmoid_bpPfS_S_iii_param_0];
	ld.param.u64 	%rd2, [_Z10Sigmoid_bpPfS_S_iii_param_1];
	ld.param.u64 	%rd3, [_Z10Sigmoid_bpPfS_S_iii_param_2];
	ld.param.u32 	%r4, [_Z10Sigmoid_bpPfS_S_iii_param_3];
	ld.param.u32 	%r5, [_Z10Sigmoid_bpPfS_S_iii_param_4];
	ld.param.u32 	%r6, [_Z10Sigmoid_bpPfS_S_iii_param_5];
	mov.u32 	%r7, %ctaid.y;
	mov.u32 	%r8, %ntid.y;
	mov.u32 	%r9, %tid.y;
	mad.lo.s32 	%r1, %r7, %r8, %r9;
	mov.u32 	%r10, %ctaid.x;
	mov.u32 	%r11, %ntid.x;
	mov.u32 	%r12, %tid.x;
	mad.lo.s32 	%r13, %r10, %r11, %r12;
	setp.ge.s32 	%p1, %r1, %r4;
	mul.lo.s32 	%r14, %r6, %r5;
	setp.ge.s32 	%p2, %r13, %r14;
	or.pred  	%p3, %p1, %p2;
	@%p3 bra 	$L__BB3_2;
	cvta.to.global.u64 	%rd4, %rd3;
	cvta.to.global.u64 	%rd5, %rd2;
	cvta.to.global.u64 	%rd6, %rd1;
	mad.lo.s32 	%r15, %r14, %r1, %r13;
	mul.wide.s32 	%rd7, %r15, 4;
	add.s64 	%rd8, %rd4, %rd7;
	ld.global.f32 	%f1, [%rd8];
	mov.f32 	%f2, 0f3F800000;
	sub.f32 	%f3, %f2, %f1;
	mul.f32 	%f4, %f1, %f3;
	add.s64 	%rd9, %rd5, %rd7;
	ld.global.f32 	%f5, [%rd9];
	mul.f32 	%f6, %f5, %f4;
	add.s64 	%rd10, %rd6, %rd7;
	st.global.f32 	[%rd10], %f6;
$L__BB3_2:
	ret;

}
	// .globl	_Z7conv_fpPfS_S_iiiii
.visible .entry _Z7conv_fpPfS_S_iiiii(
	.param .u64 .ptr .align 1 _Z7conv_fpPfS_S_iiiii_param_0,
	.param .u64 .ptr .align 1 _Z7conv_fpPfS_S_iiiii_param_1,
	.param .u64 .ptr .align 1 _Z7conv_fpPfS_S_iiiii_param_2,
	.param .u32 _Z7conv_fpPfS_S_iiiii_param_3,
	.param .u32 _Z7conv_fpPfS_S_iiiii_param_4,
	.param .u32 _Z7conv_fpPfS_S_iiiii_param_5,
	.param .u32 _Z7conv_fpPfS_S_iiiii_param_6,
	.param .u32 _Z7conv_fpPfS_S_iiiii_param_7
)
{
	.reg .pred 	%p<20>;
	.reg .b32 	%r<85>;
	.reg .b32 	%f<63>;
	.reg .b64 	%rd<53>;

	ld.param.u64 	%rd4, [_Z7conv_fpPfS_S_iiiii_param_0];
	ld.param.u64 	%rd5, [_Z7conv_fpPfS_S_iiiii_param_1];
	ld.param.u64 	%rd6, [_Z7conv_fpPfS_S_iiiii_param_2];
	ld.param.u32 	%r38, [_Z7conv_fpPfS_S_iiiii_param_3];
	ld.param.u32 	%r39, [_Z7conv_fpPfS_S_iiiii_param_5];
	ld.param.u32 	%r40, [_Z7conv_fpPfS_S_iiiii_param_6];
	ld.param.u32 	%r41, [_Z7conv_fpPfS_S_iiiii_param_7];
	cvta.to.global.u64 	%rd1, %rd6;
	cvta.to.global.u64 	%rd2, %rd5;
	cvta.to.global.u64 	%rd7, %rd4;
	mov.u32 	%r42, %ctaid.x;
	mov.u32 	%r43, %ntid.x;
	mov.u32 	%r44, %tid.x;
	mad.lo.s32 	%r1, %r42, %r43, %r44;
	mov.u32 	%r45, %ctaid.y;
	mov.u32 	%r46, %ntid.y;
	mov.u32 	%r47, %tid.y;
	mad.lo.s32 	%r2, %r45, %r46, %r47;
	mov.u32 	%r48, %ctaid.z;
	mov.u32 	%r49, %ntid.z;
	mov.u32 	%r50, %tid.z;
	mad.lo.s32 	%r3, %r48, %r49, %r50;
	mul.lo.s32 	%r4, %r41, %r40;
	mad.lo.s32 	%r51, %r41, %r2, %r1;
	mad.lo.s32 	%r52, %r4, %r3, %r51;
	mul.wide.s32 	%rd8, %r52, 4;
	add.s64 	%rd3, %rd7, %rd8;
	mov.b32 	%r53, 0;
	st.global.u32 	[%rd3], %r53;
	shr.u32 	%r54, %r39, 31;
	add.s32 	%r55, %r39, %r54;
	shr.s32 	%r6, %r55, 1;
	neg.s32 	%r5, %r6;
	setp.gt.s32 	%p1, %r5, %r6;
	@%p1 bra 	$L__BB4_18;
	add.s32 	%r7, %r5, %r1;
	add.s32 	%r8, %r6, %r1;
	mul.lo.s32 	%r9, %r39, %r39;
	mul.lo.s32 	%r10, %r38, %r3;
	shl.b32 	%r56, %r6, 1;
	add.s32 	%r57, %r1, %r2;
	sub.s32 	%r11, %r56, %r57;
	and.b32  	%r12, %r38, 7;
	and.b32  	%r13, %r38, 2147483640;
	neg.s32 	%r14, %r13;
	shl.b32 	%r15, %r4, 3;
	mad.lo.s32 	%r58, %r10, %r9, %r56;
	sub.s32 	%r16, %r58, %r57;
	shl.b32 	%r17, %r9, 3;
	add.s32 	%r18, %r6, %r2;
	add.s32 	%r77, %r5, %r2;
	mov.f32 	%f61, 0f00000000;
	mul.wide.s32 	%rd45, %r4, 4;
	mul.wide.u32 	%rd47, %r9, 4;
$L__BB4_2:
	setp.gt.s32 	%p2, %r7, %r8;
	@%p2 bra 	$L__BB4_17;
	add.s32 	%r61, %r16, %r77;
	mov.u32 	%r78, %r7;
$L__BB4_4:
	mov.u32 	%r21, %r78;
	setp.ge.s32 	%p3, %r77, %r40;
	setp.lt.s32 	%p4, %r38, 1;
	or.b32  	%r59, %r21, %r77;
	setp.lt.s32 	%p5, %r59, 0;
	setp.ge.s32 	%p6, %r21, %r41;
	or.pred  	%p7, %p3, %p6;
	or.pred  	%p8, %p7, %p5;
	or.pred  	%p9, %p8, %p4;
	@%p9 bra 	$L__BB4_16;
	setp.lt.u32 	%p10, %r38, 8;
	mad.lo.s32 	%r22, %r77, %r41, %r21;
	mov.b32 	%r83, 0;
	@%p10 bra 	$L__BB4_8;
	add.s32 	%r79, %r61, %r21;
	mov.u32 	%r80, %r22;
	mov.u32 	%r81, %r14;
$L__BB4_7:
	.pragma "nounroll";
	mul.wide.s32 	%rd9, %r80, 4;
	add.s64 	%rd10, %rd2, %rd9;
	ld.global.f32 	%f14, [%rd10];
	mul.wide.s32 	%rd11, %r79, 4;
	add.s64 	%rd12, %rd1, %rd11;
	ld.global.f32 	%f15, [%rd12];
	fma.rn.f32 	%f16, %f14, %f15, %f61;
	st.global.f32 	[%rd3], %f16;
	mul.wide.s32 	%rd13, %r4, 4;
	add.s64 	%rd14, %rd10, %rd13;
	ld.global.f32 	%f17, [%rd14];
	mul.wide.u32 	%rd15, %r9, 4;
	add.s64 	%rd16, %rd12, %rd15;
	ld.global.f32 	%f18, [%rd16];
	fma.rn.f32 	%f19, %f17, %f18, %f16;
	st.global.f32 	[%rd3], %f19;
	add.s64 	%rd17, %rd14, %rd13;
	ld.global.f32 	%f20, [%rd17];
	add.s64 	%rd18, %rd16, %rd15;
	ld.global.f32 	%f21, [%rd18];
	fma.rn.f32 	%f22, %f20, %f21, %f19;
	st.global.f32 	[%rd3], %f22;
	add.s64 	%rd19, %rd17, %rd13;
	ld.global.f32 	%f23, [%rd19];
	add.s64 	%rd20, %rd18, %rd15;
	ld.global.f32 	%f24, [%rd20];
	fma.rn.f32 	%f25, %f23, %f24, %f22;
	st.global.f32 	[%rd3], %f25;
	add.s64 	%rd21, %rd19, %rd13;
	ld.global.f32 	%f26, [%rd21];
	add.s64 	%rd22, %rd20, %rd15;
	ld.global.f32 	%f27, [%rd22];
	fma.rn.f32 	%f28, %f26, %f27, %f25;
	st.global.f32 	[%rd3], %f28;
	add.s64 	%rd23, %rd21, %rd13;
	ld.global.f32 	%f29, [%rd23];
	add.s64 	%rd24, %rd22, %rd15;
	ld.global.f32 	%f30, [%rd24];
	fma.rn.f32 	%f31, %f29, %f30, %f28;
	st.global.f32 	[%rd3], %f31;
	add.s64 	%rd25, %rd23, %rd13;
	ld.global.f32 	%f32, [%rd25];
	add.s64 	%rd26, %rd24, %rd15;
	ld.global.f32 	%f33, [%rd26];
	fma.rn.f32 	%f34, %f32, %f33, %f31;
	st.global.f32 	[%rd3], %f34;
	add.s64 	%rd27, %rd25, %rd13;
	ld.global.f32 	%f35, [%rd27];
	add.s64 	%rd28, %rd26, %rd15;
	ld.global.f32 	%f36, [%rd28];
	fma.rn.f32 	%f61, %f35, %f36, %f34;
	st.global.f32 	[%rd3], %f61;
	add.s32 	%r81, %r81, 8;
	add.s32 	%r80, %r80, %r15;
	add.s32 	%r79, %r79, %r17;
	setp.ne.s32 	%p11, %r81, 0;
	mov.u32 	%r83, %r13;
	@%p11 bra 	$L__BB4_7;
$L__BB4_8:
	setp.eq.s32 	%p12, %r12, 0;
	@%p12 bra 	$L__BB4_16;
	add.s32 	%r62, %r12, -1;
	setp.lt.u32 	%p13, %r62, 3;
	@%p13 bra 	$L__BB4_11;
	mad.lo.s32 	%r63, %r83, %r4, %r22;
	add.s32 	%r64, %r83, %r10;
	add.s32 	%r65, %r11, %r77;
	add.s32 	%r66, %r65, %r21;
	mad.lo.s32 	%r67, %r9, %r64, %r66;
	mul.wide.s32 	%rd29, %r63, 4;
	add.s64 	%rd30, %rd2, %rd29;
	ld.global.f32 	%f37, [%rd30];
	mul.wide.s32 	%rd31, %r67, 4;
	add.s64 	%rd32, %rd1, %rd31;
	ld.global.f32 	%f38, [%rd32];
	fma.rn.f32 	%f39, %f37, %f38, %f61;
	st.global.f32 	[%rd3], %f39;
	add.s64 	%rd34, %rd30, %rd45;
	ld.global.f32 	%f40, [%rd34];
	add.s64 	%rd36, %rd32, %rd47;
	ld.global.f32 	%f41, [%rd36];
	fma.rn.f32 	%f42, %f40, %f41, %f39;
	st.global.f32 	[%rd3], %f42;
	add.s64 	%rd37, %rd34, %rd45;
	ld.global.f32 	%f43, [%rd37];
	add.s64 	%rd38, %rd36, %rd47;
	ld.global.f32 	%f44, [%rd38];
	fma.rn.f32 	%f45, %f43, %f44, %f42;
	st.global.f32 	[%rd3], %f45;
	add.s64 	%rd39, %rd37, %rd45;
	ld.global.f32 	%f46, [%rd39];
	add.s64 	%rd40, %rd38, %rd47;
	ld.global.f32 	%f47, [%rd40];
	fma.rn.f32 	%f61, %f46, %f47, %f45;
	st.global.f32 	[%rd3], %f61;
	add.s32 	%r83, %r83, 4;
$L__BB4_11:
	add.s32 	%r69, %r11, %r77;
	add.s32 	%r33, %r69, %r21;
	and.b32  	%r68, %r38, 3;
	setp.eq.s32 	%p14, %r68, 0;
	@%p14 bra 	$L__BB4_16;
	setp.eq.s32 	%p15, %r68, 1;
	@%p15 bra 	$L__BB4_14;
	mad.lo.s32 	%r70, %r83, %r4, %r22;
	add.s32 	%r71, %r83, %r10;
	mad.lo.s32 	%r72, %r9, %r71, %r33;
	mul.wide.s32 	%rd41, %r70, 4;
	add.s64 	%rd42, %rd2, %rd41;
	ld.global.f32 	%f48, [%rd42];
	mul.wide.s32 	%rd43, %r72, 4;
	add.s64 	%rd44, %rd1, %rd43;
	ld.global.f32 	%f49, [%rd44];
	fma.rn.f32 	%f50, %f48, %f49, %f61;
	st.global.f32 	[%rd3], %f50;
	add.s64 	%rd46, %rd42, %rd45;
	ld.global.f32 	%f51, [%rd46];
	add.s64 	%rd48, %rd44, %rd47;
	ld.global.f32 	%f52, [%rd48];
	fma.rn.f32 	%f61, %f51, %f52, %f50;
	st.global.f32 	[%rd3], %f61;
	add.s32 	%r83, %r83, 2;
$L__BB4_14:
	and.b32  	%r73, %r38, 1;
	setp.eq.b32 	%p16, %r73, 1;
	not.pred 	%p17, %p16;
	@%p17 bra 	$L__BB4_16;
	mad.lo.s32 	%r74, %r83, %r4, %r22;
	add.s32 	%r75, %r83, %r10;
	mad.lo.s32 	%r76, %r9, %r75, %r33;
	mul.wide.s32 	%rd49, %r74, 4;
	add.s64 	%rd50, %rd2, %rd49;
	ld.global.f32 	%f53, [%rd50];
	mul.wide.s32 	%rd51, %r76, 4;
	add.s64 	%rd52, %rd1, %rd51;
	ld.global.f32 	%f54, [%rd52];
	fma.rn.f32 	%f61, %f53, %f54, %f61;
	st.global.f32 	[%rd3], %f61;
$L__BB4_16:
	add.s32 	%r78, %r21, 1;
	setp.ne.s32 	%p18, %r21, %r8;
	@%p18 bra 	$L__BB4_4;
$L__BB4_17:
	add.s32 	%r37, %r77, 1;
	setp.ne.s32 	%p19, %r77, %r18;
	mov.u32 	%r77, %r37;
	@%p19 bra 	$L__BB4_2;
$L__BB4_18:
	ret;

}
	// .globl	_Z7conv_bpPfS_S_iiiii
.visible .entry _Z7conv_bpPfS_S_iiiii(
	.param .u64 .ptr .align 1 _Z7conv_bpPfS_S_iiiii_param_0,
	.param .u64 .ptr .align 1 _Z7conv_bpPfS_S_iiiii_param_1,
	.param .u64 .ptr .align 1 _Z7conv_bpPfS_S_iiiii_param_2,
	.param .u32 _Z7conv_bpPfS_S_iiiii_param_3,
	.param .u32 _Z7conv_bpPfS_S_iiiii_param_4,
	.param .u32 _Z7conv_bpPfS_S_iiiii_param_5,
	.param .u32 _Z7conv_bpPfS_S_iiiii_param_6,
	.param .u32 _Z7conv_bpPfS_S_iiiii_param_7
)
{
	.reg .pred 	%p<44>;
	.reg .b32 	%r<93>;
	.reg .b32 	%f<43>;
	.reg .b64 	%rd<17>;

	ld.param.u64 	%rd8, [_Z7conv_bpPfS_S_iiiii_param_0];
	ld.param.u64 	%rd9, [_Z7conv_bpPfS_S_iiiii_param_1];
	ld.param.u64 	%rd10, [_Z7conv_bpPfS_S_iiiii_param_2];
	ld.param.u32 	%r38, [_Z7conv_bpPfS_S_iiiii_param_3];
	ld.param.u32 	%r35, [_Z7conv_bpPfS_S_iiiii_param_5];
	ld.param.u32 	%r36, [_Z7conv_bpPfS_S_iiiii_param_6];
	ld.param.u32 	%r37, [_Z7conv_bpPfS_S_iiiii_param_7];
	cvta.to.global.u64 	%rd1, %rd10;
	cvta.to.global.u64 	%rd2, %rd9;
	cvta.to.global.u64 	%rd11, %rd8;
	mov.u32 	%r39, %ctaid.x;
	mov.u32 	%r40, %ntid.x;
	mov.u32 	%r41, %tid.x;
	mad.lo.s32 	%r1, %r39, %r40, %r41;
	mov.u32 	%r42, %ctaid.y;
	mov.u32 	%r43, %ntid.y;
	mov.u32 	%r44, %tid.y;
	mad.lo.s32 	%r2, %r42, %r43, %r44;
	mov.u32 	%r3, %ctaid.z;
	mov.u32 	%r4, %tid.z;
	mad.lo.s32 	%r45, %r38, %r3, %r4;
	mad.lo.s32 	%r46, %r45, %r35, %r2;
	mad.lo.s32 	%r47, %r46, %r35, %r1;
	mul.wide.s32 	%rd12, %r47, 4;
	add.s64 	%rd3, %rd11, %rd12;
	mov.b32 	%r48, 0;
	st.global.u32 	[%rd3], %r48;
	shr.u32 	%r49, %r35, 31;
	add.s32 	%r50, %r35, %r49;
	shr.s32 	%r51, %r50, 1;
	neg.s32 	%r5, %r51;
	sub.s32 	%r88, %r2, %r51;
	add.s32 	%r7, %r88, %r36;
	setp.ge.s32 	%p1, %r88, %r7;
	@%p1 bra 	$L__BB5_24;
	add.s32 	%r8, %r5, %r1;
	add.s32 	%r9, %r8, %r37;
	mul.lo.s32 	%r52, %r37, %r36;
	mul.lo.s32 	%r10, %r52, %r4;
	sub.s32 	%r11, %r51, %r2;
	sub.s32 	%r12, %r51, %r1;
	mad.lo.s32 	%r13, %r52, %r3, %r12;
	add.s32 	%r14, %r37, -1;
	and.b32  	%r15, %r37, 3;
	mul.lo.s32 	%r16, %r4, %r36;
	mad.lo.s32 	%r56, %r3, %r36, %r51;
	sub.s32 	%r17, %r56, %r2;
	mov.f32 	%f38, 0f00000000;
$L__BB5_2:
	setp.ge.s32 	%p2, %r8, %r9;
	@%p2 bra 	$L__BB5_23;
	setp.eq.s32 	%p3, %r15, 0;
	mov.u32 	%r89, %r8;
	@%p3 bra 	$L__BB5_12;
	setp.ge.s32 	%p4, %r88, %r36;
	setp.ge.s32 	%p5, %r8, %r37;
	or.b32  	%r57, %r8, %r88;
	shr.u32 	%r58, %r57, 31;
	and.b32  	%r59, %r58, 1;
	setp.eq.b32 	%p6, %r59, 1;
	or.pred  	%p7, %p5, %p4;
	or.pred  	%p8, %p7, %p6;
	mad.lo.s32 	%r60, %r88, %r37, %r10;
	add.s32 	%r61, %r60, %r8;
	mul.wide.s32 	%rd13, %r61, 4;
	add.s64 	%rd4, %rd2, %rd13;
	add.s32 	%r62, %r11, %r88;
	mad.lo.s32 	%r63, %r62, %r37, %r13;
	add.s32 	%r64, %r63, %r8;
	mul.wide.s32 	%rd14, %r64, 4;
	add.s64 	%rd5, %rd1, %rd14;
	@%p8 bra 	$L__BB5_6;
	ld.global.f32 	%f19, [%rd4];
	ld.global.f32 	%f20, [%rd5];
	fma.rn.f32 	%f38, %f19, %f20, %f38;
	st.global.f32 	[%rd3], %f38;
$L__BB5_6:
	add.s32 	%r89, %r8, 1;
	setp.eq.s32 	%p9, %r15, 1;
	@%p9 bra 	$L__BB5_12;
	add.s32 	%r65, %r8, 1;
	setp.ge.s32 	%p11, %r65, %r37;
	or.b32  	%r66, %r65, %r88;
	shr.u32 	%r67, %r66, 31;
	and.b32  	%r68, %r67, 1;
	setp.eq.b32 	%p12, %r68, 1;
	or.pred  	%p13, %p11, %p4;
	or.pred  	%p14, %p13, %p12;
	@%p14 bra 	$L__BB5_9;
	ld.global.f32 	%f21, [%rd4+4];
	ld.global.f32 	%f22, [%rd5+4];
	fma.rn.f32 	%f38, %f21, %f22, %f38;
	st.global.f32 	[%rd3], %f38;
$L__BB5_9:
	add.s32 	%r89, %r8, 2;
	setp.eq.s32 	%p15, %r15, 2;
	@%p15 bra 	$L__BB5_12;
	add.s32 	%r89, %r8, 3;
	add.s32 	%r69, %r8, 2;
	setp.ge.s32 	%p17, %r69, %r37;
	or.b32  	%r70, %r69, %r88;
	shr.u32 	%r71, %r70, 31;
	and.b32  	%r72, %r71, 1;
	setp.eq.b32 	%p18, %r72, 1;
	or.pred  	%p19, %p17, %p4;
	or.pred  	%p20, %p19, %p18;
	@%p20 bra 	$L__BB5_12;
	ld.global.f32 	%f23, [%rd4+8];
	ld.global.f32 	%f24, [%rd5+8];
	fma.rn.f32 	%f38, %f23, %f24, %f38;
	st.global.f32 	[%rd3], %f38;
$L__BB5_12:
	setp.lt.u32 	%p21, %r14, 3;
	@%p21 bra 	$L__BB5_23;
	add.s32 	%r73, %r16, %r88;
	mad.lo.s32 	%r91, %r37, %r73, %r89;
	add.s32 	%r74, %r12, %r89;
	add.s32 	%r75, %r17, %r88;
	mad.lo.s32 	%r90, %r37, %r75, %r74;
$L__BB5_14:
	setp.ge.s32 	%p22, %r88, %r36;
	or.b32  	%r76, %r89, %r88;
	shr.u32 	%r77, %r76, 31;
	and.b32  	%r78, %r77, 1;
	setp.eq.b32 	%p23, %r78, 1;
	setp.ge.s32 	%p24, %r89, %r37;
	or.pred  	%p25, %p24, %p22;
	or.pred  	%p26, %p25, %p23;
	mul.wide.s32 	%rd15, %r91, 4;
	add.s64 	%rd6, %rd2, %rd15;
	mul.wide.s32 	%rd16, %r90, 4;
	add.s64 	%rd7, %rd1, %rd16;
	@%p26 bra 	$L__BB5_16;
	ld.global.f32 	%f25, [%rd6];
	ld.global.f32 	%f26, [%rd7];
	fma.rn.f32 	%f38, %f25, %f26, %f38;
	st.global.f32 	[%rd3], %f38;
$L__BB5_16:
	add.s32 	%r28, %r89, 1;
	or.b32  	%r79, %r28, %r88;
	shr.u32 	%r80, %r79, 31;
	and.b32  	%r81, %r80, 1;
	setp.eq.b32 	%p28, %r81, 1;
	setp.ge.s32 	%p29, %r28, %r37;
	or.pred  	%p30, %p29, %p22;
	or.pred  	%p31, %p30, %p28;
	@%p31 bra 	$L__BB5_18;
	ld.global.f32 	%f27, [%rd6+4];
	ld.global.f32 	%f28, [%rd7+4];
	fma.rn.f32 	%f38, %f27, %f28, %f38;
	st.global.f32 	[%rd3], %f38;
$L__BB5_18:
	add.s32 	%r29, %r28, 1;
	or.b32  	%r82, %r29, %r88;
	shr.u32 	%r83, %r82, 31;
	and.b32  	%r84, %r83, 1;
	setp.eq.b32 	%p33, %r84, 1;
	setp.ge.s32 	%p34, %r29, %r37;
	or.pred  	%p35, %p34, %p22;
	or.pred  	%p36, %p35, %p33;
	@%p36 bra 	$L__BB5_20;
	ld.global.f32 	%f29, [%rd6+8];
	ld.global.f32 	%f30, [%rd7+8];
	fma.rn.f32 	%f38, %f29, %f30, %f38;
	st.global.f32 	[%rd3], %f38;
$L__BB5_20:
	add.s32 	%r30, %r29, 1;
	or.b32  	%r85, %r30, %r88;
	shr.u32 	%r86, %r85, 31;
	and.b32  	%r87, %r86, 1;
	setp.eq.b32 	%p38, %r87, 1;
	setp.ge.s32 	%p39, %r30, %r37;
	or.pred  	%p40, %p39, %p22;
	or.pred  	%p41, %p40, %p38;
	@%p41 bra 	$L__BB5_22;
	ld.global.f32 	%f31, [%rd6+12];
	ld.global.f32 	%f32, [%rd7+12];
	fma.rn.f32 	%f38, %f31, %f32, %f38;
	st.global.f32 	[%rd3], %f38;
$L__BB5_22:
	add.s32 	%r91, %r91, 4;
	add.s32 	%r90, %r90, 4;
	add.s32 	%r89, %r30, 1;
	setp.ne.s32 	%p42, %r89, %r9;
	@%p42 bra 	$L__BB5_14;
$L__BB5_23:
	add.s32 	%r88, %r88, 1;
	setp.ne.s32 	%p43, %r88, %r7;
	@%p43 bra 	$L__BB5_2;
$L__BB5_24:
	ret;

}
	// .globl	_Z6rotatePfS_iii
.visible .entry _Z6rotatePfS_iii(
	.param .u64 .ptr .align 1 _Z6rotatePfS_iii_param_0,
	.param .u64 .ptr .align 1 _Z6rotatePfS_iii_param_1,
	.param .u32 _Z6rotatePfS_iii_param_2,
	.param .u32 _Z6rotatePfS_iii_param_3,
	.param .u32 _Z6rotatePfS_iii_param_4
)
{
	.reg .b32 	%r<24>;
	.reg .b32 	%f<2>;
	.reg .b64 	%rd<9>;

	ld.param.u64 	%rd1, [_Z6rotatePfS_iii_param_0];
	ld.param.u64 	%rd2, [_Z6rotatePfS_iii_param_1];
	ld.param.u32 	%r1, [_Z6rotatePfS_iii_param_4];
	cvta.to.global.u64 	%rd3, %rd1;
	cvta.to.global.u64 	%rd4, %rd2;
	mov.u32 	%r2, %ctaid.x;
	mov.u32 	%r3, %ntid.x;
	mov.u32 	%r4, %tid.x;
	mad.lo.s32 	%r5, %r2, %r3, %r4;
	mov.u32 	%r6, %ctaid.y;
	mov.u32 	%r7, %ntid.y;
	mov.u32 	%r8, %tid.y;
	mad.lo.s32 	%r9, %r6, %r7, %r8;
	mov.u32 	%r10, %ctaid.z;
	mov.u32 	%r11, %ntid.z;
	mov.u32 	%r12, %tid.z;
	mad.lo.s32 	%r13, %r10, %r11, %r12;
	mul.lo.s32 	%r14, %r1, %r13;
	mul.lo.s32 	%r15, %r14, %r1;
	not.b32 	%r16, %r9;
	add.s32 	%r17, %r1, %r16;
	not.b32 	%r18, %r5;
	add.s32 	%r19, %r1, %r18;
	mad.lo.s32 	%r20, %r17, %r1, %r19;
	add.s32 	%r21, %r20, %r15;
	mul.wide.s32 	%rd5, %r21, 4;
	add.s64 	%rd6, %rd4, %rd5;
	ld.global.f32 	%f1, [%rd6];
	mad.lo.s32 	%r22, %r1, %r9, %r5;
	add.s32 	%r23, %r22, %r15;
	mul.wide.s32 	%rd7, %r23, 4;
	add.s64 	%rd8, %rd3, %rd7;
	st.global.f32 	[%rd8], %f1;
	ret;

}
	// .globl	_Z9conv_bp_xPfS_S_iiiii
.visible .entry _Z9conv_bp_xPfS_S_iiiii(
	.param .u64 .ptr .align 1 _Z9conv_bp_xPfS_S_iiiii_param_0,
	.param .u64 .ptr .align 1 _Z9conv_bp_xPfS_S_iiiii_param_1,
	.param .u64 .ptr .align 1 _Z9conv_bp_xPfS_S_iiiii_param_2,
	.param .u32 _Z9conv_bp_xPfS_S_iiiii_param_3,
	.param .u32 _Z9conv_bp_xPfS_S_iiiii_param_4,
	.param .u32 _Z9conv_bp_xPfS_S_iiiii_param_5,
	.param .u32 _Z9conv_bp_xPfS_S_iiiii_param_6,
	.param .u32 _Z9conv_bp_xPfS_S_iiiii_param_7
)
{
	.reg .pred 	%p<18>;
	.reg .b32 	%r<147>;
	.reg .b32 	%f<55>;
	.reg .b64 	%rd<61>;

	ld.param.u64 	%rd5, [_Z9conv_bp_xPfS_S_iiiii_param_0];
	ld.param.u64 	%rd6, [_Z9conv_bp_xPfS_S_iiiii_param_1];
	ld.param.u64 	%rd7, [_Z9conv_bp_xPfS_S_iiiii_param_2];
	ld.param.u32 	%r75, [_Z9conv_bp_xPfS_S_iiiii_param_3];
	ld.param.u32 	%r76, [_Z9conv_bp_xPfS_S_iiiii_param_4];
	ld.param.u32 	%r77, [_Z9conv_bp_xPfS_S_iiiii_param_5];
	ld.param.u32 	%r78, [_Z9conv_bp_xPfS_S_iiiii_param_6];
	ld.param.u32 	%r79, [_Z9conv_bp_xPfS_S_iiiii_param_7];
	cvta.to.global.u64 	%rd1, %rd7;
	cvta.to.global.u64 	%rd2, %rd6;
	mov.u32 	%r80, %ctaid.y;
	mov.u32 	%r81, %ntid.y;
	mov.u32 	%r82, %tid.y;
	mad.lo.s32 	%r1, %r80, %r81, %r82;
	shr.u32 	%r83, %r77, 31;
	add.s32 	%r84, %r77, %r83;
	shr.s32 	%r4, %r84, 1;
	neg.s32 	%r2, %r4;
	sub.s32 	%r132, %r1, %r4;
	setp.gt.s32 	%p1, %r2, %r4;
	@%p1 bra 	$L__BB7_5;
	mov.u32 	%r85, %tid.x;
	mov.u32 	%r86, %ntid.x;
	mov.u32 	%r87, %ctaid.x;
	mad.lo.s32 	%r88, %r87, %r86, %r85;
	cvta.to.global.u64 	%rd3, %rd5;
	add.s32 	%r5, %r2, %r88;
	add.s32 	%r6, %r4, %r88;
	mov.u32 	%r89, %ctaid.z;
	mul.lo.s32 	%r7, %r79, %r78;
	mad.lo.s32 	%r90, %r79, %r1, %r88;
	mad.lo.s32 	%r8, %r7, %r89, %r90;
	setp.lt.s32 	%p2, %r76, 1;
	mul.lo.s32 	%r9, %r77, %r75;
	sub.s32 	%r10, %r4, %r88;
	@%p2 bra 	$L__BB7_5;
	mul.wide.s32 	%rd8, %r8, 4;
	add.s64 	%rd4, %rd3, %rd8;
	add.s32 	%r91, %r4, %r1;
	max.s32 	%r11, %r132, %r91;
	and.b32  	%r12, %r76, 7;
	and.b32  	%r13, %r76, 3;
	and.b32  	%r14, %r76, 2147483640;
	and.b32  	%r15, %r76, 1;
	neg.s32 	%r16, %r14;
	add.s32 	%r92, %r4, %r9;
	sub.s32 	%r17, %r92, %r1;
	mul.lo.s32 	%r93, %r77, %r77;
	mul.lo.s32 	%r94, %r93, %r75;
	shl.b32 	%r18, %r94, 3;
	shl.b32 	%r95, %r9, 1;
	add.s32 	%r96, %r4, %r95;
	sub.s32 	%r19, %r96, %r1;
	mad.lo.s32 	%r97, %r9, 3, %r4;
	sub.s32 	%r20, %r97, %r1;
	shl.b32 	%r98, %r9, 2;
	add.s32 	%r99, %r4, %r98;
	sub.s32 	%r21, %r99, %r1;
	mad.lo.s32 	%r100, %r9, 5, %r4;
	sub.s32 	%r22, %r100, %r1;
	mad.lo.s32 	%r101, %r9, 6, %r4;
	sub.s32 	%r23, %r101, %r1;
	mad.lo.s32 	%r102, %r9, 7, %r4;
	sub.s32 	%r24, %r102, %r1;
	shl.b32 	%r25, %r7, 3;
	sub.s32 	%r26, %r4, %r1;
	mul.wide.s32 	%rd53, %r7, 4;
$L__BB7_3:
	setp.le.s32 	%p3, %r5, %r6;
	@%p3 bra 	$L__BB7_6;
$L__BB7_4:
	add.s32 	%r28, %r132, 1;
	setp.eq.s32 	%p17, %r132, %r11;
	mov.u32 	%r132, %r28;
	@%p17 bra 	$L__BB7_5;
	bra.uni 	$L__BB7_3;
$L__BB7_5:
	ret;
$L__BB7_6:
	add.s32 	%r29, %r26, %r132;
	add.s32 	%r103, %r17, %r132;
	mad.lo.s32 	%r30, %r77, %r103, %r10;
	add.s32 	%r104, %r19, %r132;
	mad.lo.s32 	%r31, %r77, %r104, %r10;
	add.s32 	%r105, %r20, %r132;
	mad.lo.s32 	%r32, %r77, %r105, %r10;
	add.s32 	%r106, %r21, %r132;
	mad.lo.s32 	%r33, %r77, %r106, %r10;
	add.s32 	%r107, %r22, %r132;
	mad.lo.s32 	%r34, %r77, %r107, %r10;
	add.s32 	%r108, %r23, %r132;
	mad.lo.s32 	%r35, %r77, %r108, %r10;
	add.s32 	%r109, %r24, %r132;
	mad.lo.s32 	%r36, %r77, %r109, %r10;
	mad.lo.s32 	%r37, %r77, %r29, %r10;
	mov.u32 	%r133, %r5;
$L__BB7_7:
	mov.u32 	%r38, %r133;
	setp.ge.s32 	%p4, %r132, %r78;
	or.b32  	%r110, %r38, %r132;
	shr.u32 	%r111, %r110, 31;
	and.b32  	%r112, %r111, 1;
	setp.eq.b32 	%p5, %r112, 1;
	setp.ge.s32 	%p6, %r38, %r79;
	or.pred  	%p7, %p4, %p6;
	or.pred  	%p8, %p7, %p5;
	@%p8 bra 	$L__BB7_8;
	bra.uni 	$L__BB7_9;
$L__BB7_8:
	add.s32 	%r133, %r38, 1;
	setp.eq.s32 	%p16, %r38, %r6;
	@%p16 bra 	$L__BB7_4;
	bra.uni 	$L__BB7_7;
$L__BB7_9:
	setp.lt.u32 	%p9, %r76, 8;
	mad.lo.s32 	%r60, %r132, %r79, %r38;
	add.s32 	%r61, %r10, %r38;
	ld.global.f32 	%f52, [%rd4];
	mov.b32 	%r145, 0;
	@%p9 bra 	$L__BB7_12;
	add.s32 	%r142, %r30, %r38;
	add.s32 	%r141, %r31, %r38;
	add.s32 	%r140, %r32, %r38;
	add.s32 	%r139, %r33, %r38;
	add.s32 	%r138, %r34, %r38;
	add.s32 	%r137, %r35, %r38;
	add.s32 	%r136, %r36, %r38;
	add.s32 	%r135, %r37, %r38;
	mov.u32 	%r134, %r60;
	mov.u32 	%r143, %r16;
$L__BB7_11:
	.pragma "nounroll";
	mul.wide.s32 	%rd9, %r134, 4;
	add.s64 	%rd10, %rd2, %rd9;
	ld.global.f32 	%f9, [%rd10];
	mul.wide.s32 	%rd11, %r135, 4;
	add.s64 	%rd12, %rd1, %rd11;
	ld.global.f32 	%f10, [%rd12];
	fma.rn.f32 	%f11, %f9, %f10, %f52;
	st.global.f32 	[%rd4], %f11;
	add.s64 	%rd14, %rd10, %rd53;
	ld.global.f32 	%f12, [%rd14];
	mul.wide.s32 	%rd15, %r142, 4;
	add.s64 	%rd16, %rd1, %rd15;
	ld.global.f32 	%f13, [%rd16];
	fma.rn.f32 	%f14, %f12, %f13, %f11;
	st.global.f32 	[%rd4], %f14;
	add.s64 	%rd17, %rd14, %rd53;
	ld.global.f32 	%f15, [%rd17];
	mul.wide.s32 	%rd18, %r141, 4;
	add.s64 	%rd19, %rd1, %rd18;
	ld.global.f32 	%f16, [%rd19];
	fma.rn.f32 	%f17, %f15, %f16, %f14;
	st.global.f32 	[%rd4], %f17;
	add.s64 	%rd20, %rd17, %rd53;
	ld.global.f32 	%f18, [%rd20];
	mul.wide.s32 	%rd21, %r140, 4;
	add.s64 	%rd22, %rd1, %rd21;
	ld.global.f32 	%f19, [%rd22];
	fma.rn.f32 	%f20, %f18, %f19, %f17;
	st.global.f32 	[%rd4], %f20;
	add.s64 	%rd23, %rd20, %rd53;
	ld.global.f32 	%f21, [%rd23];
	mul.wide.s32 	%rd24, %r139, 4;
	add.s64 	%rd25, %rd1, %rd24;
	ld.global.f32 	%f22, [%rd25];
	fma.rn.f32 	%f23, %f21, %f22, %f20;
	st.global.f32 	[%rd4], %f23;
	add.s64 	%rd26, %rd23, %rd53;
	ld.global.f32 	%f24, [%rd26];
	mul.wide.s32 	%rd27, %r138, 4;
	add.s64 	%rd28, %rd1, %rd27;
	ld.global.f32 	%f25, [%rd28];
	fma.rn.f32 	%f26, %f24, %f25, %f23;
	st.global.f32 	[%rd4], %f26;
	add.s64 	%rd29, %rd26, %rd53;
	ld.global.f32 	%f27, [%rd29];
	mul.wide.s32 	%rd30, %r137, 4;
	add.s64 	%rd31, %rd1, %rd30;
	ld.global.f32 	%f28, [%rd31];
	fma.rn.f32 	%f29, %f27, %f28, %f26;
	st.global.f32 	[%rd4], %f29;
	add.s64 	%rd32, %rd29, %rd53;
	ld.global.f32 	%f30, [%rd32];
	mul.wide.s32 	%rd33, %r136, 4;
	add.s64 	%rd34, %rd1, %rd33;
	ld.global.f32 	%f31, [%rd34];
	fma.rn.f32 	%f52, %f30, %f31, %f29;
	st.global.f32 	[%rd4], %f52;
	add.s32 	%r143, %r143, 8;
	add.s32 	%r142, %r142, %r18;
	add.s32 	%r141, %r141, %r18;
	add.s32 	%r140, %r140, %r18;
	add.s32 	%r139, %r139, %r18;
	add.s32 	%r138, %r138, %r18;
	add.s32 	%r137, %r137, %r18;
	add.s32 	%r136, %r136, %r18;
	add.s32 	%r135, %r135, %r18;
	add.s32 	%r134, %r134, %r25;
	setp.eq.s32 	%p10, %r143, 0;
	mov.u32 	%r145, %r14;
	@%p10 bra 	$L__BB7_12;
	bra.uni 	$L__BB7_11;
$L__BB7_12:
	setp.eq.s32 	%p11, %r12, 0;
	@%p11 bra 	$L__BB7_8;
	add.s32 	%r114, %r12, -1;
	setp.lt.u32 	%p12, %r114, 3;
	@%p12 bra 	$L__BB7_15;
	mad.lo.s32 	%r115, %r145, %r7, %r60;
	mad.lo.s32 	%r116, %r9, %r145, %r29;
	mad.lo.s32 	%r117, %r116, %r77, %r61;
	mul.wide.s32 	%rd35, %r115, 4;
	add.s64 	%rd36, %rd2, %rd35;
	ld.global.f32 	%f32, [%rd36];
	mul.wide.s32 	%rd37, %r117, 4;
	add.s64 	%rd38, %rd1, %rd37;
	ld.global.f32 	%f33, [%rd38];
	fma.rn.f32 	%f34, %f32, %f33, %f52;
	st.global.f32 	[%rd4], %f34;
	add.s32 	%r118, %r116, %r9;
	mad.lo.s32 	%r119, %r118, %r77, %r61;
	add.s64 	%rd40, %rd36, %rd53;
	ld.global.f32 	%f35, [%rd40];
	mul.wide.s32 	%rd41, %r119, 4;
	add.s64 	%rd42, %rd1, %rd41;
	ld.global.f32 	%f36, [%rd42];
	fma.rn.f32 	%f37, %f35, %f36, %f34;
	st.global.f32 	[%rd4], %f37;
	add.s32 	%r120, %r118, %r9;
	mad.lo.s32 	%r121, %r120, %r77, %r61;
	add.s64 	%rd43, %rd40, %rd53;
	ld.global.f32 	%f38, [%rd43];
	mul.wide.s32 	%rd44, %r121, 4;
	add.s64 	%rd45, %rd1, %rd44;
	ld.global.f32 	%f39, [%rd45];
	fma.rn.f32 	%f40, %f38, %f39, %f37;
	st.global.f32 	[%rd4], %f40;
	add.s32 	%r122, %r120, %r9;
	mad.lo.s32 	%r123, %r122, %r77, %r61;
	add.s64 	%rd46, %rd43, %rd53;
	ld.global.f32 	%f41, [%rd46];
	mul.wide.s32 	%rd47, %r123, 4;
	add.s64 	%rd48, %rd1, %rd47;
	ld.global.f32 	%f42, [%rd48];
	fma.rn.f32 	%f52, %f41, %f42, %f40;
	st.global.f32 	[%rd4], %f52;
	add.s32 	%r145, %r145, 4;
$L__BB7_15:
	setp.eq.s32 	%p13, %r13, 0;
	@%p13 bra 	$L__BB7_8;
	setp.eq.s32 	%p14, %r13, 1;
	@%p14 bra 	$L__BB7_18;
	mad.lo.s32 	%r124, %r145, %r7, %r60;
	mad.lo.s32 	%r125, %r9, %r145, %r29;
	mad.lo.s32 	%r126, %r125, %r77, %r61;
	mul.wide.s32 	%rd49, %r124, 4;
	add.s64 	%rd50, %rd2, %rd49;
	ld.global.f32 	%f43, [%rd50];
	mul.wide.s32 	%rd51, %r126, 4;
	add.s64 	%rd52, %rd1, %rd51;
	ld.global.f32 	%f44, [%rd52];
	fma.rn.f32 	%f45, %f43, %f44, %f52;
	st.global.f32 	[%rd4], %f45;
	add.s32 	%r127, %r125, %r9;
	mad.lo.s32 	%r128, %r127, %r77, %r61;
	add.s64 	%rd54, %rd50, %rd53;
	ld.global.f32 	%f46, [%rd54];
	mul.wide.s32 	%rd55, %r128, 4;
	add.s64 	%rd56, %rd1, %rd55;
	ld.global.f32 	%f47, [%rd56];
	fma.rn.f32 	%f52, %f46, %f47, %f45;
	st.global.f32 	[%rd4], %f52;
	add.s32 	%r145, %r145, 2;
$L__BB7_18:
	setp.eq.s32 	%p15, %r15, 0;
	@%p15 bra 	$L__BB7_8;
	mad.lo.s32 	%r129, %r145, %r7, %r60;
	mad.lo.s32 	%r130, %r9, %r145, %r29;
	mad.lo.s32 	%r131, %r130, %r77, %r61;
	mul.wide.s32 	%rd57, %r129, 4;
	add.s64 	%rd58, %rd2, %rd57;
	ld.global.f32 	%f48, [%rd58];
	mul.wide.s32 	%rd59, %r131, 4;
	add.s64 	%rd60, %rd1, %rd59;
	ld.global.f32 	%f49, [%rd60];
	fma.rn.f32 	%f50, %f48, %f49, %f52;
	st.global.f32 	[%rd4], %f50;
	bra.uni 	$L__BB7_8;

}
	// .globl	_Z9conv_stepPfS_S_iiiffb
.visible .entry _Z9conv_stepPfS_S_iiiffb(
	.param .u64 .ptr .align 1 _Z9conv_stepPfS_S_iiiffb_param_0,
	.param .u64 .ptr .align 1 _Z9conv_stepPfS_S_iiiffb_param_1,
	.param .u64 .ptr .align 1 _Z9conv_stepPfS_S_iiiffb_param_2,
	.param .u32 _Z9conv_stepPfS_S_iiiffb_param_3,
	.param .u32 _Z9conv_stepPfS_S_iiiffb_param_4,
	.param .u32 _Z9conv_stepPfS_S_iiiffb_param_5,
	.param .f32 _Z9conv_stepPfS_S_iiiffb_param_6,
	.param .f32 _Z9conv_stepPfS_S_iiiffb_param_7,
	.param .u8 _Z9conv_stepPfS_S_iiiffb_param_8
)
{
	.reg .pred 	%p<2>;
	.reg .b16 	%rs<2>;
	.reg .b32 	%r<10>;
	.reg .b32 	%f<15>;
	.reg .b64 	%rd<15>;

	ld.param.u64 	%rd3, [_Z9conv_stepPfS_S_iiiffb_param_0];
	ld.param.u64 	%rd4, [_Z9conv_stepPfS_S_iiiffb_param_1];
	ld.param.u64 	%rd5, [_Z9conv_stepPfS_S_iiiffb_param_2];
	ld.param.u32 	%r2, [_Z9conv_stepPfS_S_iiiffb_param_3];
	ld.param.u32 	%r3, [_Z9conv_stepPfS_S_iiiffb_param_5];
	ld.param.f32 	%f4, [_Z9conv_stepPfS_S_iiiffb_param_6];
	ld.param.f32 	%f5, [_Z9conv_stepPfS_S_iiiffb_param_7];
	ld.param.s8 	%rs1, [_Z9conv_stepPfS_S_iiiffb_param_8];
	cvta.to.global.u64 	%rd1, %rd5;
	cvta.to.global.u64 	%rd2, %rd4;
	mov.u32 	%r4, %ctaid.z;
	mov.u32 	%r5, %tid.z;
	mov.u32 	%r6, %tid.y;
	mov.u32 	%r7, %tid.x;
	mad.lo.s32 	%r8, %r2, %r4, %r5;
	mad.lo.s32 	%r9, %r8, %r3, %r6;
	mad.lo.s32 	%r1, %r9, %r3, %r7;
	setp.eq.s16 	%p1, %rs1, 0;
	@%p1 bra 	$L__BB8_2;
	mul.wide.s32 	%rd6, %r1, 4;
	add.s64 	%rd7, %rd2, %rd6;
	ld.global.f32 	%f14, [%rd7];
	add.s64 	%rd8, %rd1, %rd6;
	st.global.f32 	[%rd8], %f14;
	bra.uni 	$L__BB8_3;
$L__BB8_2:
	mul.wide.s32 	%rd9, %r1, 4;
	add.s64 	%rd10, %rd1, %rd9;
	ld.global.f32 	%f6, [%rd10];
	mov.f32 	%f7, 0f3F800000;
	sub.f32 	%f8, %f7, %f5;
	add.s64 	%rd11, %rd2, %rd9;
	ld.global.f32 	%f9, [%rd11];
	mul.f32 	%f10, %f8, %f9;
	fma.rn.f32 	%f14, %f5, %f6, %f10;
	st.global.f32 	[%rd10], %f14;
$L__BB8_3:
	cvta.to.global.u64 	%rd12, %rd3;
	mul.f32 	%f11, %f4, %f14;
	mul.wide.s32 	%rd13, %r1, 4;
	add.s64 	%rd14, %rd12, %rd13;
	ld.global.f32 	%f12, [%rd14];
	sub.f32 	%f13, %f12, %f11;
	st.global.f32 	[%rd14], %f13;
	ret;

}
	// .globl	_Z10maxpool_fpPfS_Piiii
.visible .entry _Z10maxpool_fpPfS_Piiii(
	.param .u64 .ptr .align 1 _Z10maxpool_fpPfS_Piiii_param_0,
	.param .u64 .ptr .align 1 _Z10maxpool_fpPfS_Piiii_param_1,
	.param .u64 .ptr .align 1 _Z10maxpool_fpPfS_Piiii_param_2,
	.param .u32 _Z10maxpool_fpPfS_Piiii_param_3,
	.param .u32 _Z10maxpool_fpPfS_Piiii_param_4,
	.param .u32 _Z10maxpool_fpPfS_Piiii_param_5
)
{
	.reg .pred 	%p<12>;
	.reg .b32 	%r<43>;
	.reg .b32 	%f<12>;
	.reg .b64 	%rd<14>;

	ld.param.u64 	%rd5, [_Z10maxpool_fpPfS_Piiii_param_0];
	ld.param.u64 	%rd6, [_Z10maxpool_fpPfS_Piiii_param_1];
	ld.param.u64 	%rd7, [_Z10maxpool_fpPfS_Piiii_param_2];
	ld.param.u32 	%r4, [_Z10maxpool_fpPfS_Piiii_param_3];
	ld.param.u32 	%r5, [_Z10maxpool_fpPfS_Piiii_param_4];
	ld.param.u32 	%r6, [_Z10maxpool_fpPfS_Piiii_param_5];
	mov.u32 	%r7, %ctaid.x;
	mov.u32 	%r8, %ntid.x;
	mov.u32 	%r9, %tid.x;
	mad.lo.s32 	%r1, %r7, %r8, %r9;
	mov.u32 	%r10, %ctaid.y;
	mov.u32 	%r11, %ntid.y;
	mov.u32 	%r12, %tid.y;
	mad.lo.s32 	%r2, %r10, %r11, %r12;
	mov.u32 	%r13, %ctaid.z;
	mov.u32 	%r14, %ntid.z;
	mov.u32 	%r15, %tid.z;
	mad.lo.s32 	%r3, %r13, %r14, %r15;
	shr.u32 	%r16, %r4, 31;
	add.s32 	%r17, %r4, %r16;
	shr.s32 	%r18, %r17, 1;
	setp.ge.s32 	%p4, %r2, %r18;
	mov.pred 	%p11, 0;
	@%p4 bra 	$L__BB9_2;
	shr.u32 	%r19, %r5, 31;
	add.s32 	%r20, %r5, %r19;
	shr.s32 	%r21, %r20, 1;
	setp.lt.s32 	%p11, %r1, %r21;
$L__BB9_2:
	setp.ge.s32 	%p5, %r3, %r6;
	not.pred 	%p6, %p11;
	or.pred  	%p7, %p6, %p5;
	@%p7 bra 	$L__BB9_9;
	mul.lo.s32 	%r22, %r4, %r3;
	mul.lo.s32 	%r23, %r5, %r2;
	shl.b32 	%r24, %r23, 1;
	shl.b32 	%r25, %r1, 1;
	add.s32 	%r26, %r24, %r25;
	mad.lo.s32 	%r27, %r22, %r5, %r26;
	cvta.to.global.u64 	%rd8, %rd5;
	mul.wide.s32 	%rd9, %r27, 4;
	add.s64 	%rd1, %rd8, %rd9;
	ld.global.f32 	%f9, [%rd1];
	shr.u32 	%r28, %r22, 31;
	add.s32 	%r29, %r22, %r28;
	shr.s32 	%r30, %r29, 1;
	mul.lo.s32 	%r31, %r30, %r5;
	shr.u32 	%r32, %r31, 31;
	add.s32 	%r33, %r31, %r32;
	shr.s32 	%r34, %r33, 1;
	shr.u32 	%r35, %r23, 31;
	add.s32 	%r36, %r23, %r35;
	shr.s32 	%r37, %r36, 1;
	add.s32 	%r38, %r37, %r1;
	add.s32 	%r39, %r38, %r34;
	cvta.to.global.u64 	%rd10, %rd6;
	mul.wide.s32 	%rd11, %r39, 4;
	add.s64 	%rd2, %rd10, %rd11;
	st.global.f32 	[%rd2], %f9;
	cvta.to.global.u64 	%rd12, %rd7;
	add.s64 	%rd3, %rd12, %rd11;
	mov.b32 	%r40, 0;
	st.global.u32 	[%rd3], %r40;
	ld.global.f32 	%f11, [%rd2];
	ld.global.f32 	%f2, [%rd1+4];
	setp.geu.f32 	%p8, %f11, %f2;
	@%p8 bra 	$L__BB9_5;
	st.global.f32 	[%rd2], %f2;
	mov.b32 	%r41, 1;
	st.global.u32 	[%rd3], %r41;
	ld.global.f32 	%f11, [%rd2];
$L__BB9_5:
	mul.wide.s32 	%rd13, %r5, 4;
	add.s64 	%rd4, %rd1, %rd13;
	ld.global.f32 	%f5, [%rd4];
	setp.geu.f32 	%p9, %f11, %f5;
	@%p9 bra 	$L__BB9_7;
	st.global.f32 	[%rd2], %f5;
	st.global.u32 	[%rd3], %r5;
	ld.global.f32 	%f11, [%rd2];
$L__BB9_7:
	ld.global.f32 	%f8, [%rd4+4];
	setp.geu.f32 	%p10, %f11, %f8;
	@%p10 bra 	$L__BB9_9;
	st.global.f32 	[%rd2], %f8;
	add.s32 	%r42, %r5, 1;
	st.global.u32 	[%rd3], %r42;
$L__BB9_9:
	ret;

}
	// .globl	_Z10maxpool_bpPfS_Piiii
.visible .entry _Z10maxpool_bpPfS_Piiii(
	.param .u64 .ptr .align 1 _Z10maxpool_bpPfS_Piiii_param_0,
	.param .u64 .ptr .align 1 _Z10maxpool_bpPfS_Piiii_param_1,
	.param .u64 .ptr .align 1 _Z10maxpool_bpPfS_Piiii_param_2,
	.param .u32 _Z10maxpool_bpPfS_Piiii_param_3,
	.param .u32 _Z10maxpool_bpPfS_Piiii_param_4,
	.param .u32 _Z10maxpool_bpPfS_Piiii_param_5
)
{
	.reg .pred 	%p<6>;
	.reg .b32 	%r<24>;
	.reg .b32 	%f<2>;
	.reg .b64 	%rd<12>;

	ld.param.u64 	%rd1, [_Z10maxpool_bpPfS_Piiii_param_0];
	ld.param.u64 	%rd2, [_Z10maxpool_bpPfS_Piiii_param_1];
	ld.param.u64 	%rd3, [_Z10maxpool_bpPfS_Piiii_param_2];
	ld.param.u32 	%r4, [_Z10maxpool_bpPfS_Piiii_param_3];
	ld.param.u32 	%r5, [_Z10maxpool_bpPfS_Piiii_param_4];
	ld.param.u32 	%r6, [_Z10maxpool_bpPfS_Piiii_param_5];
	mov.u32 	%r7, %ctaid.x;
	mov.u32 	%r8, %ntid.x;
	mov.u32 	%r9, %tid.x;
	mad.lo.s32 	%r1, %r7, %r8, %r9;
	mov.u32 	%r10, %ctaid.y;
	mov.u32 	%r11, %ntid.y;
	mov.u32 	%r12, %tid.y;
	mad.lo.s32 	%r2, %r10, %r11, %r12;
	mov.u32 	%r13, %ctaid.z;
	mov.u32 	%r14, %ntid.z;
	mov.u32 	%r15, %tid.z;
	mad.lo.s32 	%r3, %r13, %r14, %r15;
	setp.ge.s32 	%p1, %r2, %r4;
	setp.ge.s32 	%p2, %r1, %r5;
	or.pred  	%p3, %p1, %p2;
	setp.ge.s32 	%p4, %r3, %r6;
	or.pred  	%p5, %p3, %p4;
	@%p5 bra 	$L__BB10_2;
	cvta.to.global.u64 	%rd4, %rd2;
	cvta.to.global.u64 	%rd5, %rd3;
	cvta.to.global.u64 	%rd6, %rd1;
	mad.lo.s32 	%r16, %r4, %r3, %r2;
	mul.lo.s32 	%r17, %r16, %r5;
	add.s32 	%r18, %r17, %r1;
	mul.wide.s32 	%rd7, %r18, 4;
	add.s64 	%rd8, %rd4, %rd7;
	ld.global.f32 	%f1, [%rd8];
	shl.b32 	%r19, %r1, 1;
	add.s64 	%rd9, %rd5, %rd7;
	ld.global.u32 	%r20, [%rd9];
	shl.b32 	%r21, %r17, 2;
	add.s32 	%r22, %r21, %r19;
	add.s32 	%r23, %r22, %r20;
	mul.wide.s32 	%rd10, %r23, 4;
	add.s64 	%rd11, %rd6, %rd10;
	st.global.f32 	[%rd11], %f1;
$L__BB10_2:
	ret;

}
	// .globl	_Z5FC_fpPfS_S_S_iii
.visible .entry _Z5FC_fpPfS_S_S_iii(
	.param .u64 .ptr .align 1 _Z5FC_fpPfS_S_S_iii_param_0,
	.param .u64 .ptr .align 1 _Z5FC_fpPfS_S_S_iii_param_1,
	.param .u64 .ptr .align 1 _Z5FC_fpPfS_S_S_iii_param_2,
	.param .u64 .ptr .align 1 _Z5FC_fpPfS_S_S_iii_param_3,
	.param .u32 _Z5FC_fpPfS_S_S_iii_param_4,
	.param .u32 _Z5FC_fpPfS_S_S_iii_param_5,
	.param .u32 _Z5FC_fpPfS_S_S_iii_param_6
)
{
	.reg .pred 	%p<15>;
	.reg .b32 	%r<38>;
	.reg .b32 	%f<115>;
	.reg .b64 	%rd<51>;

	ld.param.u64 	%rd17, [_Z5FC_fpPfS_S_S_iii_param_0];
	ld.param.u64 	%rd18, [_Z5FC_fpPfS_S_S_iii_param_1];
	ld.param.u64 	%rd19, [_Z5FC_fpPfS_S_S_iii_param_2];
	ld.param.u64 	%rd16, [_Z5FC_fpPfS_S_S_iii_param_3];
	ld.param.u32 	%r19, [_Z5FC_fpPfS_S_S_iii_param_4];
	ld.param.u32 	%r18, [_Z5FC_fpPfS_S_S_iii_param_5];
	ld.param.u32 	%r20, [_Z5FC_fpPfS_S_S_iii_param_6];
	cvta.to.global.u64 	%rd1, %rd19;
	cvta.to.global.u64 	%rd2, %rd17;
	cvta.to.global.u64 	%rd20, %rd18;
	mov.u32 	%r21, %ctaid.y;
	mov.u32 	%r22, %ntid.y;
	mov.u32 	%r23, %tid.y;
	mad.lo.s32 	%r1, %r21, %r22, %r23;
	mov.u32 	%r24, %ctaid.x;
	mov.u32 	%r25, %ntid.x;
	mov.u32 	%r26, %tid.x;
	mad.lo.s32 	%r27, %r24, %r25, %r26;
	setp.lt.s32 	%p2, %r1, %r19;
	setp.lt.s32 	%p3, %r27, %r20;
	and.pred  	%p1, %p2, %p3;
	mad.lo.s32 	%r28, %r20, %r1, %r27;
	mul.wide.s32 	%rd21, %r28, 4;
	add.s64 	%rd3, %rd20, %rd21;
	not.pred 	%p4, %p1;
	@%p4 bra 	$L__BB11_15;
	setp.lt.s32 	%p5, %r18, 1;
	mov.f32 	%f114, 0f00000000;
	@%p5 bra 	$L__BB11_14;
	mul.lo.s32 	%r2, %r18, %r1;
	and.b32  	%r3, %r18, 15;
	setp.lt.u32 	%p6, %r18, 16;
	mov.f32 	%f114, 0f00000000;
	mov.b32 	%r35, 0;
	@%p6 bra 	$L__BB11_5;
	and.b32  	%r35, %r18, 2147483632;
	neg.s32 	%r33, %r35;
	add.s64 	%rd48, %rd2, 32;
	mul.wide.u32 	%rd22, %r2, 4;
	add.s64 	%rd23, %rd22, %rd1;
	add.s64 	%rd47, %rd23, 32;
	mov.f32 	%f114, 0f00000000;
$L__BB11_4:
	.pragma "nounroll";
	ld.global.f32 	%f18, [%rd48+-32];
	ld.global.f32 	%f19, [%rd47+-32];
	fma.rn.f32 	%f20, %f18, %f19, %f114;
	ld.global.f32 	%f21, [%rd48+-28];
	ld.global.f32 	%f22, [%rd47+-28];
	fma.rn.f32 	%f23, %f21, %f22, %f20;
	ld.global.f32 	%f24, [%rd48+-24];
	ld.global.f32 	%f25, [%rd47+-24];
	fma.rn.f32 	%f26, %f24, %f25, %f23;
	ld.global.f32 	%f27, [%rd48+-20];
	ld.global.f32 	%f28, [%rd47+-20];
	fma.rn.f32 	%f29, %f27, %f28, %f26;
	ld.global.f32 	%f30, [%rd48+-16];
	ld.global.f32 	%f31, [%rd47+-16];
	fma.rn.f32 	%f32, %f30, %f31, %f29;
	ld.global.f32 	%f33, [%rd48+-12];
	ld.global.f32 	%f34, [%rd47+-12];
	fma.rn.f32 	%f35, %f33, %f34, %f32;
	ld.global.f32 	%f36, [%rd48+-8];
	ld.global.f32 	%f37, [%rd47+-8];
	fma.rn.f32 	%f38, %f36, %f37, %f35;
	ld.global.f32 	%f39, [%rd48+-4];
	ld.global.f32 	%f40, [%rd47+-4];
	fma.rn.f32 	%f41, %f39, %f40, %f38;
	ld.global.f32 	%f42, [%rd48];
	ld.global.f32 	%f43, [%rd47];
	fma.rn.f32 	%f44, %f42, %f43, %f41;
	ld.global.f32 	%f45, [%rd48+4];
	ld.global.f32 	%f46, [%rd47+4];
	fma.rn.f32 	%f47, %f45, %f46, %f44;
	ld.global.f32 	%f48, [%rd48+8];
	ld.global.f32 	%f49, [%rd47+8];
	fma.rn.f32 	%f50, %f48, %f49, %f47;
	ld.global.f32 	%f51, [%rd48+12];
	ld.global.f32 	%f52, [%rd47+12];
	fma.rn.f32 	%f53, %f51, %f52, %f50;
	ld.global.f32 	%f54, [%rd48+16];
	ld.global.f32 	%f55, [%rd47+16];
	fma.rn.f32 	%f56, %f54, %f55, %f53;
	ld.global.f32 	%f57, [%rd48+20];
	ld.global.f32 	%f58, [%rd47+20];
	fma.rn.f32 	%f59, %f57, %f58, %f56;
	ld.global.f32 	%f60, [%rd48+24];
	ld.global.f32 	%f61, [%rd47+24];
	fma.rn.f32 	%f62, %f60, %f61, %f59;
	ld.global.f32 	%f63, [%rd48+28];
	ld.global.f32 	%f64, [%rd47+28];
	fma.rn.f32 	%f114, %f63, %f64, %f62;
	add.s32 	%r33, %r33, 16;
	add.s64 	%rd48, %rd48, 64;
	add.s64 	%rd47, %rd47, 64;
	setp.ne.s32 	%p7, %r33, 0;
	@%p7 bra 	$L__BB11_4;
$L__BB11_5:
	setp.eq.s32 	%p8, %r3, 0;
	@%p8 bra 	$L__BB11_14;
	and.b32  	%r9, %r18, 7;
	setp.lt.u32 	%p9, %r3, 8;
	@%p9 bra 	$L__BB11_8;
	cvt.u64.u32 	%rd24, %r35;
	mul.wide.u32 	%rd25, %r35, 4;
	add.s64 	%rd26, %rd2, %rd25;
	ld.global.f32 	%f66, [%rd26];
	add.s32 	%r30, %r35, %r2;
	mul.wide.u32 	%rd27, %r30, 4;
	add.s64 	%rd28, %rd1, %rd27;
	ld.global.f32 	%f67, [%rd28];
	fma.rn.f32 	%f68, %f66, %f67, %f114;
	ld.global.f32 	%f69, [%rd26+4];
	cvt.u64.u32 	%rd29, %r2;
	add.s64 	%rd30, %rd24, %rd29;
	shl.b64 	%rd31, %rd30, 2;
	add.s64 	%rd32, %rd1, %rd31;
	ld.global.f32 	%f70, [%rd32+4];
	fma.rn.f32 	%f71, %f69, %f70, %f68;
	ld.global.f32 	%f72, [%rd26+8];
	ld.global.f32 	%f73, [%rd32+8];
	fma.rn.f32 	%f74, %f72, %f73, %f71;
	ld.global.f32 	%f75, [%rd26+12];
	ld.global.f32 	%f76, [%rd32+12];
	fma.rn.f32 	%f77, %f75, %f76, %f74;
	ld.global.f32 	%f78, [%rd26+16];
	ld.global.f32 	%f79, [%rd32+16];
	fma.rn.f32 	%f80, %f78, %f79, %f77;
	ld.global.f32 	%f81, [%rd26+20];
	ld.global.f32 	%f82, [%rd32+20];
	fma.rn.f32 	%f83, %f81, %f82, %f80;
	ld.global.f32 	%f84, [%rd26+24];
	ld.global.f32 	%f85, [%rd32+24];
	fma.rn.f32 	%f86, %f84, %f85, %f83;
	ld.global.f32 	%f87, [%rd26+28];
	ld.global.f32 	%f88, [%rd32+28];
	fma.rn.f32 	%f114, %f87, %f88, %f86;
	add.s32 	%r35, %r35, 8;
$L__BB11_8:
	setp.eq.s32 	%p10, %r9, 0;
	@%p10 bra 	$L__BB11_14;
	and.b32  	%r12, %r18, 3;
	setp.lt.u32 	%p11, %r9, 4;
	@%p11 bra 	$L__BB11_11;
	cvt.u64.u32 	%rd33, %r35;
	mul.wide.u32 	%rd34, %r35, 4;
	add.s64 	%rd35, %rd2, %rd34;
	ld.global.f32 	%f90, [%rd35];
	add.s32 	%r31, %r35, %r2;
	mul.wide.u32 	%rd36, %r31, 4;
	add.s64 	%rd37, %rd1, %rd36;
	ld.global.f32 	%f91, [%rd37];
	fma.rn.f32 	%f92, %f90, %f91, %f114;
	ld.global.f32 	%f93, [%rd35+4];
	cvt.u64.u32 	%rd38, %r2;
	add.s64 	%rd39, %rd33, %rd38;
	shl.b64 	%rd40, %rd39, 2;
	add.s64 	%rd41, %rd1, %rd40;
	ld.global.f32 	%f94, [%rd41+4];
	fma.rn.f32 	%f95, %f93, %f94, %f92;
	ld.global.f32 	%f96, [%rd35+8];
	ld.global.f32 	%f97, [%rd41+8];
	fma.rn.f32 	%f98, %f96, %f97, %f95;
	ld.global.f32 	%f99, [%rd35+12];
	ld.global.f32 	%f100, [%rd41+12];
	fma.rn.f32 	%f114, %f99, %f100, %f98;
	add.s32 	%r35, %r35, 4;
$L__BB11_11:
	setp.eq.s32 	%p12, %r12, 0;
	@%p12 bra 	$L__BB11_14;
	add.s32 	%r32, %r35, %r2;
	mul.wide.u32 	%rd42, %r32, 4;
	add.s64 	%rd50, %rd1, %rd42;
	mul.wide.u32 	%rd43, %r35, 4;
	add.s64 	%rd49, %rd2, %rd43;
	neg.s32 	%r37, %r12;
$L__BB11_13:
	.pragma "nounroll";
	ld.global.f32 	%f101, [%rd49];
	ld.global.f32 	%f102, [%rd50];
	fma.rn.f32 	%f114, %f101, %f102, %f114;
	add.s64 	%rd50, %rd50, 4;
	add.s64 	%rd49, %rd49, 4;
	add.s32 	%r37, %r37, 1;
	setp.ne.s32 	%p13, %r37, 0;
	@%p13 bra 	$L__BB11_13;
$L__BB11_14:
	st.global.f32 	[%rd3], %f114;
$L__BB11_15:
	bar.sync 	0;
	@%p4 bra 	$L__BB11_17;
	ld.global.f32 	%f103, [%rd3];
	cvta.to.global.u64 	%rd44, %rd16;
	mul.wide.u32 	%rd45, %r1, 4;
	add.s64 	%rd46, %rd44, %rd45;
	ld.global.f32 	%f104, [%rd46];
	add.f32 	%f105, %f103, %f104;
	st.global.f32 	[%rd3], %f105;
$L__BB11_17:
	ret;

}
	// .globl	_Z5FC_bpPfS_S_S_S_S_S_S_iii
.visible .entry _Z5FC_bpPfS_S_S_S_S_S_S_iii(
	.param .u64 .ptr .align 1 _Z5FC_bpPfS_S_S_S_S_S_S_iii_param_0,
	.param .u64 .ptr .align 1 _Z5FC_bpPfS_S_S_S_S_S_S_iii_param_1,
	.param .u64 .ptr .align 1 _Z5FC_bpPfS_S_S_S_S_S_S_iii_param_2,
	.param .u64 .ptr .align 1 _Z5FC_bpPfS_S_S_S_S_S_S_iii_param_3,
	.param .u64 .ptr .align 1 _Z5FC_bpPfS_S_S_S_S_S_S_iii_param_4,
	.param .u64 .ptr .align 1 _Z5FC_bpPfS_S_S_S_S_S_S_iii_param_5,
	.param .u64 .ptr .align 1 _Z5FC_bpPfS_S_S_S_S_S_S_iii_param_6,
	.param .u64 .ptr .align 1 _Z5FC_bpPfS_S_S_S_S_S_S_iii_param_7,
	.param .u32 _Z5FC_bpPfS_S_S_S_S_S_S_iii_param_8,
	.param .u32 _Z5FC_bpPfS_S_S_S_S_S_S_iii_param_9,
	.param .u32 _Z5FC_bpPfS_S_S_S_S_S_S_iii_param_10
)
{
	.reg .pred 	%p<30>;
	.reg .b32 	%r<73>;
	.reg .b32 	%f<137>;
	.reg .b64 	%rd<115>;

	ld.param.u64 	%rd14, [_Z5FC_bpPfS_S_S_S_S_S_S_iii_param_0];
	ld.param.u64 	%rd11, [_Z5FC_bpPfS_S_S_S_S_S_S_iii_param_2];
	ld.param.u64 	%rd15, [_Z5FC_bpPfS_S_S_S_S_S_S_iii_param_3];
	ld.param.u64 	%rd12, [_Z5FC_bpPfS_S_S_S_S_S_S_iii_param_4];
	ld.param.u64 	%rd13, [_Z5FC_bpPfS_S_S_S_S_S_S_iii_param_6];
	ld.param.u64 	%rd16, [_Z5FC_bpPfS_S_S_S_S_S_S_iii_param_7];
	ld.param.u32 	%r33, [_Z5FC_bpPfS_S_S_S_S_S_S_iii_param_8];
	ld.param.u32 	%r34, [_Z5FC_bpPfS_S_S_S_S_S_S_iii_param_9];
	ld.param.u32 	%r35, [_Z5FC_bpPfS_S_S_S_S_S_S_iii_param_10];
	cvta.to.global.u64 	%rd1, %rd16;
	cvta.to.global.u64 	%rd2, %rd14;
	cvta.to.global.u64 	%rd3, %rd15;
	mov.u32 	%r36, %ctaid.y;
	mov.u32 	%r37, %ntid.y;
	mov.u32 	%r38, %tid.y;
	mad.lo.s32 	%r1, %r36, %r37, %r38;
	mov.u32 	%r39, %ctaid.x;
	mov.u32 	%r40, %ntid.x;
	mov.u32 	%r41, %tid.x;
	mad.lo.s32 	%r2, %r39, %r40, %r41;
	setp.lt.s32 	%p2, %r1, %r33;
	setp.lt.s32 	%p3, %r2, %r34;
	and.pred  	%p1, %p2, %p3;
	not.pred 	%p4, %p1;
	@%p4 bra 	$L__BB12_2;
	cvta.to.global.u64 	%rd17, %rd11;
	mad.lo.s32 	%r42, %r34, %r1, %r2;
	mad.lo.s32 	%r43, %r33, %r2, %r1;
	mul.wide.s32 	%rd18, %r42, 4;
	add.s64 	%rd19, %rd17, %rd18;
	ld.global.f32 	%f25, [%rd19];
	mul.wide.s32 	%rd20, %r43, 4;
	add.s64 	%rd21, %rd3, %rd20;
	st.global.f32 	[%rd21], %f25;
$L__BB12_2:
	bar.sync 	0;
	setp.ge.s32 	%p5, %r1, %r34;
	setp.ge.s32 	%p6, %r2, %r35;
	or.pred  	%p7, %p5, %p6;
	@%p7 bra 	$L__BB12_16;
	setp.lt.s32 	%p8, %r33, 1;
	mov.f32 	%f128, 0f00000000;
	@%p8 bra 	$L__BB12_15;
	mul.lo.s32 	%r3, %r33, %r1;
	and.b32  	%r4, %r33, 7;
	setp.lt.u32 	%p9, %r33, 8;
	mov.f32 	%f128, 0f00000000;
	mov.b32 	%r66, 0;
	@%p9 bra 	$L__BB12_7;
	and.b32  	%r66, %r33, 2147483640;
	neg.s32 	%r64, %r66;
	shl.b32 	%r7, %r35, 3;
	mul.wide.u32 	%rd22, %r3, 4;
	add.s64 	%rd23, %rd22, %rd3;
	add.s64 	%rd113, %rd23, 16;
	mov.f32 	%f128, 0f00000000;
	mul.wide.s32 	%rd26, %r35, 4;
	mov.u32 	%r63, %r2;
$L__BB12_6:
	.pragma "nounroll";
	ld.global.f32 	%f30, [%rd113+-16];
	mul.wide.s32 	%rd24, %r63, 4;
	add.s64 	%rd25, %rd2, %rd24;
	ld.global.f32 	%f31, [%rd25];
	fma.rn.f32 	%f32, %f30, %f31, %f128;
	ld.global.f32 	%f33, [%rd113+-12];
	add.s64 	%rd27, %rd25, %rd26;
	ld.global.f32 	%f34, [%rd27];
	fma.rn.f32 	%f35, %f33, %f34, %f32;
	ld.global.f32 	%f36, [%rd113+-8];
	add.s64 	%rd28, %rd27, %rd26;
	ld.global.f32 	%f37, [%rd28];
	fma.rn.f32 	%f38, %f36, %f37, %f35;
	ld.global.f32 	%f39, [%rd113+-4];
	add.s64 	%rd29, %rd28, %rd26;
	ld.global.f32 	%f40, [%rd29];
	fma.rn.f32 	%f41, %f39, %f40, %f38;
	ld.global.f32 	%f42, [%rd113];
	add.s64 	%rd30, %rd29, %rd26;
	ld.global.f32 	%f43, [%rd30];
	fma.rn.f32 	%f44, %f42, %f43, %f41;
	ld.global.f32 	%f45, [%rd113+4];
	add.s64 	%rd31, %rd30, %rd26;
	ld.global.f32 	%f46, [%rd31];
	fma.rn.f32 	%f47, %f45, %f46, %f44;
	ld.global.f32 	%f48, [%rd113+8];
	add.s64 	%rd32, %rd31, %rd26;
	ld.global.f32 	%f49, [%rd32];
	fma.rn.f32 	%f50, %f48, %f49, %f47;
	ld.global.f32 	%f51, [%rd113+12];
	add.s64 	%rd33, %rd32, %rd26;
	ld.global.f32 	%f52, [%rd33];
	fma.rn.f32 	%f128, %f51, %f52, %f50;
	add.s32 	%r64, %r64, 8;
	add.s32 	%r63, %r63, %r7;
	add.s64 	%rd113, %rd113, 32;
	setp.ne.s32 	%p10, %r64, 0;
	@%p10 bra 	$L__BB12_6;
$L__BB12_7:
	setp.eq.s32 	%p11, %r4, 0;
	@%p11 bra 	$L__BB12_15;
	and.b32  	%r13, %r33, 3;
	setp.lt.u32 	%p12, %r4, 4;
	@%p12 bra 	$L__BB12_10;
	add.s32 	%r45, %r66, %r3;
	mul.wide.u32 	%rd34, %r45, 4;
	add.s64 	%rd35, %rd3, %rd34;
	ld.global.f32 	%f54, [%rd35];
	mad.lo.s32 	%r46, %r66, %r35, %r2;
	mul.wide.s32 	%rd36, %r46, 4;
	add.s64 	%rd37, %rd2, %rd36;
	ld.global.f32 	%f55, [%rd37];
	fma.rn.f32 	%f56, %f54, %f55, %f128;
	cvt.u64.u32 	%rd38, %r3;
	cvt.u64.u32 	%rd39, %r66;
	add.s64 	%rd40, %rd39, %rd38;
	shl.b64 	%rd41, %rd40, 2;
	add.s64 	%rd42, %rd3, %rd41;
	ld.global.f32 	%f57, [%rd42+4];
	mul.wide.s32 	%rd43, %r35, 4;
	add.s64 	%rd44, %rd37, %rd43;
	ld.global.f32 	%f58, [%rd44];
	fma.rn.f32 	%f59, %f57, %f58, %f56;
	ld.global.f32 	%f60, [%rd42+8];
	add.s64 	%rd45, %rd44, %rd43;
	ld.global.f32 	%f61, [%rd45];
	fma.rn.f32 	%f62, %f60, %f61, %f59;
	ld.global.f32 	%f63, [%rd42+12];
	add.s64 	%rd46, %rd45, %rd43;
	ld.global.f32 	%f64, [%rd46];
	fma.rn.f32 	%f128, %f63, %f64, %f62;
	add.s32 	%r66, %r66, 4;
$L__BB12_10:
	setp.eq.s32 	%p13, %r13, 0;
	@%p13 bra 	$L__BB12_15;
	setp.eq.s32 	%p14, %r13, 1;
	@%p14 bra 	$L__BB12_13;
	add.s32 	%r47, %r66, %r3;
	mul.wide.u32 	%rd47, %r47, 4;
	add.s64 	%rd48, %rd3, %rd47;
	ld.global.f32 	%f66, [%rd48];
	mad.lo.s32 	%r48, %r66, %r35, %r2;
	mul.wide.s32 	%rd49, %r48, 4;
	add.s64 	%rd50, %rd2, %rd49;
	ld.global.f32 	%f67, [%rd50];
	fma.rn.f32 	%f68, %f66, %f67, %f128;
	cvt.u64.u32 	%rd51, %r3;
	cvt.u64.u32 	%rd52, %r66;
	add.s64 	%rd53, %rd52, %rd51;
	shl.b64 	%rd54, %rd53, 2;
	add.s64 	%rd55, %rd3, %rd54;
	ld.global.f32 	%f69, [%rd55+4];
	mul.wide.s32 	%rd56, %r35, 4;
	add.s64 	%rd57, %rd50, %rd56;
	ld.global.f32 	%f70, [%rd57];
	fma.rn.f32 	%f128, %f69, %f70, %f68;
	add.s32 	%r66, %r66, 2;
$L__BB12_13:
	and.b32  	%r49, %r33, 1;
	setp.eq.b32 	%p15, %r49, 1;
	not.pred 	%p16, %p15;
	@%p16 bra 	$L__BB12_15;
	add.s32 	%r50, %r66, %r3;
	mul.wide.u32 	%rd58, %r50, 4;
	add.s64 	%rd59, %rd3, %rd58;
	ld.global.f32 	%f71, [%rd59];
	mad.lo.s32 	%r51, %r66, %r35, %r2;
	mul.wide.s32 	%rd60, %r51, 4;
	add.s64 	%rd61, %rd2, %rd60;
	ld.global.f32 	%f72, [%rd61];
	fma.rn.f32 	%f128, %f71, %f72, %f128;
$L__BB12_15:
	ld.param.u64 	%rd112, [_Z5FC_bpPfS_S_S_S_S_S_S_iii_param_1];
	mad.lo.s32 	%r52, %r35, %r1, %r2;
	cvta.to.global.u64 	%rd62, %rd112;
	mul.wide.s32 	%rd63, %r52, 4;
	add.s64 	%rd64, %rd62, %rd63;
	st.global.f32 	[%rd64], %f128;
$L__BB12_16:
	bar.sync 	0;
	@%p4 bra 	$L__BB12_30;
	setp.lt.s32 	%p18, %r35, 1;
	mov.f32 	%f136, 0f00000000;
	@%p18 bra 	$L__BB12_29;
	mul.lo.s32 	%r18, %r35, %r1;
	and.b32  	%r19, %r35, 7;
	setp.lt.u32 	%p19, %r35, 8;
	mov.f32 	%f136, 0f00000000;
	mov.b32 	%r71, 0;
	@%p19 bra 	$L__BB12_21;
	and.b32  	%r71, %r35, 2147483640;
	neg.s32 	%r69, %r71;
	shl.b32 	%r22, %r34, 3;
	mul.wide.u32 	%rd65, %r18, 4;
	add.s64 	%rd66, %rd65, %rd2;
	add.s64 	%rd114, %rd66, 16;
	mov.f32 	%f136, 0f00000000;
	mul.wide.s32 	%rd69, %r34, 4;
	mov.u32 	%r68, %r2;
$L__BB12_20:
	.pragma "nounroll";
	ld.global.f32 	%f77, [%rd114+-16];
	mul.wide.s32 	%rd67, %r68, 4;
	add.s64 	%rd68, %rd1, %rd67;
	ld.global.f32 	%f78, [%rd68];
	fma.rn.f32 	%f79, %f77, %f78, %f136;
	ld.global.f32 	%f80, [%rd114+-12];
	add.s64 	%rd70, %rd68, %rd69;
	ld.global.f32 	%f81, [%rd70];
	fma.rn.f32 	%f82, %f80, %f81, %f79;
	ld.global.f32 	%f83, [%rd114+-8];
	add.s64 	%rd71, %rd70, %rd69;
	ld.global.f32 	%f84, [%rd71];
	fma.rn.f32 	%f85, %f83, %f84, %f82;
	ld.global.f32 	%f86, [%rd114+-4];
	add.s64 	%rd72, %rd71, %rd69;
	ld.global.f32 	%f87, [%rd72];
	fma.rn.f32 	%f88, %f86, %f87, %f85;
	ld.global.f32 	%f89, [%rd114];
	add.s64 	%rd73, %rd72, %rd69;
	ld.global.f32 	%f90, [%rd73];
	fma.rn.f32 	%f91, %f89, %f90, %f88;
	ld.global.f32 	%f92, [%rd114+4];
	add.s64 	%rd74, %rd73, %rd69;
	ld.global.f32 	%f93, [%rd74];
	fma.rn.f32 	%f94, %f92, %f93, %f91;
	ld.global.f32 	%f95, [%rd114+8];
	add.s64 	%rd75, %rd74, %rd69;
	ld.global.f32 	%f96, [%rd75];
	fma.rn.f32 	%f97, %f95, %f96, %f94;
	ld.global.f32 	%f98, [%rd114+12];
	add.s64 	%rd76, %rd75, %rd69;
	ld.global.f32 	%f99, [%rd76];
	fma.rn.f32 	%f136, %f98, %f99, %f97;
	add.s32 	%r69, %r69, 8;
	add.s32 	%r68, %r68, %r22;
	add.s64 	%rd114, %rd114, 32;
	setp.ne.s32 	%p20, %r69, 0;
	@%p20 bra 	$L__BB12_20;
$L__BB12_21:
	setp.eq.s32 	%p21, %r19, 0;
	@%p21 bra 	$L__BB12_29;
	and.b32  	%r28, %r35, 3;
	setp.lt.u32 	%p22, %r19, 4;
	@%p22 bra 	$L__BB12_24;
	add.s32 	%r54, %r71, %r18;
	mul.wide.u32 	%rd77, %r54, 4;
	add.s64 	%rd78, %rd2, %rd77;
	ld.global.f32 	%f101, [%rd78];
	mad.lo.s32 	%r55, %r71, %r34, %r2;
	mul.wide.s32 	%rd79, %r55, 4;
	add.s64 	%rd80, %rd1, %rd79;
	ld.global.f32 	%f102, [%rd80];
	fma.rn.f32 	%f103, %f101, %f102, %f136;
	cvt.u64.u32 	%rd81, %r18;
	cvt.u64.u32 	%rd82, %r71;
	add.s64 	%rd83, %rd82, %rd81;
	shl.b64 	%rd84, %rd83, 2;
	add.s64 	%rd85, %rd2, %rd84;
	ld.global.f32 	%f104, [%rd85+4];
	mul.wide.s32 	%rd86, %r34, 4;
	add.s64 	%rd87, %rd80, %rd86;
	ld.global.f32 	%f105, [%rd87];
	fma.rn.f32 	%f106, %f104, %f105, %f103;
	ld.global.f32 	%f107, [%rd85+8];
	add.s64 	%rd88, %rd87, %rd86;
	ld.global.f32 	%f108, [%rd88];
	fma.rn.f32 	%f109, %f107, %f108, %f106;
	ld.global.f32 	%f110, [%rd85+12];
	add.s64 	%rd89, %rd88, %rd86;
	ld.global.f32 	%f111, [%rd89];
	fma.rn.f32 	%f136, %f110, %f111, %f109;
	add.s32 	%r71, %r71, 4;
$L__BB12_24:
	setp.eq.s32 	%p23, %r28, 0;
	@%p23 bra 	$L__BB12_29;
	setp.eq.s32 	%p24, %r28, 1;
	@%p24 bra 	$L__BB12_27;
	add.s32 	%r56, %r71, %r18;
	mul.wide.u32 	%rd90, %r56, 4;
	add.s64 	%rd91, %rd2, %rd90;
	ld.global.f32 	%f113, [%rd91];
	mad.lo.s32 	%r57, %r71, %r34, %r2;
	mul.wide.s32 	%rd92, %r57, 4;
	add.s64 	%rd93, %rd1, %rd92;
	ld.global.f32 	%f114, [%rd93];
	fma.rn.f32 	%f115, %f113, %f114, %f136;
	cvt.u64.u32 	%rd94, %r18;
	cvt.u64.u32 	%rd95, %r71;
	add.s64 	%rd96, %rd95, %rd94;
	shl.b64 	%rd97, %rd96, 2;
	add.s64 	%rd98, %rd2, %rd97;
	ld.global.f32 	%f116, [%rd98+4];
	mul.wide.s32 	%rd99, %r34, 4;
	add.s64 	%rd100, %rd93, %rd99;
	ld.global.f32 	%f117, [%rd100];
	fma.rn.f32 	%f136, %f116, %f117, %f115;
	add.s32 	%r71, %r71, 2;
$L__BB12_27:
	and.b32  	%r58, %r35, 1;
	setp.eq.b32 	%p25, %r58, 1;
	not.pred 	%p26, %p25;
	@%p26 bra 	$L__BB12_29;
	add.s32 	%r59, %r71, %r18;
	mul.wide.u32 	%rd101, %r59, 4;
	add.s64 	%rd102, %rd2, %rd101;
	ld.global.f32 	%f118, [%rd102];
	mad.lo.s32 	%r60, %r71, %r34, %r2;
	mul.wide.s32 	%rd103, %r60, 4;
	add.s64 	%rd104, %rd1, %rd103;
	ld.global.f32 	%f119, [%rd104];
	fma.rn.f32 	%f136, %f118, %f119, %f136;
$L__BB12_29:
	mad.lo.s32 	%r61, %r34, %r1, %r2;
	cvta.to.global.u64 	%rd105, %rd12;
	mul.wide.s32 	%rd106, %r61, 4;
	add.s64 	%rd107, %rd105, %rd106;
	st.global.f32 	[%rd107], %f136;
$L__BB12_30:
	setp.ge.s32 	%p27, %r2, %r35;
	setp.ge.s32 	%p28, %r1, %r33;
	bar.sync 	0;
	or.pred  	%p29, %p28, %p27;
	@%p29 bra 	$L__BB12_32;
	mad.lo.s32 	%r62, %r35, %r1, %r2;
	mul.wide.s32 	%rd108, %r62, 4;
	add.s64 	%rd109, %rd2, %rd108;
	ld.global.f32 	%f120, [%rd109];
	cvta.to.global.u64 	%rd110, %rd13;
	add.s64 	%rd111, %rd110, %rd108;
	st.global.f32 	[%rd111], %f120;
$L__BB12_32:
	bar.sync 	0;
	ret;

}
	// .globl	_Z9FC_step_wPfS_S_ffiiii
.visible .entry _Z9FC_step_wPfS_S_ffiiii(
	.param .u64 .ptr .align 1 _Z9FC_step_wPfS_S_ffiiii_param_0,
	.param .u64 .ptr .align 1 _Z9FC_step_wPfS_S_ffiiii_param_1,
	.param .u64 .ptr .align 1 _Z9FC_step_wPfS_S_ffiiii_param_2,
	.param .f32 _Z9FC_step_wPfS_S_ffiiii_param_3,
	.param .f32 _Z9FC_step_wPfS_S_ffiiii_param_4,
	.param .u32 _Z9FC_step_wPfS_S_ffiiii_param_5,
	.param .u32 _Z9FC_step_wPfS_S_ffiiii_param_6,
	.param .u32 _Z9FC_step_wPfS_S_ffiiii_param_7,
	.param .u32 _Z9FC_step_wPfS_S_ffiiii_param_8
)
{
	.reg .pred 	%p<2>;
	.reg .b32 	%r<14>;
	.reg .b32 	%f<14>;
	.reg .b64 	%rd<16>;

	ld.param.u64 	%rd3, [_Z9FC_step_wPfS_S_ffiiii_param_0];
	ld.param.u64 	%rd4, [_Z9FC_step_wPfS_S_ffiiii_param_1];
	ld.param.u64 	%rd5, [_Z9FC_step_wPfS_S_ffiiii_param_2];
	ld.param.f32 	%f1, [_Z9FC_step_wPfS_S_ffiiii_param_3];
	ld.param.f32 	%f2, [_Z9FC_step_wPfS_S_ffiiii_param_4];
	ld.param.u32 	%r3, [_Z9FC_step_wPfS_S_ffiiii_param_6];
	ld.param.u32 	%r4, [_Z9FC_step_wPfS_S_ffiiii_param_8];
	cvta.to.global.u64 	%rd1, %rd5;
	cvta.to.global.u64 	%rd2, %rd4;
	mov.u32 	%r5, %ctaid.y;
	mov.u32 	%r6, %ntid.y;
	mov.u32 	%r7, %tid.y;
	mad.lo.s32 	%r1, %r5, %r6, %r7;
	mov.u32 	%r8, %ctaid.x;
	mov.u32 	%r9, %ntid.x;
	mov.u32 	%r10, %tid.x;
	mad.lo.s32 	%r2, %r8, %r9, %r10;
	setp.eq.s32 	%p1, %r4, 0;
	@%p1 bra 	$L__BB13_2;
	mad.lo.s32 	%r11, %r3, %r1, %r2;
	mul.wide.s32 	%rd6, %r11, 4;
	add.s64 	%rd7, %rd2, %rd6;
	ld.global.f32 	%f3, [%rd7];
	add.s64 	%rd8, %rd1, %rd6;
	st.global.f32 	[%rd8], %f3;
	bra.uni 	$L__BB13_3;
$L__BB13_2:
	mad.lo.s32 	%r12, %r3, %r1, %r2;
	mul.wide.s32 	%rd9, %r12, 4;
	add.s64 	%rd10, %rd1, %rd9;
	ld.global.f32 	%f4, [%rd10];
	mov.f32 	%f5, 0f3F800000;
	sub.f32 	%f6, %f5, %f2;
	add.s64 	%rd11, %rd2, %rd9;
	ld.global.f32 	%f7, [%rd11];
	mul.f32 	%f8, %f6, %f7;
	fma.rn.f32 	%f9, %f2, %f4, %f8;
	st.global.f32 	[%rd10], %f9;
$L__BB13_3:
	cvta.to.global.u64 	%rd12, %rd3;
	mad.lo.s32 	%r13, %r3, %r1, %r2;
	mul.wide.s32 	%rd13, %r13, 4;
	add.s64 	%rd14, %rd1, %rd13;
	ld.global.f32 	%f10, [%rd14];
	mul.f32 	%f11, %f1, %f10;
	add.s64 	%rd15, %rd12, %rd13;
	ld.global.f32 	%f12, [%rd15];
	sub.f32 	%f13, %f12, %f11;
	st.global.f32 	[%rd15], %f13;
	ret;

}
	// .globl	_Z9FC_step_bPfS_S_ffiiii
.visible .entry _Z9FC_step_bPfS_S_ffiiii(
	.param .u64 .ptr .align 1 _Z9FC_step_bPfS_S_ffiiii_param_0,
	.param .u64 .ptr .align 1 _Z9FC_step_bPfS_S_ffiiii_param_1,
	.param .u64 .ptr .align 1 _Z9FC_step_bPfS_S_ffiiii_param_2,
	.param .f32 _Z9FC_step_bPfS_S_ffiiii_param_3,
	.param .f32 _Z9FC_step_bPfS_S_ffiiii_param_4,
	.param .u32 _Z9FC_step_bPfS_S_ffiiii_param_5,
	.param .u32 _Z9FC_step_bPfS_S_ffiiii_param_6,
	.param .u32 _Z9FC_step_bPfS_S_ffiiii_param_7,
	.param .u32 _Z9FC_step_bPfS_S_ffiiii_param_8
)
{
	.reg .pred 	%p<2>;
	.reg .b32 	%r<14>;
	.reg .b32 	%f<14>;
	.reg .b64 	%rd<16>;

	ld.param.u64 	%rd3, [_Z9FC_step_bPfS_S_ffiiii_param_0];
	ld.param.u64 	%rd4, [_Z9FC_step_bPfS_S_ffiiii_param_1];
	ld.param.u64 	%rd5, [_Z9FC_step_bPfS_S_ffiiii_param_2];
	ld.param.f32 	%f1, [_Z9FC_step_bPfS_S_ffiiii_param_3];
	ld.param.f32 	%f2, [_Z9FC_step_bPfS_S_ffiiii_param_4];
	ld.param.u32 	%r3, [_Z9FC_step_bPfS_S_ffiiii_param_6];
	ld.param.u32 	%r4, [_Z9FC_step_bPfS_S_ffiiii_param_8];
	cvta.to.global.u64 	%rd1, %rd5;
	cvta.to.global.u64 	%rd2, %rd4;
	mov.u32 	%r5, %ctaid.y;
	mov.u32 	%r6, %ntid.y;
	mov.u32 	%r7, %tid.y;
	mad.lo.s32 	%r1, %r5, %r6, %r7;
	mov.u32 	%r8, %ctaid.x;
	mov.u32 	%r9, %ntid.x;
	mov.u32 	%r10, %tid.x;
	mad.lo.s32 	%r2, %r8, %r9, %r10;
	setp.eq.s32 	%p1, %r4, 0;
	@%p1 bra 	$L__BB14_2;
	mad.lo.s32 	%r11, %r3, %r1, %r2;
	mul.wide.s32 	%rd6, %r11, 4;
	add.s64 	%rd7, %rd2, %rd6;
	ld.global.f32 	%f3, [%rd7];
	add.s64 	%rd8, %rd1, %rd6;
	st.global.f32 	[%rd8], %f3;
	bra.uni 	$L__BB14_3;
$L__BB14_2:
	mad.lo.s32 	%r12, %r3, %r1, %r2;
	mul.wide.s32 	%rd9, %r12, 4;
	add.s64 	%rd10, %rd1, %rd9;
	ld.global.f32 	%f4, [%rd10];
	mov.f32 	%f5, 0f3F800000;
	sub.f32 	%f6, %f5, %f2;
	add.s64 	%rd11, %rd2, %rd9;
	ld.global.f32 	%f7, [%rd11];
	mul.f32 	%f8, %f6, %f7;
	fma.rn.f32 	%f9, %f2, %f4, %f8;
	st.global.f32 	[%rd10], %f9;
$L__BB14_3:
	cvta.to.global.u64 	%rd12, %rd3;
	mad.lo.s32 	%r13, %r3, %r1, %r2;
	mul.wide.s32 	%rd13, %r13, 4;
	add.s64 	%rd14, %rd1, %rd13;
	ld.global.f32 	%f10, [%rd14];
	mul.f32 	%f11, %f1, %f10;
	add.s64 	%rd15, %rd12, %rd13;
	ld.global.f32 	%f12, [%rd15];
	sub.f32 	%f13, %f12, %f11;
	st.global.f32 	[%rd15], %f13;
	ret;

}
	// .globl	_Z8bgr2grayPfS_iii
.visible .entry _Z8bgr2grayPfS_iii(
	.param .u64 .ptr .align 1 _Z8bgr2grayPfS_iii_param_0,
	.param .u64 .ptr .align 1 _Z8bgr2grayPfS_iii_param_1,
	.param .u32 _Z8bgr2grayPfS_iii_param_2,
	.param .u32 _Z8bgr2grayPfS_iii_param_3,
	.param .u32 _Z8bgr2grayPfS_iii_param_4
)
{
	.reg .pred 	%p<4>;
	.reg .b32 	%r<13>;
	.reg .b32 	%f<5>;
	.reg .b64 	%rd<11>;
	.reg .b64 	%fd<7>;

	ld.param.u64 	%rd1, [_Z8bgr2grayPfS_iii_param_0];
	ld.param.u64 	%rd2, [_Z8bgr2grayPfS_iii_param_1];
	ld.param.u32 	%r3, [_Z8bgr2grayPfS_iii_param_2];
	ld.param.u32 	%r4, [_Z8bgr2grayPfS_iii_param_3];
	mov.u32 	%r5, %ctaid.x;
	mov.u32 	%r6, %ntid.x;
	mov.u32 	%r7, %tid.x;
	mad.lo.s32 	%r1, %r5, %r6, %r7;
	mov.u32 	%r8, %ctaid.y;
	mov.u32 	%r9, %ntid.y;
	mov.u32 	%r10, %tid.y;
	mad.lo.s32 	%r2, %r8, %r9, %r10;
	setp.ge.s32 	%p1, %r2, %r3;
	setp.ge.s32 	%p2, %r1, %r4;
	or.pred  	%p3, %p1, %p2;
	@%p3 bra 	$L__BB15_2;
	cvta.to.global.u64 	%rd3, %rd1;
	cvta.to.global.u64 	%rd4, %rd2;
	mad.lo.s32 	%r11, %r4, %r2, %r1;
	mul.wide.s32 	%rd5, %r11, 4;
	add.s64 	%rd6, %rd3, %rd5;
	ld.global.f32 	%f1, [%rd6];
	cvt.f64.f32 	%fd1, %f1;
	mul.lo.s32 	%r12, %r4, %r3;
	mul.wide.s32 	%rd7, %r12, 4;
	add.s64 	%rd8, %rd6, %rd7;
	ld.global.f32 	%f2, [%rd8];
	cvt.f64.f32 	%fd2, %f2;
	mul.f64 	%fd3, %fd2, 0d3FE2C8B439581062;
	fma.rn.f64 	%fd4, %fd1, 0d3FD322D0E5604189, %fd3;
	add.s64 	%rd9, %rd8, %rd7;
	ld.global.f32 	%f3, [%rd9];
	cvt.f64.f32 	%fd5, %f3;
	fma.rn.f64 	%fd6, %fd5, 0d3FBD2F1A9FBE76C9, %fd4;
	cvt.rn.f32.f64 	%f4, %fd6;
	add.s64 	%rd10, %rd4, %rd5;
	st.global.f32 	[%rd10], %f4;
$L__BB15_2:
	ret;

}
	// .globl	_Z22histogram_equalizationPfiii
.visible .entry _Z22histogram_equalizationPfiii(
	.param .u64 .ptr .align 1 _Z22histogram_equalizationPfiii_param_0,
	.param .u32 _Z22histogram_equalizationPfiii_param_1,
	.param .u32 _Z22histogram_equalizationPfiii_param_2,
	.param .u32 _Z22histogram_equalizationPfiii_param_3
)
{
	.reg .pred 	%p<5>;
	.reg .b32 	%r<16>;
	.reg .b32 	%f<2>;
	.reg .b64 	%rd<11>;

	ld.param.u64 	%rd1, [_Z22histogram_equalizationPfiii_param_0];
	ld.param.u32 	%r4, [_Z22histogram_equalizationPfiii_param_1];
	ld.param.u32 	%r5, [_Z22histogram_equalizationPfiii_param_2];
	ld.param.u32 	%r6, [_Z22histogram_equalizationPfiii_param_3];
	mov.u32 	%r7, %ctaid.x;
	mov.u32 	%r8, %ntid.x;
	mov.u32 	%r9, %tid.x;
	mad.lo.s32 	%r1, %r7, %r8, %r9;
	mov.u32 	%r10, %ctaid.y;
	mov.u32 	%r11, %ntid.y;
	mov.u32 	%r12, %tid.y;
	mad.lo.s32 	%r2, %r10, %r11, %r12;
	mad.lo.s32 	%r3, %r5, %r2, %r1;
	setp.ge.s32 	%p1, %r3, %r6;
	@%p1 bra 	$L__BB16_2;
	mul.wide.s32 	%rd2, %r3, 4;
	mov.u64 	%rd3, hist;
	add.s64 	%rd4, %rd3, %rd2;
	mov.b32 	%r13, 0;
	st.global.u32 	[%rd4], %r13;
$L__BB16_2:
	bar.sync 	0;
	setp.ge.s32 	%p2, %r2, %r4;
	setp.ge.s32 	%p3, %r1, %r5;
	or.pred  	%p4, %p2, %p3;
	@%p4 bra 	$L__BB16_4;
	cvta.to.global.u64 	%rd5, %rd1;
	mul.wide.s32 	%rd6, %r3, 4;
	add.s64 	%rd7, %rd5, %rd6;
	ld.global.f32 	%f1, [%rd7];
	cvt.rzi.s32.f32 	%r14, %f1;
	mul.wide.s32 	%rd8, %r14, 4;
	mov.u64 	%rd9, hist;
	add.s64 	%rd10, %rd9, %rd8;
	atom.global.add.u32 	%r15, [%rd10], 1;
$L__BB16_4:
	bar.sync 	0;
	ret;

}
	// .globl	_Z7calcCDFPfS_iii
.visible .entry _Z7calcCDFPfS_iii(
	.param .u64 .ptr .align 1 _Z7calcCDFPfS_iii_param_0,
	.param .u64 .ptr .align 1 _Z7calcCDFPfS_iii_param_1,
	.param .u32 _Z7calcCDFPfS_iii_param_2,
	.param .u32 _Z7calcCDFPfS_iii_param_3,
	.param .u32 _Z7calcCDFPfS_iii_param_4
)
{
	.reg .pred 	%p<15>;
	.reg .b32 	%r<82>;
	.reg .b32 	%f<61>;
	.reg .b64 	%rd<29>;
	// demoted variable
	.shared .align 4 .b8 _ZZ7calcCDFPfS_iiiE3cdf[1024];
	ld.param.u64 	%rd3, [_Z7calcCDFPfS_iii_param_0];
	ld.param.u64 	%rd4, [_Z7calcCDFPfS_iii_param_1];
	ld.param.u32 	%r21, [_Z7calcCDFPfS_iii_param_2];
	ld.param.u32 	%r22, [_Z7calcCDFPfS_iii_param_3];
	ld.param.u32 	%r23, [_Z7calcCDFPfS_iii_param_4];
	mov.u32 	%r24, %ctaid.x;
	mov.u32 	%r25, %ntid.x;
	mov.u32 	%r26, %tid.x;
	mad.lo.s32 	%r1, %r24, %r25, %r26;
	mov.u32 	%r27, %ctaid.y;
	mov.u32 	%r28, %ntid.y;
	mov.u32 	%r29, %tid.y;
	mad.lo.s32 	%r2, %r27, %r28, %r29;
	mul.lo.s32 	%r3, %r22, %r2;
	neg.s32 	%r30, %r1;
	setp.ne.s32 	%p1, %r3, %r30;
	@%p1 bra 	$L__BB17_14;
	add.s32 	%r31, %r3, %r1;
	mul.wide.s32 	%rd5, %r31, 4;
	mov.u64 	%rd6, hist;
	add.s64 	%rd7, %rd6, %rd5;
	ld.global.u32 	%r32, [%rd7];
	cvt.rn.f32.s32 	%f6, %r32;
	mul.lo.s32 	%r33, %r22, %r21;
	cvt.rn.f32.s32 	%f1, %r33;
	div.rn.f32 	%f59, %f6, %f1;
	st.shared.f32 	[_ZZ7calcCDFPfS_iiiE3cdf], %f59;
	setp.lt.s32 	%p2, %r23, 2;
	@%p2 bra 	$L__BB17_14;
	add.s32 	%r4, %r23, -1;
	add.s32 	%r35, %r23, -2;
	and.b32  	%r5, %r4, 7;
	setp.lt.u32 	%p3, %r35, 7;
	mov.b32 	%r80, 1;
	@%p3 bra 	$L__BB17_6;
	add.s64 	%rd28, %rd6, 16;
	mov.u32 	%r38, _ZZ7calcCDFPfS_iiiE3cdf;
	add.s32 	%r76, %r38, 16;
	and.b32  	%r39, %r4, -8;
	neg.s32 	%r78, %r39;
	mov.b32 	%r77, 0;
$L__BB17_4:
	.pragma "nounroll";
	ld.global.u32 	%r40, [%rd28+-12];
	cvt.rn.f32.s32 	%f7, %r40;
	div.rn.f32 	%f8, %f7, %f1;
	add.f32 	%f9, %f59, %f8;
	st.shared.f32 	[%r76+-12], %f9;
	ld.global.u32 	%r41, [%rd28+-8];
	cvt.rn.f32.s32 	%f10, %r41;
	div.rn.f32 	%f11, %f10, %f1;
	add.f32 	%f12, %f9, %f11;
	st.shared.f32 	[%r76+-8], %f12;
	ld.global.u32 	%r42, [%rd28+-4];
	cvt.rn.f32.s32 	%f13, %r42;
	div.rn.f32 	%f14, %f13, %f1;
	add.f32 	%f15, %f12, %f14;
	st.shared.f32 	[%r76+-4], %f15;
	ld.global.u32 	%r43, [%rd28];
	cvt.rn.f32.s32 	%f16, %r43;
	div.rn.f32 	%f17, %f16, %f1;
	add.f32 	%f18, %f15, %f17;
	st.shared.f32 	[%r76], %f18;
	ld.global.u32 	%r44, [%rd28+4];
	cvt.rn.f32.s32 	%f19, %r44;
	div.rn.f32 	%f20, %f19, %f1;
	add.f32 	%f21, %f18, %f20;
	st.shared.f32 	[%r76+4], %f21;
	ld.global.u32 	%r45, [%rd28+8];
	cvt.rn.f32.s32 	%f22, %r45;
	div.rn.f32 	%f23, %f22, %f1;
	add.f32 	%f24, %f21, %f23;
	st.shared.f32 	[%r76+8], %f24;
	ld.global.u32 	%r46, [%rd28+12];
	cvt.rn.f32.s32 	%f25, %r46;
	div.rn.f32 	%f26, %f25, %f1;
	add.f32 	%f27, %f24, %f26;
	st.shared.f32 	[%r76+12], %f27;
	ld.global.u32 	%r47, [%rd28+16];
	cvt.rn.f32.s32 	%f28, %r47;
	div.rn.f32 	%f29, %f28, %f1;
	add.f32 	%f59, %f27, %f29;
	st.shared.f32 	[%r76+16], %f59;
	add.s32 	%r78, %r78, 8;
	add.s32 	%r77, %r77, 8;
	add.s64 	%rd28, %rd28, 32;
	add.s32 	%r76, %r76, 32;
	setp.ne.s32 	%p4, %r78, 0;
	@%p4 bra 	$L__BB17_4;
	add.s32 	%r80, %r77, 1;
$L__BB17_6:
	setp.eq.s32 	%p5, %r5, 0;
	@%p5 bra 	$L__BB17_14;
	and.b32  	%r15, %r4, 3;
	setp.lt.u32 	%p6, %r5, 4;
	@%p6 bra 	$L__BB17_9;
	mul.wide.u32 	%rd10, %r80, 4;
	add.s64 	%rd12, %rd6, %rd10;
	ld.global.u32 	%r48, [%rd12];
	cvt.rn.f32.s32 	%f30, %r48;
	div.rn.f32 	%f31, %f30, %f1;
	add.f32 	%f32, %f59, %f31;
	shl.b32 	%r49, %r80, 2;
	mov.u32 	%r50, _ZZ7calcCDFPfS_iiiE3cdf;
	add.s32 	%r51, %r50, %r49;
	st.shared.f32 	[%r51], %f32;
	add.s32 	%r52, %r80, 1;
	mul.wide.u32 	%rd13, %r52, 4;
	add.s64 	%rd14, %rd6, %rd13;
	ld.global.u32 	%r53, [%rd14];
	cvt.rn.f32.s32 	%f33, %r53;
	div.rn.f32 	%f34, %f33, %f1;
	add.f32 	%f35, %f32, %f34;
	st.shared.f32 	[%r51+4], %f35;
	add.s32 	%r54, %r80, 2;
	mul.wide.u32 	%rd15, %r54, 4;
	add.s64 	%rd16, %rd6, %rd15;
	ld.global.u32 	%r55, [%rd16];
	cvt.rn.f32.s32 	%f36, %r55;
	div.rn.f32 	%f37, %f36, %f1;
	add.f32 	%f38, %f35, %f37;
	st.shared.f32 	[%r51+8], %f38;
	ld.global.u32 	%r56, [%rd12+12];
	cvt.rn.f32.s32 	%f39, %r56;
	div.rn.f32 	%f40, %f39, %f1;
	add.f32 	%f41, %f38, %f40;
	st.shared.f32 	[%r51+12], %f41;
	add.s32 	%r80, %r80, 4;
$L__BB17_9:
	setp.eq.s32 	%p7, %r15, 0;
	@%p7 bra 	$L__BB17_14;
	setp.eq.s32 	%p8, %r15, 1;
	@%p8 bra 	$L__BB17_12;
	shl.b32 	%r57, %r80, 2;
	mov.u32 	%r58, _ZZ7calcCDFPfS_iiiE3cdf;
	add.s32 	%r59, %r58, %r57;
	ld.shared.f32 	%f42, [%r59+-4];
	mul.wide.u32 	%rd17, %r80, 4;
	add.s64 	%rd19, %rd6, %rd17;
	ld.global.u32 	%r60, [%rd19];
	cvt.rn.f32.s32 	%f43, %r60;
	div.rn.f32 	%f44, %f43, %f1;
	add.f32 	%f45, %f42, %f44;
	st.shared.f32 	[%r59], %f45;
	ld.global.u32 	%r61, [%rd19+4];
	cvt.rn.f32.s32 	%f46, %r61;
	div.rn.f32 	%f47, %f46, %f1;
	add.f32 	%f48, %f45, %f47;
	st.shared.f32 	[%r59+4], %f48;
	add.s32 	%r80, %r80, 2;
$L__BB17_12:
	and.b32  	%r62, %r4, 1;
	setp.eq.b32 	%p9, %r62, 1;
	not.pred 	%p10, %p9;
	@%p10 bra 	$L__BB17_14;
	shl.b32 	%r63, %r80, 2;
	mov.u32 	%r64, _ZZ7calcCDFPfS_iiiE3cdf;
	add.s32 	%r65, %r64, %r63;
	ld.shared.f32 	%f49, [%r65+-4];
	mul.wide.u32 	%rd20, %r80, 4;
	add.s64 	%rd22, %rd6, %rd20;
	ld.global.u32 	%r66, [%rd22];
	cvt.rn.f32.s32 	%f50, %r66;
	div.rn.f32 	%f51, %f50, %f1;
	add.f32 	%f52, %f49, %f51;
	st.shared.f32 	[%r65], %f52;
$L__BB17_14:
	bar.sync 	0;
	add.s32 	%r20, %r3, %r1;
	setp.ge.s32 	%p11, %r20, %r23;
	@%p11 bra 	$L__BB17_16;
	shl.b32 	%r67, %r20, 2;
	mov.u32 	%r68, _ZZ7calcCDFPfS_iiiE3cdf;
	add.s32 	%r69, %r68, %r67;
	ld.shared.f32 	%f53, [%r69];
	add.s32 	%r70, %r23, -1;
	cvt.rn.f32.s32 	%f54, %r70;
	mul.f32 	%f55, %f53, %f54;
	st.shared.f32 	[%r69], %f55;
$L__BB17_16:
	bar.sync 	0;
	setp.ge.s32 	%p12, %r2, %r21;
	setp.ge.s32 	%p13, %r1, %r22;
	or.pred  	%p14, %p12, %p13;
	@%p14 bra 	$L__BB17_18;
	cvta.to.global.u64 	%rd23, %rd3;
	mul.wide.s32 	%rd24, %r20, 4;
	add.s64 	%rd25, %rd23, %rd24;
	ld.global.f32 	%f56, [%rd25];
	cvt.rzi.s32.f32 	%r71, %f56;
	shl.b32 	%r72, %r71, 2;
	mov.u32 	%r73, _ZZ7calcCDFPfS_iiiE3cdf;
	add.s32 	%r74, %r73, %r72;
	ld.shared.f32 	%f57, [%r74];
	cvt.rzi.s32.f32 	%r75, %f57;
	cvt.rn.f32.s32 	%f58, %r75;
	cvta.to.global.u64 	%rd26, %rd4;
	add.s64 	%rd27, %rd26, %rd24;
	st.global.f32 	[%rd27], %f58;
$L__BB17_18:
	ret;

}
	// .globl	_Z23negative_transformationPfS_iii
.visible .entry _Z23negative_transformationPfS_iii(
	.param .u64 .ptr .align 1 _Z23negative_transformationPfS_iii_param_0,
	.param .u64 .ptr .align 1 _Z23negative_transformationPfS_iii_param_1,
	.param .u32 _Z23negative_transformationPfS_iii_param_2,
	.param .u32 _Z23negative_transformationPfS_iii_param_3,
	.param .u32 _Z23negative_transformationPfS_iii_param_4
)
{
	.reg .pred 	%p<4>;
	.reg .b32 	%r<15>;
	.reg .b32 	%f<5>;
	.reg .b64 	%rd<8>;

	ld.param.u64 	%rd1, [_Z23negative_transformationPfS_iii_param_0];
	ld.param.u64 	%rd2, [_Z23negative_transformationPfS_iii_param_1];
	ld.param.u32 	%r5, [_Z23negative_transformationPfS_iii_param_2];
	ld.param.u32 	%r3, [_Z23negative_transformationPfS_iii_param_3];
	ld.param.u32 	%r4, [_Z23negative_transformationPfS_iii_param_4];
	mov.u32 	%r6, %ctaid.x;
	mov.u32 	%r7, %ntid.x;
	mov.u32 	%r8, %tid.x;
	mad.lo.s32 	%r1, %r6, %r7, %r8;
	mov.u32 	%r9, %ctaid.y;
	mov.u32 	%r10, %ntid.y;
	mov.u32 	%r11, %tid.y;
	mad.lo.s32 	%r2, %r9, %r10, %r11;
	setp.ge.s32 	%p1, %r2, %r5;
	setp.ge.s32 	%p2, %r1, %r3;
	or.pred  	%p3, %p1, %p2;
	@%p3 bra 	$L__BB18_2;
	cvta.to.global.u64 	%rd3, %rd1;
	cvta.to.global.u64 	%rd4, %rd2;
	add.s32 	%r12, %r4, -1;
	cvt.rn.f32.s32 	%f1, %r12;
	mad.lo.s32 	%r13, %r3, %r2, %r1;
	mul.wide.s32 	%rd5, %r13, 4;
	add.s64 	%rd6, %rd3, %rd5;
	ld.global.f32 	%f2, [%rd6];
	sub.f32 	%f3, %f1, %f2;
	cvt.rzi.s32.f32 	%r14, %f3;
	cvt.rn.f32.s32 	%f4, %r14;
	add.s64 	%rd7, %rd4, %rd5;
	st.global.f32 	[%rd7], %f4;
$L__BB18_2:
	ret;

}
	// .globl	_Z18log_transformationPfS_iiif
.visible .entry _Z18log_transformationPfS_iiif(
	.param .u64 .ptr .align 1 _Z18log_transformationPfS_iiif_param_0,
	.param .u64 .ptr .align 1 _Z18log_transformationPfS_iiif_param_1,
	.param .u32 _Z18log_transformationPfS_iiif_param_2,
	.param .u32 _Z18log_transformationPfS_iiif_param_3,
	.param .u32 _Z18log_transformationPfS_iiif_param_4,
	.param .f32 _Z18log_transformationPfS_iiif_param_5
)
{
	.reg .pred 	%p<7>;
	.reg .b32 	%r<17>;
	.reg .b32 	%f<27>;
	.reg .b64 	%rd<8>;

	ld.param.u64 	%rd1, [_Z18log_transformationPfS_iiif_param_0];
	ld.param.u64 	%rd2, [_Z18log_transformationPfS_iiif_param_1];
	ld.param.u32 	%r4, [_Z18log_transformationPfS_iiif_param_2];
	ld.param.u32 	%r3, [_Z18log_transformationPfS_iiif_param_3];
	ld.param.f32 	%f1, [_Z18log_transformationPfS_iiif_param_5];
	mov.u32 	%r5, %ctaid.x;
	mov.u32 	%r6, %ntid.x;
	mov.u32 	%r7, %tid.x;
	mad.lo.s32 	%r1, %r5, %r6, %r7;
	mov.u32 	%r8, %ctaid.y;
	mov.u32 	%r9, %ntid.y;
	mov.u32 	%r10, %tid.y;
	mad.lo.s32 	%r2, %r8, %r9, %r10;
	setp.ge.s32 	%p1, %r2, %r4;
	setp.ge.s32 	%p2, %r1, %r3;
	or.pred  	%p3, %p1, %p2;
	@%p3 bra 	$L__BB19_2;
	cvta.to.global.u64 	%rd3, %rd1;
	cvta.to.global.u64 	%rd4, %rd2;
	mad.lo.s32 	%r11, %r3, %r2, %r1;
	mul.wide.s32 	%rd5, %r11, 4;
	add.s64 	%rd6, %rd3, %rd5;
	ld.global.f32 	%f2, [%rd6];
	add.f32 	%f3, %f2, 0f3F800000;
	setp.lt.f32 	%p4, %f3, 0f00800000;
	mul.f32 	%f4, %f3, 0f4B000000;
	selp.f32 	%f5, %f4, %f3, %p4;
	selp.f32 	%f6, 0fC1B80000, 0f00000000, %p4;
	mov.b32 	%r12, %f5;
	add.s32 	%r13, %r12, -1059760811;
	and.b32  	%r14, %r13, -8388608;
	sub.s32 	%r15, %r12, %r14;
	mov.b32 	%f7, %r15;
	cvt.rn.f32.s32 	%f8, %r14;
	fma.rn.f32 	%f9, %f8, 0f34000000, %f6;
	add.f32 	%f10, %f7, 0fBF800000;
	fma.rn.f32 	%f11, %f10, 0fBE055027, 0f3E1039F6;
	fma.rn.f32 	%f12, %f11, %f10, 0fBDF8CDCC;
	fma.rn.f32 	%f13, %f12, %f10, 0f3E0F2955;
	fma.rn.f32 	%f14, %f13, %f10, 0fBE2AD8B9;
	fma.rn.f32 	%f15, %f14, %f10, 0f3E4CED0B;
	fma.rn.f32 	%f16, %f15, %f10, 0fBE7FFF22;
	fma.rn.f32 	%f17, %f16, %f10, 0f3EAAAA78;
	fma.rn.f32 	%f18, %f17, %f10, 0fBF000000;
	mul.f32 	%f19, %f10, %f18;
	fma.rn.f32 	%f20, %f19, %f10, %f10;
	fma.rn.f32 	%f21, %f9, 0f3F317218, %f20;
	setp.gt.u32 	%p5, %r12, 2139095039;
	fma.rn.f32 	%f22, %f5, 0f7F800000, 0f7F800000;
	selp.f32 	%f23, %f22, %f21, %p5;
	setp.eq.f32 	%p6, %f5, 0f00000000;
	selp.f32 	%f24, 0fFF800000, %f23, %p6;
	mul.f32 	%f25, %f1, %f24;
	cvt.rzi.s32.f32 	%r16, %f25;
	cvt.rn.f32.s32 	%f26, %r16;
	add.s64 	%rd7, %rd4, %rd5;
	st.global.f32 	[%rd7], %f26;
$L__BB19_2:
	ret;

}
	// .globl	_Z20gamma_transformationPfS_iiif
.visible .entry _Z20gamma_transformationPfS_iiif(
	.param .u64 .ptr .align 1 _Z20gamma_transformationPfS_iiif_param_0,
	.param .u64 .ptr .align 1 _Z20gamma_transformationPfS_iiif_param_1,
	.param .u32 _Z20gamma_transformationPfS_iiif_param_2,
	.param .u32 _Z20gamma_transformationPfS_iiif_param_3,
	.param .u32 _Z20gamma_transformationPfS_iiif_param_4,
	.param .f32 _Z20gamma_transformationPfS_iiif_param_5
)
{
	.reg .pred 	%p<25>;
	.reg .b32 	%r<27>;
	.reg .b32 	%f<80>;
	.reg .b64 	%rd<9>;

	ld.param.u64 	%rd1, [_Z20gamma_transformationPfS_iiif_param_0];
	ld.param.u64 	%rd2, [_Z20gamma_transformationPfS_iiif_param_1];
	ld.param.u32 	%r5, [_Z20gamma_transformationPfS_iiif_param_2];
	ld.param.u32 	%r4, [_Z20gamma_transformationPfS_iiif_param_3];
	ld.param.f32 	%f10, [_Z20gamma_transformationPfS_iiif_param_5];
	mov.u32 	%r6, %ctaid.x;
	mov.u32 	%r7, %ntid.x;
	mov.u32 	%r8, %tid.x;
	mad.lo.s32 	%r1, %r6, %r7, %r8;
	mov.u32 	%r9, %ctaid.y;
	mov.u32 	%r10, %ntid.y;
	mov.u32 	%r11, %tid.y;
	mad.lo.s32 	%r2, %r9, %r10, %r11;
	setp.ge.s32 	%p1, %r2, %r5;
	setp.ge.s32 	%p2, %r1, %r4;
	or.pred  	%p3, %p1, %p2;
	mov.f32 	%f79, 0f3F800000;
	@%p3 bra 	$L__BB20_10;
	cvta.to.global.u64 	%rd3, %rd1;
	mad.lo.s32 	%r3, %r4, %r2, %r1;
	mul.wide.s32 	%rd4, %r3, 4;
	add.s64 	%rd5, %rd3, %rd4;
	ld.global.f32 	%f12, [%rd5];
	div.rn.f32 	%f1, %f12, 0f437F0000;
	mul.f32 	%f13, %f10, 0f3F000000;
	cvt.rzi.f32.f32 	%f14, %f13;
	add.f32 	%f15, %f14, %f14;
	sub.f32 	%f16, %f10, %f15;
	abs.f32 	%f2, %f16;
	abs.f32 	%f3, %f1;
	setp.lt.f32 	%p4, %f3, 0f00800000;
	mul.f32 	%f17, %f3, 0f4B800000;
	selp.f32 	%f18, %f17, %f3, %p4;
	selp.f32 	%f19, 0fC1C00000, 0f00000000, %p4;
	mov.b32 	%r12, %f18;
	add.s32 	%r13, %r12, -1060439283;
	and.b32  	%r14, %r13, -8388608;
	sub.s32 	%r15, %r12, %r14;
	mov.b32 	%f20, %r15;
	cvt.rn.f32.s32 	%f21, %r14;
	fma.rn.f32 	%f22, %f21, 0f34000000, %f19;
	add.f32 	%f23, %f20, 0fBF800000;
	add.f32 	%f24, %f20, 0f3F800000;
	rcp.approx.ftz.f32 	%f25, %f24;
	add.f32 	%f26, %f23, %f23;
	mul.f32 	%f27, %f26, %f25;
	mul.f32 	%f28, %f27, %f27;
	sub.f32 	%f29, %f23, %f27;
	add.f32 	%f30, %f29, %f29;
	neg.f32 	%f31, %f27;
	fma.rn.f32 	%f32, %f31, %f23, %f30;
	mul.rn.f32 	%f33, %f25, %f32;
	fma.rn.f32 	%f34, %f28, 0f3A2C32E4, 0f3B52E7DB;
	fma.rn.f32 	%f35, %f34, %f28, 0f3C93BB73;
	fma.rn.f32 	%f36, %f35, %f28, 0f3DF6384F;
	mul.rn.f32 	%f37, %f36, %f28;
	fma.rn.f32 	%f38, %f27, 0f3FB8AA3B, %f22;
	sub.f32 	%f39, %f22, %f38;
	fma.rn.f32 	%f40, %f27, 0f3FB8AA3B, %f39;
	fma.rn.f32 	%f41, %f33, 0f3FB8AA3B, %f40;
	fma.rn.f32 	%f42, %f27, 0f32A55E34, %f41;
	mul.f32 	%f43, %f37, 0f40400000;
	fma.rn.f32 	%f44, %f43, %f33, %f42;
	fma.rn.f32 	%f45, %f37, %f27, %f44;
	add.rn.f32 	%f46, %f38, %f45;
	neg.f32 	%f47, %f38;
	add.rn.f32 	%f48, %f46, %f47;
	neg.f32 	%f49, %f48;
	add.rn.f32 	%f50, %f45, %f49;
	mul.rn.f32 	%f51, %f46, %f10;
	neg.f32 	%f52, %f51;
	fma.rn.f32 	%f53, %f46, %f10, %f52;
	fma.rn.f32 	%f54, %f50, %f10, %f53;
	cvt.rni.f32.f32 	%f55, %f51;
	sub.f32 	%f56, %f51, %f55;
	add.f32 	%f57, %f56, %f54;
	fma.rn.f32 	%f58, %f57, 0f391FCB8E, 0f3AAF85ED;
	fma.rn.f32 	%f59, %f58, %f57, 0f3C1D9856;
	fma.rn.f32 	%f60, %f59, %f57, 0f3D6357BB;
	fma.rn.f32 	%f61, %f60, %f57, 0f3E75FDEC;
	fma.rn.f32 	%f62, %f61, %f57, 0f3F317218;
	fma.rn.f32 	%f63, %f62, %f57, 0f3F800000;
	cvt.rzi.s32.f32 	%r16, %f55;
	setp.gt.f32 	%p5, %f55, 0f00000000;
	selp.b32 	%r17, 0, -2097152000, %p5;
	add.s32 	%r18, %r17, 2130706432;
	mov.b32 	%f64, %r18;
	mul.f32 	%f65, %f63, %f64;
	shl.b32 	%r19, %r16, 23;
	sub.s32 	%r20, %r19, %r17;
	mov.b32 	%f66, %r20;
	mul.f32 	%f67, %f65, %f66;
	abs.f32 	%f68, %f51;
	setp.gt.f32 	%p6, %f68, 0f43180000;
	setp.lt.f32 	%p7, %f51, 0f00000000;
	selp.f32 	%f69, 0f00000000, 0f7F800000, %p7;
	selp.f32 	%f4, %f69, %f67, %p6;
	setp.eq.f32 	%p8, %f1, 0f3F800000;
	setp.eq.f32 	%p9, %f10, 0f00000000;
	or.pred  	%p10, %p9, %p8;
	@%p10 bra 	$L__BB20_9;
	setp.num.f32 	%p11, %f3, %f3;
	abs.f32 	%f70, %f10;
	setp.num.f32 	%p12, %f70, %f70;
	and.pred  	%p13, %p11, %p12;
	@%p13 bra 	$L__BB20_4;
	add.rn.f32 	%f79, %f1, %f10;
	bra.uni 	$L__BB20_9;
$L__BB20_4:
	setp.neu.f32 	%p14, %f1, 0f00000000;
	setp.neu.f32 	%p15, %f3, 0f7F800000;
	and.pred  	%p16, %p14, %p15;
	@%p16 bra 	$L__BB20_6;
	setp.neu.f32 	%p23, %f2, 0f3F800000;
	add.f32 	%f75, %f1, %f1;
	mov.b32 	%r21, %f75;
	setp.lt.f32 	%p24, %f10, 0f00000000;
	xor.b32  	%r22, %r21, 2139095040;
	selp.b32 	%r23, %r22, %r21, %p24;
	and.b32  	%r24, %r23, 2147483647;
	selp.b32 	%r25, %r24, %r23, %p23;
	mov.b32 	%f79, %r25;
	bra.uni 	$L__BB20_9;
$L__BB20_6:
	setp.eq.f32 	%p17, %f1, 0fBF800000;
	setp.eq.f32 	%p18, %f70, 0f7F800000;
	and.pred  	%p19, %p17, %p18;
	@%p19 bra 	$L__BB20_9;
	setp.geu.f32 	%p20, %f1, 0f00000000;
	mov.f32 	%f79, %f4;
	@%p20 bra 	$L__BB20_9;
	setp.neu.f32 	%p21, %f2, 0f3F800000;
	neg.f32 	%f72, %f4;
	selp.f32 	%f73, %f4, %f72, %p21;
	cvt.rmi.f32.f32 	%f74, %f10;
	setp.neu.f32 	%p22, %f10, %f74;
	selp.f32 	%f79, 0f7FFFFFFF, %f73, %p22;
$L__BB20_9:
	mul.f32 	%f76, %f79, 0f437F0000;
	cvt.rzi.s32.f32 	%r26, %f76;
	cvt.rn.f32.s32 	%f77, %r26;
	cvta.to.global.u64 	%rd6, %rd2;
	add.s64 	%rd8, %rd6, %rd4;
	st.global.f32 	[%rd8], %f77;
$L__BB20_10:
	ret;

}
	// .globl	_Z12setup_kernelP17curandStateXORWOWmii
.visible .entry _Z12setup_kernelP17curandStateXORWOWmii(
	.param .u64 .ptr .align 1 _Z12setup_kernelP17curandStateXORWOWmii_param_0,
	.param .u64 _Z12setup_kernelP17curandStateXORWOWmii_param_1,
	.param .u32 _Z12setup_kernelP17curandStateXORWOWmii_param_2,
	.param .u32 _Z12setup_kernelP17curandStateXORWOWmii_param_3
)
{
	.reg .pred 	%p<24>;
	.reg .b32 	%r<425>;
	.reg .b64 	%rd<19>;

	ld.param.u64 	%rd8, [_Z12setup_kernelP17curandStateXORWOWmii_param_0];
	ld.param.u64 	%rd9, [_Z12setup_kernelP17curandStateXORWOWmii_param_1];
	ld.param.u32 	%r182, [_Z12setup_kernelP17curandStateXORWOWmii_param_2];
	ld.param.u32 	%r183, [_Z12setup_kernelP17curandStateXORWOWmii_param_3];
	cvta.to.global.u64 	%rd10, %rd8;
	mov.u32 	%r184, %ctaid.y;
	mov.u32 	%r185, %ntid.y;
	mov.u32 	%r186, %tid.y;
	mad.lo.s32 	%r187, %r184, %r185, %r186;
	mov.u32 	%r188, %ctaid.x;
	mov.u32 	%r189, %ntid.x;
	mov.u32 	%r190, %tid.x;
	mad.lo.s32 	%r191, %r188, %r189, %r190;
	mov.u32 	%r192, %ctaid.z;
	mov.u32 	%r193, %ntid.z;
	mov.u32 	%r194, %tid.z;
	mad.lo.s32 	%r195, %r192, %r193, %r194;
	mad.lo.s32 	%r196, %r182, %r195, %r187;
	mad.lo.s32 	%r197, %r196, %r183, %r191;
	cvt.s64.s32 	%rd18, %r197;
	mul.wide.s32 	%rd11, %r197, 48;
	add.s64 	%rd2, %rd10, %rd11;
	cvt.u32.u64 	%r198, %rd9;
	xor.b32  	%r199, %r198, -1429050551;
	mul.lo.s32 	%r200, %r199, 1099087573;
	{ .reg .b32 tmp; mov.b64 {tmp, %r201}, %rd9; }
	xor.b32  	%r202, %r201, -136515619;
	mul.lo.s32 	%r203, %r202, -1703105765;
	add.s32 	%r204, %r200, %r203;
	add.s32 	%r205, %r204, 6615241;
	add.s32 	%r206, %r200, 123456789;
	st.global.v2.u32 	[%rd2], {%r205, %r206};
	xor.b32  	%r207, %r200, 362436069;
	add.s32 	%r208, %r203, 521288629;
	st.global.v2.u32 	[%rd2+8], {%r207, %r208};
	xor.b32  	%r209, %r203, 88675123;
	add.s32 	%r210, %r200, 5783321;
	st.global.v2.u32 	[%rd2+16], {%r209, %r210};
	setp.eq.s32 	%p1, %r197, 0;
	@%p1 bra 	$L__BB21_42;
	mov.b32 	%r331, 0;
$L__BB21_2:
	and.b64  	%rd4, %rd18, 3;
	setp.eq.s64 	%p2, %rd4, 0;
	@%p2 bra 	$L__BB21_41;
	mul.wide.u32 	%rd12, %r331, 3200;
	mov.u64 	%rd13, precalc_xorwow_matrix;
	add.s64 	%rd5, %rd13, %rd12;
	cvt.u32.u64 	%r2, %rd4;
	mov.b32 	%r332, 0;
$L__BB21_4:
	mov.b32 	%r345, 0;
	mov.u32 	%r346, %r345;
	mov.u32 	%r347, %r345;
	mov.u32 	%r348, %r345;
	mov.u32 	%r349, %r345;
	mov.u32 	%r338, %r345;
$L__BB21_5:
	mul.wide.u32 	%rd14, %r338, 4;
	add.s64 	%rd15, %rd2, %rd14;
	ld.global.u32 	%r10, [%rd15+4];
	shl.b32 	%r11, %r338, 5;
	mov.b32 	%r344, 0;
$L__BB21_6:
	.pragma "nounroll";
	shr.u32 	%r215, %r10, %r344;
	and.b32  	%r216, %r215, 1;
	setp.eq.b32 	%p3, %r216, 1;
	not.pred 	%p4, %p3;
	add.s32 	%r217, %r11, %r344;
	mul.lo.s32 	%r218, %r217, 5;
	mul.wide.u32 	%rd16, %r218, 4;
	add.s64 	%rd6, %rd5, %rd16;
	@%p4 bra 	$L__BB21_8;
	ld.global.u32 	%r219, [%rd6];
	xor.b32  	%r349, %r349, %r219;
	ld.global.u32 	%r220, [%rd6+4];
	xor.b32  	%r348, %r348, %r220;
	ld.global.u32 	%r221, [%rd6+8];
	xor.b32  	%r347, %r347, %r221;
	ld.global.u32 	%r222, [%rd6+12];
	xor.b32  	%r346, %r346, %r222;
	ld.global.u32 	%r223, [%rd6+16];
	xor.b32  	%r345, %r345, %r223;
$L__BB21_8:
	and.b32  	%r225, %r215, 2;
	setp.eq.s32 	%p5, %r225, 0;
	@%p5 bra 	$L__BB21_10;
	ld.global.u32 	%r226, [%rd6+20];
	xor.b32  	%r349, %r349, %r226;
	ld.global.u32 	%r227, [%rd6+24];
	xor.b32  	%r348, %r348, %r227;
	ld.global.u32 	%r228, [%rd6+28];
	xor.b32  	%r347, %r347, %r228;
	ld.global.u32 	%r229, [%rd6+32];
	xor.b32  	%r346, %r346, %r229;
	ld.global.u32 	%r230, [%rd6+36];
	xor.b32  	%r345, %r345, %r230;
$L__BB21_10:
	and.b32  	%r232, %r215, 4;
	setp.eq.s32 	%p6, %r232, 0;
	@%p6 bra 	$L__BB21_12;
	ld.global.u32 	%r233, [%rd6+40];
	xor.b32  	%r349, %r349, %r233;
	ld.global.u32 	%r234, [%rd6+44];
	xor.b32  	%r348, %r348, %r234;
	ld.global.u32 	%r235, [%rd6+48];
	xor.b32  	%r347, %r347, %r235;
	ld.global.u32 	%r236, [%rd6+52];
	xor.b32  	%r346, %r346, %r236;
	ld.global.u32 	%r237, [%rd6+56];
	xor.b32  	%r345, %r345, %r237;
$L__BB21_12:
	and.b32  	%r239, %r215, 8;
	setp.eq.s32 	%p7, %r239, 0;
	@%p7 bra 	$L__BB21_14;
	ld.global.u32 	%r240, [%rd6+60];
	xor.b32  	%r349, %r349, %r240;
	ld.global.u32 	%r241, [%rd6+64];
	xor.b32  	%r348, %r348, %r241;
	ld.global.u32 	%r242, [%rd6+68];
	xor.b32  	%r347, %r347, %r242;
	ld.global.u32 	%r243, [%rd6+72];
	xor.b32  	%r346, %r346, %r243;
	ld.global.u32 	%r244, [%rd6+76];
	xor.b32  	%r345, %r345, %r244;
$L__BB21_14:
	and.b32  	%r246, %r215, 16;
	setp.eq.s32 	%p8, %r246, 0;
	@%p8 bra 	$L__BB21_16;
	ld.global.u32 	%r247, [%rd6+80];
	xor.b32  	%r349, %r349, %r247;
	ld.global.u32 	%r248, [%rd6+84];
	xor.b32  	%r348, %r348, %r248;
	ld.global.u32 	%r249, [%rd6+88];
	xor.b32  	%r347, %r347, %r249;
	ld.global.u32 	%r250, [%rd6+92];
	xor.b32  	%r346, %r346, %r250;
	ld.global.u32 	%r251, [%rd6+96];
	xor.b32  	%r345, %r345, %r251;
$L__BB21_16:
	and.b32  	%r253, %r215, 32;
	setp.eq.s32 	%p9, %r253, 0;
	@%p9 bra 	$L__BB21_18;
	ld.global.u32 	%r254, [%rd6+100];
	xor.b32  	%r349, %r349, %r254;
	ld.global.u32 	%r255, [%rd6+104];
	xor.b32  	%r348, %r348, %r255;
	ld.global.u32 	%r256, [%rd6+108];
	xor.b32  	%r347, %r347, %r256;
	ld.global.u32 	%r257, [%rd6+112];
	xor.b32  	%r346, %r346, %r257;
	ld.global.u32 	%r258, [%rd6+116];
	xor.b32  	%r345, %r345, %r258;
$L__BB21_18:
	and.b32  	%r260, %r215, 64;
	setp.eq.s32 	%p10, %r260, 0;
	@%p10 bra 	$L__BB21_20;
	ld.global.u32 	%r261, [%rd6+120];
	xor.b32  	%r349, %r349, %r261;
	ld.global.u32 	%r262, [%rd6+124];
	xor.b32  	%r348, %r348, %r262;
	ld.global.u32 	%r263, [%rd6+128];
	xor.b32  	%r347, %r347, %r263;
	ld.global.u32 	%r264, [%rd6+132];
	xor.b32  	%r346, %r346, %r264;
	ld.global.u32 	%r265, [%rd6+136];
	xor.b32  	%r345, %r345, %r265;
$L__BB21_20:
	and.b32  	%r267, %r215, 128;
	setp.eq.s32 	%p11, %r267, 0;
	@%p11 bra 	$L__BB21_22;
	ld.global.u32 	%r268, [%rd6+140];
	xor.b32  	%r349, %r349, %r268;
	ld.global.u32 	%r269, [%rd6+144];
	xor.b32  	%r348, %r348, %r269;
	ld.global.u32 	%r270, [%rd6+148];
	xor.b32  	%r347, %r347, %r270;
	ld.global.u32 	%r271, [%rd6+152];
	xor.b32  	%r346, %r346, %r271;
	ld.global.u32 	%r272, [%rd6+156];
	xor.b32  	%r345, %r345, %r272;
$L__BB21_22:
	and.b32  	%r274, %r215, 256;
	setp.eq.s32 	%p12, %r274, 0;
	@%p12 bra 	$L__BB21_24;
	ld.global.u32 	%r275, [%rd6+160];
	xor.b32  	%r349, %r349, %r275;
	ld.global.u32 	%r276, [%rd6+164];
	xor.b32  	%r348, %r348, %r276;
	ld.global.u32 	%r277, [%rd6+168];
	xor.b32  	%r347, %r347, %r277;
	ld.global.u32 	%r278, [%rd6+172];
	xor.b32  	%r346, %r346, %r278;
	ld.global.u32 	%r279, [%rd6+176];
	xor.b32  	%r345, %r345, %r279;
$L__BB21_24:
	and.b32  	%r281, %r215, 512;
	setp.eq.s32 	%p13, %r281, 0;
	@%p13 bra 	$L__BB21_26;
	ld.global.u32 	%r282, [%rd6+180];
	xor.b32  	%r349, %r349, %r282;
	ld.global.u32 	%r283, [%rd6+184];
	xor.b32  	%r348, %r348, %r283;
	ld.global.u32 	%r284, [%rd6+188];
	xor.b32  	%r347, %r347, %r284;
	ld.global.u32 	%r285, [%rd6+192];
	xor.b32  	%r346, %r346, %r285;
	ld.global.u32 	%r286, [%rd6+196];
	xor.b32  	%r345, %r345, %r286;
$L__BB21_26:
	and.b32  	%r288, %r215, 1024;
	setp.eq.s32 	%p14, %r288, 0;
	@%p14 bra 	$L__BB21_28;
	ld.global.u32 	%r289, [%rd6+200];
	xor.b32  	%r349, %r349, %r289;
	ld.global.u32 	%r290, [%rd6+204];
	xor.b32  	%r348, %r348, %r290;
	ld.global.u32 	%r291, [%rd6+208];
	xor.b32  	%r347, %r347, %r291;
	ld.global.u32 	%r292, [%rd6+212];
	xor.b32  	%r346, %r346, %r292;
	ld.global.u32 	%r293, [%rd6+216];
	xor.b32  	%r345, %r345, %r293;
$L__BB21_28:
	and.b32  	%r295, %r215, 2048;
	setp.eq.s32 	%p15, %r295, 0;
	@%p15 bra 	$L__BB21_30;
	ld.global.u32 	%r296, [%rd6+220];
	xor.b32  	%r349, %r349, %r296;
	ld.global.u32 	%r297, [%rd6+224];
	xor.b32  	%r348, %r348, %r297;
	ld.global.u32 	%r298, [%rd6+228];
	xor.b32  	%r347, %r347, %r298;
	ld.global.u32 	%r299, [%rd6+232];
	xor.b32  	%r346, %r346, %r299;
	ld.global.u32 	%r300, [%rd6+236];
	xor.b32  	%r345, %r345, %r300;
$L__BB21_30:
	and.b32  	%r302, %r215, 4096;
	setp.eq.s32 	%p16, %r302, 0;
	@%p16 bra 	$L__BB21_32;
	ld.global.u32 	%r303, [%rd6+240];
	xor.b32  	%r349, %r349, %r303;
	ld.global.u32 	%r304, [%rd6+244];
	xor.b32  	%r348, %r348, %r304;
	ld.global.u32 	%r305, [%rd6+248];
	xor.b32  	%r347, %r347, %r305;
	ld.global.u32 	%r306, [%rd6+252];
	xor.b32  	%r346, %r346, %r306;
	ld.global.u32 	%r307, [%rd6+256];
	xor.b32  	%r345, %r345, %r307;
$L__BB21_32:
	and.b32  	%r309, %r215, 8192;
	setp.eq.s32 	%p17, %r309, 0;
	@%p17 bra 	$L__BB21_34;
	ld.global.u32 	%r310, [%rd6+260];
	xor.b32  	%r349, %r349, %r310;
	ld.global.u32 	%r311, [%rd6+264];
	xor.b32  	%r348, %r348, %r311;
	ld.global.u32 	%r312, [%rd6+268];
	xor.b32  	%r347, %r347, %r312;
	ld.global.u32 	%r313, [%rd6+272];
	xor.b32  	%r346, %r346, %r313;
	ld.global.u32 	%r314, [%rd6+276];
	xor.b32  	%r345, %r345, %r314;
$L__BB21_34:
	and.b32  	%r316, %r215, 16384;
	setp.eq.s32 	%p18, %r316, 0;
	@%p18 bra 	$L__BB21_36;
	ld.global.u32 	%r317, [%rd6+280];
	xor.b32  	%r349, %r349, %r317;
	ld.global.u32 	%r318, [%rd6+284];
	xor.b32  	%r348, %r348, %r318;
	ld.global.u32 	%r319, [%rd6+288];
	xor.b32  	%r347, %r347, %r319;
	ld.global.u32 	%r320, [%rd6+292];
	xor.b32  	%r346, %r346, %r320;
	ld.global.u32 	%r321, [%rd6+296];
	xor.b32  	%r345, %r345, %r321;
$L__BB21_36:
	and.b32  	%r323, %r215, 32768;
	setp.eq.s32 	%p19, %r323, 0;
	@%p19 bra 	$L__BB21_38;
	ld.global.u32 	%r324, [%rd6+300];
	xor.b32  	%r349, %r349, %r324;
	ld.global.u32 	%r325, [%rd6+304];
	xor.b32  	%r348, %r348, %r325;
	ld.global.u32 	%r326, [%rd6+308];
	xor.b32  	%r347, %r347, %r326;
	ld.global.u32 	%r327, [%rd6+312];
	xor.b32  	%r346, %r346, %r327;
	ld.global.u32 	%r328, [%rd6+316];
	xor.b32  	%r345, %r345, %r328;
$L__BB21_38:
	add.s32 	%r344, %r344, 16;
	setp.ne.s32 	%p20, %r344, 32;
	@%p20 bra 	$L__BB21_6;
	mad.lo.s32 	%r329, %r338, -31, %r11;
	add.s32 	%r338, %r329, 1;
	setp.ne.s32 	%p21, %r338, 5;
	@%p21 bra 	$L__BB21_5;
	st.global.u32 	[%rd2+4], %r349;
	st.global.u32 	[%rd2+8], %r348;
	st.global.u32 	[%rd2+12], %r347;
	st.global.u32 	[%rd2+16], %r346;
	st.global.u32 	[%rd2+20], %r345;
	add.s32 	%r332, %r332, 1;
	setp.lt.u32 	%p22, %r332, %r2;
	@%p22 bra 	$L__BB21_4;
$L__BB21_41:
	shr.u64 	%rd7, %rd18, 2;
	add.s32 	%r331, %r331, 1;
	setp.gt.u64 	%p23, %rd18, 3;
	mov.u64 	%rd18, %rd7;
	@%p23 bra 	$L__BB21_2;
$L__BB21_42:
	mov.b32 	%r330, 0;
	st.global.v2.u32 	[%rd2+24], {%r330, %r330};
	st.global.u32 	[%rd2+32], %r330;
	mov.b64 	%rd17, 0;
	st.global.u64 	[%rd2+40], %rd17;
	ret;

}
	// .globl	_Z6kernelPfP17curandStateXORWOWiii
.visible .entry _Z6kernelPfP17curandStateXORWOWiii(
	.param .u64 .ptr .align 1 _Z6kernelPfP17curandStateXORWOWiii_param_0,
	.param .u64 .ptr .align 1 _Z6kernelPfP17curandStateXORWOWiii_param_1,
	.param .u32 _Z6kernelPfP17curandStateXORWOWiii_param_2,
	.param .u32 _Z6kernelPfP17curandStateXORWOWiii_param_3,
	.param .u32 _Z6kernelPfP17curandStateXORWOWiii_param_4
)
{
	.reg .b32 	%r<32>;
	.reg .b32 	%f<3>;
	.reg .b64 	%rd<9>;

	ld.param.u64 	%rd1, [_Z6kernelPfP17curandStateXORWOWiii_param_0];
	ld.param.u64 	%rd2, [_Z6kernelPfP17curandStateXORWOWiii_param_1];
	ld.param.u32 	%r1, [_Z6kernelPfP17curandStateXORWOWiii_param_3];
	ld.param.u32 	%r2, [_Z6kernelPfP17curandStateXORWOWiii_param_4];
	cvta.to.global.u64 	%rd3, %rd1;
	cvta.to.global.u64 	%rd4, %rd2;
	mov.u32 	%r3, %ctaid.y;
	mov.u32 	%r4, %ntid.y;
	mov.u32 	%r5, %tid.y;
	mad.lo.s32 	%r6, %r3, %r4, %r5;
	mov.u32 	%r7, %ctaid.x;
	mov.u32 	%r8, %ntid.x;
	mov.u32 	%r9, %tid.x;
	mad.lo.s32 	%r10, %r7, %r8, %r9;
	mov.u32 	%r11, %ctaid.z;
	mov.u32 	%r12, %ntid.z;
	mov.u32 	%r13, %tid.z;
	mad.lo.s32 	%r14, %r11, %r12, %r13;
	mad.lo.s32 	%r15, %r1, %r14, %r6;
	mad.lo.s32 	%r16, %r15, %r2, %r10;
	mul.wide.s32 	%rd5, %r16, 48;
	add.s64 	%rd6, %rd4, %rd5;
	ld.global.v2.u32 	{%r17, %r18}, [%rd6];
	ld.global.v2.u32 	{%r19, %r20}, [%rd6+8];
	ld.global.v2.u32 	{%r21, %r22}, [%rd6+16];
	shr.u32 	%r23, %r18, 2;
	xor.b32  	%r24, %r23, %r18;
	shl.b32 	%r25, %r22, 4;
	shl.b32 	%r26, %r24, 1;
	xor.b32  	%r27, %r25, %r26;
	xor.b32  	%r28, %r27, %r22;
	xor.b32  	%r29, %r28, %r24;
	add.s32 	%r30, %r17, 362437;
	add.s32 	%r31, %r29, %r30;
	cvt.rn.f32.u32 	%f1, %r31;
	fma.rn.f32 	%f2, %f1, 0f2F800000, 0f2F000000;
	st.global.v2.u32 	[%rd6], {%r30, %r19};
	st.global.v2.u32 	[%rd6+8], {%r20, %r21};
	st.global.v2.u32 	[%rd6+16], {%r22, %r29};
	mul.wide.s32 	%rd7, %r16, 4;
	add.s64 	%rd8, %rd3, %rd7;
	st.global.f32 	[%rd8], %f2;
	ret;

}
	// .globl	_Z10dropout_fpPfPbfiiiS_
.visible .entry _Z10dropout_fpPfPbfiiiS_(
	.param .u64 .ptr .align 1 _Z10dropout_fpPfPbfiiiS__param_0,
	.param .u64 .ptr .align 1 _Z10dropout_fpPfPbfiiiS__param_1,
	.param .f32 _Z10dropout_fpPfPbfiiiS__param_2,
	.param .u32 _Z10dropout_fpPfPbfiiiS__param_3,
	.param .u32 _Z10dropout_fpPfPbfiiiS__param_4,
	.param .u32 _Z10dropout_fpPfPbfiiiS__param_5,
	.param .u64 .ptr .align 1 _Z10dropout_fpPfPbfiiiS__param_6
)
{
	.reg .pred 	%p<7>;
	.reg .b16 	%rs<2>;
	.reg .b32 	%r<19>;
	.reg .b32 	%f<3>;
	.reg .b64 	%rd<13>;

	ld.param.u64 	%rd1, [_Z10dropout_fpPfPbfiiiS__param_0];
	ld.param.u64 	%rd2, [_Z10dropout_fpPfPbfiiiS__param_1];
	ld.param.f32 	%f1, [_Z10dropout_fpPfPbfiiiS__param_2];
	ld.param.u32 	%r5, [_Z10dropout_fpPfPbfiiiS__param_3];
	ld.param.u32 	%r6, [_Z10dropout_fpPfPbfiiiS__param_4];
	ld.param.u32 	%r7, [_Z10dropout_fpPfPbfiiiS__param_5];
	ld.param.u64 	%rd3, [_Z10dropout_fpPfPbfiiiS__param_6];
	mov.u32 	%r8, %ctaid.y;
	mov.u32 	%r9, %ntid.y;
	mov.u32 	%r10, %tid.y;
	mad.lo.s32 	%r1, %r8, %r9, %r10;
	mov.u32 	%r11, %ctaid.x;
	mov.u32 	%r12, %ntid.x;
	mov.u32 	%r13, %tid.x;
	mad.lo.s32 	%r2, %r11, %r12, %r13;
	mov.u32 	%r14, %ctaid.z;
	mov.u32 	%r15, %ntid.z;
	mov.u32 	%r16, %tid.z;
	mad.lo.s32 	%r3, %r14, %r15, %r16;
	setp.ge.s32 	%p1, %r1, %r5;
	setp.ge.s32 	%p2, %r2, %r6;
	or.pred  	%p3, %p1, %p2;
	setp.ge.s32 	%p4, %r3, %r7;
	or.pred  	%p5, %p3, %p4;
	@%p5 bra 	$L__BB23_3;
	cvta.to.global.u64 	%rd4, %rd3;
	mad.lo.s32 	%r17, %r5, %r3, %r1;
	mad.lo.s32 	%r4, %r17, %r6, %r2;
	mul.wide.s32 	%rd5, %r4, 4;
	add.s64 	%rd6, %rd4, %rd5;
	ld.global.f32 	%f2, [%rd6];
	setp.geu.f32 	%p6, %f2, %f1;
	@%p6 bra 	$L__BB23_3;
	cvt.s64.s32 	%rd7, %r4;
	cvta.to.global.u64 	%rd8, %rd1;
	add.s64 	%rd10, %rd8, %rd5;
	mov.b32 	%r18, 0;
	st.global.u32 	[%rd10], %r18;
	cvta.to.global.u64 	%rd11, %rd2;
	add.s64 	%rd12, %rd11, %rd7;
	mov.b16 	%rs1, 1;
	st.global.u8 	[%rd12], %rs1;
$L__BB23_3:
	ret;

}
	// .globl	_Z10dropout_bpPfS_Pbiii
.visible .entry _Z10dropout_bpPfS_Pbiii(
	.param .u64 .ptr .align 1 _Z10dropout_bpPfS_Pbiii_param_0,
	.param .u64 .ptr .align 1 _Z10dropout_bpPfS_Pbiii_param_1,
	.param .u64 .ptr .align 1 _Z10dropout_bpPfS_Pbiii_param_2,
	.param .u32 _Z10dropout_bpPfS_Pbiii_param_3,
	.param .u32 _Z10dropout_bpPfS_Pbiii_param_4,
	.param .u32 _Z10dropout_bpPfS_Pbiii_param_5
)
{
	.reg .pred 	%p<7>;
	.reg .b16 	%rs<2>;
	.reg .b32 	%r<19>;
	.reg .b32 	%f<2>;
	.reg .b64 	%rd<14>;

	ld.param.u64 	%rd2, [_Z10dropout_bpPfS_Pbiii_param_0];
	ld.param.u64 	%rd4, [_Z10dropout_bpPfS_Pbiii_param_1];
	ld.param.u64 	%rd3, [_Z10dropout_bpPfS_Pbiii_param_2];
	ld.param.u32 	%r5, [_Z10dropout_bpPfS_Pbiii_param_3];
	ld.param.u32 	%r6, [_Z10dropout_bpPfS_Pbiii_param_4];
	ld.param.u32 	%r7, [_Z10dropout_bpPfS_Pbiii_param_5];
	cvta.to.global.u64 	%rd1, %rd4;
	mov.u32 	%r8, %ctaid.y;
	mov.u32 	%r9, %ntid.y;
	mov.u32 	%r10, %tid.y;
	mad.lo.s32 	%r1, %r8, %r9, %r10;
	mov.u32 	%r11, %ctaid.x;
	mov.u32 	%r12, %ntid.x;
	mov.u32 	%r13, %tid.x;
	mad.lo.s32 	%r2, %r11, %r12, %r13;
	mov.u32 	%r14, %ctaid.z;
	mov.u32 	%r15, %ntid.z;
	mov.u32 	%r16, %tid.z;
	mad.lo.s32 	%r3, %r14, %r15, %r16;
	setp.ge.s32 	%p1, %r1, %r5;
	setp.ge.s32 	%p2, %r2, %r6;
	or.pred  	%p3, %p1, %p2;
	setp.ge.s32 	%p4, %r3, %r7;
	or.pred  	%p5, %p3, %p4;
	@%p5 bra 	$L__BB24_4;
	cvta.to.global.u64 	%rd5, %rd3;
	mad.lo.s32 	%r17, %r5, %r3, %r1;
	mad.lo.s32 	%r4, %r17, %r6, %r2;
	cvt.s64.s32 	%rd6, %r4;
	add.s64 	%rd7, %rd5, %rd6;
	ld.global.u8 	%rs1, [%rd7];
	setp.ne.s16 	%p6, %rs1, 0;
	@%p6 bra 	$L__BB24_3;
	cvta.to.global.u64 	%rd10, %rd2;
	mul.wide.s32 	%rd11, %r4, 4;
	add.s64 	%rd12, %rd10, %rd11;
	ld.global.f32 	%f1, [%rd12];
	add.s64 	%rd13, %rd1, %rd11;
	st.global.f32 	[%rd13], %f1;
	bra.uni 	$L__BB24_4;
$L__BB24_3:
	mul.wide.s32 	%rd8, %r4, 4;
	add.s64 	%rd9, %rd1, %rd8;
	mov.b32 	%r18, 0;
	st.global.u32 	[%rd9], %r18;
$L__BB24_4:
	ret;

}
	// .globl	_Z6concatPfS_S_S_iii
.visible .entry _Z6concatPfS_S_S_iii(
	.param .u64 .ptr .align 1 _Z6concatPfS_S_S_iii_param_0,
	.param .u64 .ptr .align 1 _Z6concatPfS_S_S_iii_param_1,
	.param .u64 .ptr .align 1 _Z6concatPfS_S_S_iii_param_2,
	.param .u64 .ptr .align 1 _Z6concatPfS_S_S_iii_param_3,
	.param .u32 _Z6concatPfS_S_S_iii_param_4,
	.param .u32 _Z6concatPfS_S_S_iii_param_5,
	.param .u32 _Z6concatPfS_S_S_iii_param_6
)
{
	.reg .pred 	%p<4>;
	.reg .b32 	%r<24>;
	.reg .b32 	%f<4>;
	.reg .b64 	%rd<20>;

	ld.param.u64 	%rd2, [_Z6concatPfS_S_S_iii_param_0];
	ld.param.u64 	%rd3, [_Z6concatPfS_S_S_iii_param_1];
	ld.param.u64 	%rd4, [_Z6concatPfS_S_S_iii_param_2];
	ld.param.u64 	%rd5, [_Z6concatPfS_S_S_iii_param_3];
	ld.param.u32 	%r3, [_Z6concatPfS_S_S_iii_param_4];
	ld.param.u32 	%r4, [_Z6concatPfS_S_S_iii_param_5];
	ld.param.u32 	%r5, [_Z6concatPfS_S_S_iii_param_6];
	cvta.to.global.u64 	%rd1, %rd5;
	mov.u32 	%r6, %ctaid.z;
	mov.u32 	%r7, %nctaid.x;
	mov.u32 	%r8, %nctaid.y;
	mov.u32 	%r9, %ctaid.y;
	mov.u32 	%r10, %ctaid.x;
	mad.lo.s32 	%r11, %r6, %r8, %r9;
	mad.lo.s32 	%r12, %r11, %r7, %r10;
	mov.u32 	%r13, %tid.z;
	mov.u32 	%r14, %ntid.x;
	mov.u32 	%r15, %ntid.y;
	mov.u32 	%r16, %tid.y;
	mov.u32 	%r17, %tid.x;
	mov.u32 	%r18, %ntid.z;
	mad.lo.s32 	%r19, %r12, %r18, %r13;
	mad.lo.s32 	%r20, %r19, %r15, %r16;
	mad.lo.s32 	%r1, %r20, %r14, %r17;
	add.s32 	%r2, %r4, %r3;
	add.s32 	%r21, %r2, %r5;
	setp.ge.s32 	%p1, %r1, %r21;
	@%p1 bra 	$L__BB25_6;
	setp.ge.s32 	%p2, %r1, %r3;
	@%p2 bra 	$L__BB25_3;
	cvta.to.global.u64 	%rd16, %rd2;
	mul.wide.s32 	%rd17, %r1, 4;
	add.s64 	%rd18, %rd16, %rd17;
	ld.global.f32 	%f3, [%rd18];
	add.s64 	%rd19, %rd1, %rd17;
	st.global.f32 	[%rd19], %f3;
	bra.uni 	$L__BB25_6;
$L__BB25_3:
	setp.ge.s32 	%p3, %r1, %r2;
	@%p3 bra 	$L__BB25_5;
	sub.s32 	%r23, %r1, %r3;
	cvta.to.global.u64 	%rd11, %rd3;
	mul.wide.s32 	%rd12, %r23, 4;
	add.s64 	%rd13, %rd11, %rd12;
	ld.global.f32 	%f2, [%rd13];
	mul.wide.s32 	%rd14, %r1, 4;
	add.s64 	%rd15, %rd1, %rd14;
	st.global.f32 	[%rd15], %f2;
	bra.uni 	$L__BB25_6;
$L__BB25_5:
	sub.s32 	%r22, %r1, %r2;
	cvta.to.global.u64 	%rd6, %rd4;
	mul.wide.s32 	%rd7, %r22, 4;
	add.s64 	%rd8, %rd6, %rd7;
	ld.global.f32 	%f1, [%rd8];
	mul.wide.s32 	%rd9, %r1, 4;
	add.s64 	%rd10, %rd1, %rd9;
	st.global.f32 	[%rd10], %f1;
$L__BB25_6:
	ret;

}
	// .globl	_Z13normalize_imgPfS_iii
.visible .entry _Z13normalize_imgPfS_iii(
	.param .u64 .ptr .align 1 _Z13normalize_imgPfS_iii_param_0,
	.param .u64 .ptr .align 1 _Z13normalize_imgPfS_iii_param_1,
	.param .u32 _Z13normalize_imgPfS_iii_param_2,
	.param .u32 _Z13normalize_imgPfS_iii_param_3,
	.param .u32 _Z13normalize_imgPfS_iii_param_4
)
{
	.reg .pred 	%p<37>;
	.reg .b32 	%r<53>;
	.reg .b32 	%f<21>;
	.reg .b64 	%rd<9>;
	.reg .b64 	%fd<38>;
	// demoted variable
	.shared .align 4 .f32 _ZZ13normalize_imgPfS_iiiE4mean;
	// demoted variable
	.shared .align 4 .f32 _ZZ13normalize_imgPfS_iiiE8variance;
	ld.param.u64 	%rd2, [_Z13normalize_imgPfS_iii_param_0];
	ld.param.u64 	%rd3, [_Z13normalize_imgPfS_iii_param_1];
	ld.param.u32 	%r11, [_Z13normalize_imgPfS_iii_param_2];
	ld.param.u32 	%r12, [_Z13normalize_imgPfS_iii_param_3];
	mov.u32 	%r13, %ctaid.x;
	mov.u32 	%r14, %ntid.x;
	mov.u32 	%r15, %tid.x;
	mad.lo.s32 	%r1, %r13, %r14, %r15;
	mov.u32 	%r16, %ctaid.y;
	mov.u32 	%r17, %ntid.y;
	mov.u32 	%r18, %tid.y;
	mad.lo.s32 	%r2, %r16, %r17, %r18;
	or.b32  	%r3, %r2, %r1;
	setp.ne.s32 	%p2, %r3, 0;
	@%p2 bra 	$L__BB26_2;
	mov.b32 	%r19, 0;
	st.shared.u32 	[_ZZ13normalize_imgPfS_iiiE4mean], %r19;
$L__BB26_2:
	bar.sync 	0;
	setp.lt.s32 	%p3, %r2, %r11;
	setp.lt.s32 	%p4, %r1, %r12;
	and.pred  	%p1, %p3, %p4;
	mad.lo.s32 	%r4, %r12, %r2, %r1;
	cvta.to.global.u64 	%rd4, %rd2;
	mul.wide.s32 	%rd5, %r4, 4;
	add.s64 	%rd1, %rd4, %rd5;
	not.pred 	%p5, %p1;
	@%p5 bra 	$L__BB26_4;
	ld.global.f32 	%f4, [%rd1];
	atom.shared.add.f32 	%f5, [_ZZ13normalize_imgPfS_iiiE4mean], %f4;
$L__BB26_4:
	setp.ne.s32 	%p6, %r3, 0;
	bar.sync 	0;
	@%p6 bra 	$L__BB26_6;
	ld.shared.f32 	%f6, [_ZZ13normalize_imgPfS_iiiE4mean];
	mul.lo.s32 	%r20, %r12, %r11;
	cvt.rn.f32.s32 	%f7, %r20;
	div.rn.f32 	%f8, %f6, %f7;
	st.shared.f32 	[_ZZ13normalize_imgPfS_iiiE4mean], %f8;
$L__BB26_6:
	setp.ne.s32 	%p7, %r3, 0;
	bar.sync 	0;
	@%p7 bra 	$L__BB26_8;
	mov.b32 	%r21, 0;
	st.shared.u32 	[_ZZ13normalize_imgPfS_iiiE8variance], %r21;
$L__BB26_8:
	bar.sync 	0;
	@%p5 bra 	$L__BB26_17;
	ld.global.f32 	%f1, [%rd1];
	cvt.f64.f32 	%fd1, %f1;
	{
	.reg .b32 %temp; 
	mov.b64 	{%temp, %r5}, %fd1;
	}
	mov.f64 	%fd17, 0d4000000000000000;
	{
	.reg .b32 %temp; 
	mov.b64 	{%temp, %r22}, %fd17;
	}
	and.b32  	%r7, %r22, 2146435072;
	setp.eq.s32 	%p9, %r7, 1062207488;
	abs.f64 	%fd2, %fd1;
	{ // callseq 0, 0
	.param .b64 param0;
	st.param.f64 	[param0], %fd2;
	.param .b64 retval0;
	call.uni (retval0), 
	__internal_accurate_pow, 
	(
	param0
	);
	ld.param.f64 	%fd18, [retval0];
	} // callseq 0
	setp.lt.s32 	%p10, %r5, 0;
	neg.f64 	%fd20, %fd18;
	selp.f64 	%fd21, %fd20, %fd18, %p9;
	selp.f64 	%fd35, %fd21, %fd18, %p10;
	setp.neu.f32 	%p11, %f1, 0f00000000;
	@%p11 bra 	$L__BB26_11;
	setp.eq.s32 	%p12, %r7, 1062207488;
	selp.b32 	%r23, %r5, 0, %p12;
	setp.lt.s32 	%p13, %r22, 0;
	or.b32  	%r24, %r23, 2146435072;
	selp.b32 	%r25, %r24, %r23, %p13;
	mov.b32 	%r26, 0;
	mov.b64 	%fd35, {%r26, %r25};
$L__BB26_11:
	add.f64 	%fd22, %fd1, 0d4000000000000000;
	{
	.reg .b32 %temp; 
	mov.b64 	{%temp, %r27}, %fd22;
	}
	and.b32  	%r28, %r27, 2146435072;
	setp.ne.s32 	%p14, %r28, 2146435072;
	@%p14 bra 	$L__BB26_16;
	setp.num.f32 	%p15, %f1, %f1;
	@%p15 bra 	$L__BB26_14;
	mov.f64 	%fd23, 0d4000000000000000;
	add.rn.f64 	%fd35, %fd1, %fd23;
	bra.uni 	$L__BB26_16;
$L__BB26_14:
	setp.neu.f64 	%p16, %fd2, 0d7FF0000000000000;
	@%p16 bra 	$L__BB26_16;
	setp.lt.s32 	%p17, %r5, 0;
	setp.eq.s32 	%p18, %r7, 1062207488;
	setp.lt.s32 	%p19, %r22, 0;
	selp.b32 	%r30, 0, 2146435072, %p19;
	and.b32  	%r31, %r22, 2147483647;
	setp.ne.s32 	%p20, %r31, 1071644672;
	or.b32  	%r32, %r30, -2147483648;
	selp.b32 	%r33, %r32, %r30, %p20;
	selp.b32 	%r34, %r33, %r30, %p18;
	selp.b32 	%r35, %r34, %r30, %p17;
	mov.b32 	%r36, 0;
	mov.b64 	%fd35, {%r36, %r35};
$L__BB26_16:
	setp.eq.f32 	%p21, %f1, 0f3F800000;
	cvt.rn.f32.f64 	%f9, %fd35;
	selp.f32 	%f10, 0f3F800000, %f9, %p21;
	atom.shared.add.f32 	%f11, [_ZZ13normalize_imgPfS_iiiE8variance], %f10;
$L__BB26_17:
	setp.ne.s32 	%p22, %r3, 0;
	bar.sync 	0;
	@%p22 bra 	$L__BB26_26;
	ld.shared.f32 	%f12, [_ZZ13normalize_imgPfS_iiiE8variance];
	mul.lo.s32 	%r37, %r12, %r11;
	cvt.rn.f32.s32 	%f13, %r37;
	div.rn.f32 	%f2, %f12, %f13;
	ld.shared.f32 	%f3, [_ZZ13normalize_imgPfS_iiiE4mean];
	cvt.f64.f32 	%fd9, %f3;
	{
	.reg .b32 %temp; 
	mov.b64 	{%temp, %r8}, %fd9;
	}
	mov.f64 	%fd24, 0d4000000000000000;
	{
	.reg .b32 %temp; 
	mov.b64 	{%temp, %r38}, %fd24;
	}
	and.b32  	%r10, %r38, 2146435072;
	setp.eq.s32 	%p23, %r10, 1062207488;
	abs.f64 	%fd10, %fd9;
	{ // callseq 1, 0
	.param .b64 param0;
	st.param.f64 	[param0], %fd10;
	.param .b64 retval0;
	call.uni (retval0), 
	__internal_accurate_pow, 
	(
	param0
	);
	ld.param.f64 	%fd25, [retval0];
	} // callseq 1
	setp.lt.s32 	%p24, %r8, 0;
	neg.f64 	%fd27, %fd25;
	selp.f64 	%fd28, %fd27, %fd25, %p23;
	selp.f64 	%fd37, %fd28, %fd25, %p24;
	setp.neu.f32 	%p25, %f3, 0f00000000;
	@%p25 bra 	$L__BB26_20;
	setp.eq.s32 	%p26, %r10, 1062207488;
	selp.b32 	%r39, %r8, 0, %p26;
	setp.lt.s32 	%p27, %r38, 0;
	or.b32  	%r40, %r39, 2146435072;
	selp.b32 	%r41, %r40, %r39, %p27;
	mov.b32 	%r42, 0;
	mov.b64 	%fd37, {%r42, %r41};
$L__BB26_20:
	add.f64 	%fd29, %fd9, 0d4000000000000000;
	{
	.reg .b32 %temp; 
	mov.b64 	{%temp, %r43}, %fd29;
	}
	and.b32  	%r44, %r43, 2146435072;
	setp.ne.s32 	%p28, %r44, 2146435072;
	@%p28 bra 	$L__BB26_25;
	setp.num.f32 	%p29, %f3, %f3;
	@%p29 bra 	$L__BB26_23;
	mov.f64 	%fd30, 0d4000000000000000;
	add.rn.f64 	%fd37, %fd9, %fd30;
	bra.uni 	$L__BB26_25;
$L__BB26_23:
	setp.neu.f64 	%p30, %fd10, 0d7FF0000000000000;
	@%p30 bra 	$L__BB26_25;
	setp.lt.s32 	%p31, %r8, 0;
	setp.eq.s32 	%p32, %r10, 1062207488;
	setp.lt.s32 	%p33, %r38, 0;
	selp.b32 	%r46, 0, 2146435072, %p33;
	and.b32  	%r47, %r38, 2147483647;
	setp.ne.s32 	%p34, %r47, 1071644672;
	or.b32  	%r48, %r46, -2147483648;
	selp.b32 	%r49, %r48, %r46, %p34;
	selp.b32 	%r50, %r49, %r46, %p32;
	selp.b32 	%r51, %r50, %r46, %p31;
	mov.b32 	%r52, 0;
	mov.b64 	%fd37, {%r52, %r51};
$L__BB26_25:
	setp.eq.f32 	%p35, %f3, 0f3F800000;
	selp.f64 	%fd31, 0d3FF0000000000000, %fd37, %p35;
	cvt.f64.f32 	%fd32, %f2;
	sub.f64 	%fd33, %fd32, %fd31;
	cvt.rn.f32.f64 	%f14, %fd33;
	st.shared.f32 	[_ZZ13normalize_imgPfS_iiiE8variance], %f14;
$L__BB26_26:
	bar.sync 	0;
	@%p5 bra 	$L__BB26_28;
	ld.global.f32 	%f15, [%rd1];
	ld.shared.f32 	%f16, [_ZZ13normalize_imgPfS_iiiE4mean];
	sub.f32 	%f17, %f15, %f16;
	ld.shared.f32 	%f18, [_ZZ13normalize_imgPfS_iiiE8variance];
	sqrt.rn.f32 	%f19, %f18;
	div.rn.f32 	%f20, %f17, %f19;
	cvta.to.global.u64 	%rd6, %rd3;
	add.s64 	%rd8, %rd6, %rd5;
	st.global.f32 	[%rd8], %f20;
$L__BB26_28:
	ret;

}
.func  (.param .b64 func_retval0) __internal_accurate_pow(
	.param .b64 __internal_accurate_pow_param_0
)
{
	.reg .pred 	%p<8>;
	.reg .b32 	%r<49>;
	.reg .b32 	%f<3>;
	.reg .b64 	%fd<109>;

	ld.param.f64 	%fd10, [__internal_accurate_pow_param_0];
	{
	.reg .b32 %temp; 
	mov.b64 	{%temp, %r46}, %fd10;
	}
	{
	.reg .b32 %temp; 
	mov.b64 	{%r45, %temp}, %fd10;
	}
	shr.u32 	%r47, %r46, 20;
	setp.gt.u32 	%p1, %r46, 1048575;
	@%p1 bra 	$L__BB27_2;
	mul.f64 	%fd11, %fd10, 0d4350000000000000;
	{
	.reg .b32 %temp; 
	mov.b64 	{%temp, %r46}, %fd11;
	}
	{
	.reg .b32 %temp; 
	mov.b64 	{%r45, %temp}, %fd11;
	}
	shr.u32 	%r16, %r46, 20;
	add.s32 	%r47, %r16, -54;
$L__BB27_2:
	add.s32 	%r48, %r47, -1023;
	and.b32  	%r17, %r46, -2146435073;
	or.b32  	%r18, %r17, 1072693248;
	mov.b64 	%fd107, {%r45, %r18};
	setp.lt.u32 	%p2, %r18, 1073127583;
	@%p2 bra 	$L__BB27_4;
	{
	.reg .b32 %temp; 
	mov.b64 	{%r19, %temp}, %fd107;
	}
	{
	.reg .b32 %temp; 
	mov.b64 	{%temp, %r20}, %fd107;
	}
	add.s32 	%r21, %r20, -1048576;
	mov.b64 	%fd107, {%r19, %r21};
	add.s32 	%r48, %r47, -1022;
$L__BB27_4:
	add.f64 	%fd12, %fd107, 0dBFF0000000000000;
	add.f64 	%fd13, %fd107, 0d3FF0000000000000;
	rcp.approx.ftz.f64 	%fd14, %fd13;
	neg.f64 	%fd15, %fd13;
	fma.rn.f64 	%fd16, %fd15, %fd14, 0d3FF0000000000000;
	fma.rn.f64 	%fd17, %fd16, %fd16, %fd16;
	fma.rn.f64 	%fd18, %fd17, %fd14, %fd14;
	mul.f64 	%fd19, %fd12, %fd18;
	fma.rn.f64 	%fd20, %fd12, %fd18, %fd19;
	mul.f64 	%fd21, %fd20, %fd20;
	fma.rn.f64 	%fd22, %fd21, 0d3EB0F5FF7D2CAFE2, 0d3ED0F5D241AD3B5A;
	fma.rn.f64 	%fd23, %fd22, %fd21, 0d3EF3B20A75488A3F;
	fma.rn.f64 	%fd24, %fd23, %fd21, 0d3F1745CDE4FAECD5;
	fma.rn.f64 	%fd25, %fd24, %fd21, 0d3F3C71C7258A578B;
	fma.rn.f64 	%fd26, %fd25, %fd21, 0d3F6249249242B910;
	fma.rn.f64 	%fd27, %fd26, %fd21, 0d3F89999999999DFB;
	sub.f64 	%fd28, %fd12, %fd20;
	add.f64 	%fd29, %fd28, %fd28;
	neg.f64 	%fd30, %fd20;
	fma.rn.f64 	%fd31, %fd30, %fd12, %fd29;
	mul.f64 	%fd32, %fd18, %fd31;
	fma.rn.f64 	%fd33, %fd21, %fd27, 0d3FB5555555555555;
	mov.f64 	%fd34, 0d3FB5555555555555;
	sub.f64 	%fd35, %fd34, %fd33;
	fma.rn.f64 	%fd36, %fd21, %fd27, %fd35;
	add.f64 	%fd37, %fd36, 0dBC46A4CB00B9E7B0;
	add.f64 	%fd38, %fd33, %fd37;
	sub.f64 	%fd39, %fd33, %fd38;
	add.f64 	%fd40, %fd37, %fd39;
	mul.rn.f64 	%fd41, %fd20, %fd20;
	neg.f64 	%fd42, %fd41;
	fma.rn.f64 	%fd43, %fd20, %fd20, %fd42;
	{
	.reg .b32 %temp; 
	mov.b64 	{%r22, %temp}, %fd32;
	}
	{
	.reg .b32 %temp; 
	mov.b64 	{%temp, %r23}, %fd32;
	}
	add.s32 	%r24, %r23, 1048576;
	mov.b64 	%fd44, {%r22, %r24};
	fma.rn.f64 	%fd45, %fd20, %fd44, %fd43;
	mul.rn.f64 	%fd46, %fd41, %fd20;
	neg.f64 	%fd47, %fd46;
	fma.rn.f64 	%fd48, %fd41, %fd20, %fd47;
	fma.rn.f64 	%fd49, %fd41, %fd32, %fd48;
	fma.rn.f64 	%fd50, %fd45, %fd20, %fd49;
	mul.rn.f64 	%fd51, %fd38, %fd46;
	neg.f64 	%fd52, %fd51;
	fma.rn.f64 	%fd53, %fd38, %fd46, %fd52;
	fma.rn.f64 	%fd54, %fd38, %fd50, %fd53;
	fma.rn.f64 	%fd55, %fd40, %fd46, %fd54;
	add.f64 	%fd56, %fd51, %fd55;
	sub.f64 	%fd57, %fd51, %fd56;
	add.f64 	%fd58, %fd55, %fd57;
	add.f64 	%fd59, %fd20, %fd56;
	sub.f64 	%fd60, %fd20, %fd59;
	add.f64 	%fd61, %fd56, %fd60;
	add.f64 	%fd62, %fd58, %fd61;
	add.f64 	%fd63, %fd32, %fd62;
	add.f64 	%fd64, %fd59, %fd63;
	sub.f64 	%fd65, %fd59, %fd64;
	add.f64 	%fd66, %fd63, %fd65;
	xor.b32  	%r25, %r48, -2147483648;
	mov.b32 	%r26, 1127219200;
	mov.b64 	%fd67, {%r25, %r26};
	mov.b32 	%r27, -2147483648;
	mov.b64 	%fd68, {%r27, %r26};
	sub.f64 	%fd69, %fd67, %fd68;
	fma.rn.f64 	%fd70, %fd69, 0d3FE62E42FEFA39EF, %fd64;
	fma.rn.f64 	%fd71, %fd69, 0dBFE62E42FEFA39EF, %fd70;
	sub.f64 	%fd72, %fd71, %fd64;
	sub.f64 	%fd73, %fd66, %fd72;
	fma.rn.f64 	%fd74, %fd69, 0d3C7ABC9E3B39803F, %fd73;
	add.f64 	%fd75, %fd70, %fd74;
	sub.f64 	%fd76, %fd70, %fd75;
	add.f64 	%fd77, %fd74, %fd76;
	mov.f64 	%fd78, 0d4000000000000000;
	{
	.reg .b32 %temp; 
	mov.b64 	{%temp, %r28}, %fd78;
	}
	{
	.reg .b32 %temp; 
	mov.b64 	{%r29, %temp}, %fd78;
	}
	shl.b32 	%r30, %r28, 1;
	setp.gt.u32 	%p3, %r30, -33554433;
	and.b32  	%r31, %r28, -15728641;
	selp.b32 	%r32, %r31, %r28, %p3;
	mov.b64 	%fd79, {%r29, %r32};
	mul.rn.f64 	%fd80, %fd75, %fd79;
	neg.f64 	%fd81, %fd80;
	fma.rn.f64 	%fd82, %fd75, %fd79, %fd81;
	fma.rn.f64 	%fd83, %fd77, %fd79, %fd82;
	add.f64 	%fd4, %fd80, %fd83;
	sub.f64 	%fd84, %fd80, %fd4;
	add.f64 	%fd5, %fd83, %fd84;
	fma.rn.f64 	%fd85, %fd4, 0d3FF71547652B82FE, 0d4338000000000000;
	{
	.reg .b32 %temp; 
	mov.b64 	{%r13, %temp}, %fd85;
	}
	mov.f64 	%fd86, 0dC338000000000000;
	add.rn.f64 	%fd87, %fd85, %fd86;
	fma.rn.f64 	%fd88, %fd87, 0dBFE62E42FEFA39EF, %fd4;
	fma.rn.f64 	%fd89, %fd87, 0dBC7ABC9E3B39803F, %fd88;
	fma.rn.f64 	%fd90, %fd89, 0d3E5ADE1569CE2BDF, 0d3E928AF3FCA213EA;
	fma.rn.f64 	%fd91, %fd90, %fd89, 0d3EC71DEE62401315;
	fma.rn.f64 	%fd92, %fd91, %fd89, 0d3EFA01997C89EB71;
	fma.rn.f64 	%fd93, %fd92, %fd89, 0d3F2A01A014761F65;
	fma.rn.f64 	%fd94, %fd93, %fd89, 0d3F56C16C1852B7AF;
	fma.rn.f64 	%fd95, %fd94, %fd89, 0d3F81111111122322;
	fma.rn.f64 	%fd96, %fd95, %fd89, 0d3FA55555555502A1;
	fma.rn.f64 	%fd97, %fd96, %fd89, 0d3FC5555555555511;
	fma.rn.f64 	%fd98, %fd97, %fd89, 0d3FE000000000000B;
	fma.rn.f64 	%fd99, %fd98, %fd89, 0d3FF0000000000000;
	fma.rn.f64 	%fd100, %fd99, %fd89, 0d3FF0000000000000;
	{
	.reg .b32 %temp; 
	mov.b64 	{%r14, %temp}, %fd100;
	}
	{
	.reg .b32 %temp; 
	mov.b64 	{%temp, %r15}, %fd100;
	}
	shl.b32 	%r33, %r13, 20;
	add.s32 	%r34, %r33, %r15;
	mov.b64 	%fd108, {%r14, %r34};
	{
	.reg .b32 %temp; 
	mov.b64 	{%temp, %r35}, %fd4;
	}
	mov.b32 	%f2, %r35;
	abs.f32 	%f1, %f2;
	setp.lt.f32 	%p4, %f1, 0f4086232B;
	@%p4 bra 	$L__BB27_7;
	setp.lt.f64 	%p5, %fd4, 0d0000000000000000;
	add.f64 	%fd101, %fd4, 0d7FF0000000000000;
	selp.f64 	%fd108, 0d0000000000000000, %fd101, %p5;
	setp.geu.f32 	%p6, %f1, 0f40874800;
	@%p6 bra 	$L__BB27_7;
	shr.u32 	%r36, %r13, 31;
	add.s32 	%r37, %r13, %r36;
	shr.s32 	%r38, %r37, 1;
	shl.b32 	%r39, %r38, 20;
	add.s32 	%r40, %r15, %r39;
	mov.b64 	%fd102, {%r14, %r40};
	sub.s32 	%r41, %r13, %r38;
	shl.b32 	%r42, %r41, 20;
	add.s32 	%r43, %r42, 1072693248;
	mov.b32 	%r44, 0;
	mov.b64 	%fd103, {%r44, %r43};
	mul.f64 	%fd108, %fd103, %fd102;
$L__BB27_7:
	abs.f64 	%fd104, %fd108;
	setp.eq.f64 	%p7, %fd104, 0d7FF0000000000000;
	fma.rn.f64 	%fd105, %fd108, %fd5, %fd108;
	selp.f64 	%fd106, %fd108, %fd105, %p7;
	st.param.f64 	[func_retval0], %fd106;
	ret;

}


// ===== COMPILED SASS (sm_100) =====

	.target	sm_100

	.elftype	@"ET_EXEC"


//--------------------- .note.nv.tkinfo           --------------------------
	.section	.note.nv.tkinfo,"",@"SHT_NOTE"
	.sectionflags	@"SHF_NOTE_NV_TKINFO"
	.tkinfo
        /*0018*/ 	.word	0x00000002
        /*0030*/ 	.string	""
        /*0030*/ 	.string	"ptxas"
        /*0030*/ 	.string	"Cuda compilation tools, release 13.0, V13.0.88"
        /*0030*/ 	.string	"Build cuda_13.0.r13.0/compiler.36424714_0"
        /*0030*/ 	.string	"-arch sm_100 -m 64 "



//--------------------- .note.nv.cuinfo           --------------------------
	.section	.note.nv.cuinfo,"",@"SHT_NOTE"
	.sectionflags	@"SHF_NOTE_NV_CUINFO"
        /*0018*/ 	.short	0x0002
        /*001a*/ 	.short	0x0064
        /*001c*/ 	.short	0x0082
	.zero		2


//--------------------- .nv.info                  --------------------------
	.section	.nv.info,"",@"SHT_CUDA_INFO"
	.align	4


	//----- nvinfo : EIATTR_REGCOUNT
	.align		4
        /*0000*/ 	.byte	0x04, 0x2f
        /*0002*/ 	.short	(.L_11 - .L_10)
	.align		4
.L_10:
        /*0004*/ 	.word	index@(_Z7ReLU_fpPfS_iii)
        /*0008*/ 	.word	0x0000000a


	//----- nvinfo : EIATTR_FRAME_SIZE
	.align		4
.L_11:
        /*000c*/ 	.byte	0x04, 0x11
        /*000e*/ 	.short	(.L_13 - .L_12)
	.align		4
.L_12:
        /*0010*/ 	.word	index@(_Z7ReLU_fpPfS_iii)
        /*0014*/ 	.word	0x00000000


	//----- nvinfo : EIATTR_REGCOUNT
	.align		4
.L_13:
        /*0018*/ 	.byte	0x04, 0x2f
        /*001a*/ 	.short	(.L_15 - .L_14)
	.align		4
.L_14:
        /*001c*/ 	.word	index@(_Z7ReLU_bpPfS_S_iii)
        /*0020*/ 	.word	0x0000000c


	//----- nvinfo : EIATTR_FRAME_SIZE
	.align		4
.L_15:
        /*0024*/ 	.byte	0x04, 0x11
        /*0026*/ 	.short	(.L_17 - .L_16)
	.align		4
.L_16:
        /*0028*/ 	.word	index@(_Z7ReLU_bpPfS_S_iii)
        /*002c*/ 	.word	0x00000000


	//----- nvinfo : EIATTR_REGCOUNT
	.align		4
.L_17:
        /*0030*/ 	.byte	0x04, 0x2f
        /*0032*/ 	.short	(.L_19 - .L_18)
	.align		4
.L_18:
        /*0034*/ 	.word	index@(_Z10Sigmoid_fpPfS_iii)
        /*0038*/ 	.word	0x00000010


	//----- nvinfo : EIATTR_FRAME_SIZE
	.align		4
.L_19:
        /*003c*/ 	.byte	0x04, 0x11
        /*003e*/ 	.short	(.L_21 - .L_20)
	.align		4
.L_20:
        /*0040*/ 	.word	index@($__internal_4_$__cuda_sm20_dblrcp_rn_slowpath_v3)
        /*0044*/ 	.word	0x00000000


	//----- nvinfo : EIATTR_FRAME_SIZE
	.align		4
.L_21:
        /*0048*/ 	.byte	0x04, 0x11
        /*004a*/ 	.short	(.L_23 - .L_22)
	.align		4
.L_22:
        /*004c*/ 	.word	index@(_Z10Sigmoid_fpPfS_iii)
        /*0050*/ 	.word	0x00000000


	//----- nvinfo : EIATTR_REGCOUNT
	.align		4
.L_23:
        /*0054*/ 	.byte	0x04, 0x2f
        /*0056*/ 	.short	(.L_25 - .L_24)
	.align		4
.L_24:
        /*0058*/ 	.word	index@(_Z10Sigmoid_bpPfS_S_iii)
        /*005c*/ 	.word	0x0000000e


	//----- nvinfo : EIATTR_FRAME_SIZE
	.align		4
.L_25:
        /*0060*/ 	.byte	0x04, 0x11
        /*0062*/ 	.short	(.L_27 - .L_26)
	.align		4
.L_26:
        /*0064*/ 	.word	index@(_Z10Sigmoid_bpPfS_S_iii)
        /*0068*/ 	.word	0x00000000


	//----- nvinfo : EIATTR_REGCOUNT
	.align		4
.L_27:
        /*006c*/ 	.byte	0x04, 0x2f
        /*006e*/ 	.short	(.L_29 - .L_28)
	.align		4
.L_28:
        /*0070*/ 	.word	index@(_Z7conv_fpPfS_S_iiiii)
        /*0074*/ 	.word	0x00000020


	//----- nvinfo : EIATTR_FRAME_SIZE
	.align		4
.L_29:
        /*0078*/ 	.byte	0x04, 0x11
        /*007a*/ 	.short	(.L_31 - .L_30)
	.align		4
.L_30:
        /*007c*/ 	.word	index@(_Z7conv_fpPfS_S_iiiii)
        /*0080*/ 	.word	0x00000000


	//----- nvinfo : EIATTR_REGCOUNT
	.align		4
.L_31:
        /*0084*/ 	.byte	0x04, 0x2f
        /*0086*/ 	.short	(.L_33 - .L_32)
	.align		4
.L_32:
        /*0088*/ 	.word	index@(_Z7conv_bpPfS_S_iiiii)
        /*008c*/ 	.word	0x0000001d


	//----- nvinfo : EIATTR_FRAME_SIZE
	.align		4
.L_33:
        /*0090*/ 	.byte	0x04, 0x11
        /*0092*/ 	.short	(.L_35 - .L_34)
	.align		4
.L_34:
        /*0094*/ 	.word	index@(_Z7conv_bpPfS_S_iiiii)
        /*0098*/ 	.word	0x00000000


	//----- nvinfo : EIATTR_REGCOUNT
	.align		4
.L_35:
        /*009c*/ 	.byte	0x04, 0x2f
        /*009e*/ 	.short	(.L_37 - .L_36)
	.align		4
.L_36:
        /*00a0*/ 	.word	index@(_Z6rotatePfS_iii)
        /*00a4*/ 	.word	0x0000000c


	//----- nvinfo : EIATTR_FRAME_SIZE
	.align		4
.L_37:
        /*00a8*/ 	.byte	0x04, 0x11
        /*00aa*/ 	.short	(.L_39 - .L_38)
	.align		4
.L_38:
        /*00ac*/ 	.word	index@(_Z6rotatePfS_iii)
        /*00b0*/ 	.word	0x00000000


	//----- nvinfo : EIATTR_REGCOUNT
	.align		4
.L_39:
        /*00b4*/ 	.byte	0x04, 0x2f
        /*00b6*/ 	.short	(.L_41 - .L_40)
	.align		4
.L_40:
        /*00b8*/ 	.word	index@(_Z9conv_bp_xPfS_S_iiiii)
        /*00bc*/ 	.word	0x00000030


	//----- nvinfo : EIATTR_FRAME_SIZE
	.align		4
.L_41:
        /*00c0*/ 	.byte	0x04, 0x11
        /*00c2*/ 	.short	(.L_43 - .L_42)
	.align		4
.L_42:
        /*00c4*/ 	.word	index@(_Z9conv_bp_xPfS_S_iiiii)
        /*00c8*/ 	.word	0x00000000


	//----- nvinfo : EIATTR_REGCOUNT
	.align		4
.L_43:
        /*00cc*/ 	.byte	0x04, 0x2f
        /*00ce*/ 	.short	(.L_45 - .L_44)
	.align		4
.L_44:
        /*00d0*/ 	.word	index@(_Z9conv_stepPfS_S_iiiffb)
        /*00d4*/ 	.word	0x00000012


	//----- nvinfo : EIATTR_FRAME_SIZE
	.align		4
.L_45:
        /*00d8*/ 	.byte	0x04, 0x11
        /*00da*/ 	.short	(.L_47 - .L_46)
	.align		4
.L_46:
        /*00dc*/ 	.word	index@(_Z9conv_stepPfS_S_iiiffb)
        /*00e0*/ 	.word	0x00000000


	//----- nvinfo : EIATTR_REGCOUNT
	.align		4
.L_47:
        /*00e4*/ 	.byte	0x04, 0x2f
        /*00e6*/ 	.short	(.L_49 - .L_48)
	.align		4
.L_48:
        /*00e8*/ 	.word	index@(_Z10maxpool_fpPfS_Piiii)
        /*00ec*/ 	.word	0x00000016


	//----- nvinfo : EIATTR_FRAME_SIZE
	.align		4
.L_49:
        /*00f0*/ 	.byte	0x04, 0x11
        /*00f2*/ 	.short	(.L_51 - .L_50)
	.align		4
.L_50:
        /*00f4*/ 	.word	index@(_Z10maxpool_fpPfS_Piiii)
        /*00f8*/ 	.word	0x00000000


	//----- nvinfo : EIATTR_REGCOUNT
	.align		4
.L_51:
        /*00fc*/ 	.byte	0x04, 0x2f
        /*00fe*/ 	.short	(.L_53 - .L_52)
	.align		4
.L_52:
        /*0100*/ 	.word	index@(_Z10maxpool_bpPfS_Piiii)
        /*0104*/ 	.word	0x0000000c


	//----- nvinfo : EIATTR_FRAME_SIZE
	.align		4
.L_53:
        /*0108*/ 	.byte	0x04, 0x11
        /*010a*/ 	.short	(.L_55 - .L_54)
	.align		4
.L_54:
        /*010c*/ 	.word	index@(_Z10maxpool_bpPfS_Piiii)
        /*0110*/ 	.word	0x00000000


	//----- nvinfo : EIATTR_REGCOUNT
	.align		4
.L_55:
        /*0114*/ 	.byte	0x04, 0x2f
        /*0116*/ 	.short	(.L_57 - .L_56)
	.align		4
.L_56:
        /*0118*/ 	.word	index@(_Z5FC_fpPfS_S_S_iii)
        /*011c*/ 	.word	0x0000001e


	//----- nvinfo : EIATTR_FRAME_SIZE
	.align		4
.L_57:
        /*0120*/ 	.byte	0x04, 0x11
        /*0122*/ 	.short	(.L_59 - .L_58)
	.align		4
.L_58:
        /*0124*/ 	.word	index@(_Z5FC_fpPfS_S_S_iii)
        /*0128*/ 	.word	0x00000000


	//----- nvinfo : EIATTR_REGCOUNT
	.align		4
.L_59:
        /*012c*/ 	.byte	0x04, 0x2f
        /*012e*/ 	.short	(.L_61 - .L_60)
	.align		4
.L_60:
        /*0130*/ 	.word	index@(_Z5FC_bpPfS_S_S_S_S_S_S_iii)
        /*0134*/ 	.word	0x00000020


	//----- nvinfo : EIATTR_FRAME_SIZE
	.align		4
.L_61:
        /*0138*/ 	.byte	0x04, 0x11
        /*013a*/ 	.short	(.L_63 - .L_62)
	.align		4
.L_62:
        /*013c*/ 	.word	index@(_Z5FC_bpPfS_S_S_S_S_S_S_iii)
        /*0140*/ 	.word	0x00000000


	//----- nvinfo : EIATTR_REGCOUNT
	.align		4
.L_63:
        /*0144*/ 	.byte	0x04, 0x2f
        /*0146*/ 	.short	(.L_65 - .L_64)
	.align		4
.L_64:
        /*0148*/ 	.word	index@(_Z9FC_step_wPfS_S_ffiiii)
        /*014c*/ 	.word	0x00000012


	//----- nvinfo : EIATTR_FRAME_SIZE
	.align		4
.L_65:
        /*0150*/ 	.byte	0x04, 0x11
        /*0152*/ 	.short	(.L_67 - .L_66)
	.align		4
.L_66:
        /*0154*/ 	.word	index@(_Z9FC_step_wPfS_S_ffiiii)
        /*0158*/ 	.word	0x00000000


	//----- nvinfo : EIATTR_REGCOUNT
	.align		4
.L_67:
        /*015c*/ 	.byte	0x04, 0x2f
        /*015e*/ 	.short	(.L_69 - .L_68)
	.align		4
.L_68:
        /*0160*/ 	.word	index@(_Z9FC_step_bPfS_S_ffiiii)
        /*0164*/ 	.word	0x00000012


	//----- nvinfo : EIATTR_FRAME_SIZE
	.align		4
.L_69:
        /*0168*/ 	.byte	0x04, 0x11
        /*016a*/ 	.short	(.L_71 - .L_70)
	.align		4
.L_70:
        /*016c*/ 	.word	index@(_Z9FC_step_bPfS_S_ffiiii)
        /*0170*/ 	.word	0x00000000


	//----- nvinfo : EIATTR_REGCOUNT
	.align		4
.L_71:
        /*0174*/ 	.byte	0x04, 0x2f
        /*0176*/ 	.short	(.L_73 - .L_72)
	.align		4
.L_72:
        /*0178*/ 	.word	index@(_Z8bgr2grayPfS_iii)
        /*017c*/ 	.word	0x00000014


	//----- nvinfo : EIATTR_FRAME_SIZE
	.align		4
.L_73:
        /*0180*/ 	.byte	0x04, 0x11
        /*0182*/ 	.short	(.L_75 - .L_74)
	.align		4
.L_74:
        /*0184*/ 	.word	index@(_Z8bgr2grayPfS_iii)
        /*0188*/ 	.word	0x00000000


	//----- nvinfo : EIATTR_REGCOUNT
	.align		4
.L_75:
        /*018c*/ 	.byte	0x04, 0x2f
        /*018e*/ 	.short	(.L_77 - .L_76)
	.align		4
.L_76:
        /*0190*/ 	.word	index@(_Z22histogram_equalizationPfiii)
        /*0194*/ 	.word	0x0000000c


	//----- nvinfo : EIATTR_FRAME_SIZE
	.align		4
.L_77:
        /*0198*/ 	.byte	0x04, 0x11
        /*019a*/ 	.short	(.L_79 - .L_78)
	.align		4
.L_78:
        /*019c*/ 	.word	index@(_Z22histogram_equalizationPfiii)
        /*01a0*/ 	.word	0x00000000


	//----- nvinfo : EIATTR_REGCOUNT
	.align		4
.L_79:
        /*01a4*/ 	.byte	0x04, 0x2f
        /*01a6*/ 	.short	(.L_81 - .L_80)
	.align		4
.L_80:
        /*01a8*/ 	.word	index@(_Z7calcCDFPfS_iii)
        /*01ac*/ 	.word	0x00000019


	//----- nvinfo : EIATTR_FRAME_SIZE
	.align		4
.L_81:
        /*01b0*/ 	.byte	0x04, 0x11
        /*01b2*/ 	.short	(.L_83 - .L_82)
	.align		4
.L_82:
        /*01b4*/ 	.word	index@($__internal_3_$__cuda_sm3x_div_rn_noftz_f32_slowpath)
        /*01b8*/ 	.word	0x00000000


	//----- nvinfo : EIATTR_FRAME_SIZE
	.align		4
.L_83:
        /*01bc*/ 	.byte	0x04, 0x11
        /*01be*/ 	.short	(.L_85 - .L_84)
	.align		4
.L_84:
        /*01c0*/ 	.word	index@(_Z7calcCDFPfS_iii)
        /*01c4*/ 	.word	0x00000000


	//----- nvinfo : EIATTR_REGCOUNT
	.align		4
.L_85:
        /*01c8*/ 	.byte	0x04, 0x2f
        /*01ca*/ 	.short	(.L_87 - .L_86)
	.align		4
.L_86:
        /*01cc*/ 	.word	index@(_Z23negative_transformationPfS_iii)
        /*01d0*/ 	.word	0x0000000a


	//----- nvinfo : EIATTR_FRAME_SIZE
	.align		4
.L_87:
        /*01d4*/ 	.byte	0x04, 0x11
        /*01d6*/ 	.short	(.L_89 - .L_88)
	.align		4
.L_88:
        /*01d8*/ 	.word	index@(_Z23negative_transformationPfS_iii)
        /*01dc*/ 	.word	0x00000000


	//----- nvinfo : EIATTR_REGCOUNT
	.align		4
.L_89:
        /*01e0*/ 	.byte	0x04, 0x2f
        /*01e2*/ 	.short	(.L_91 - .L_90)
	.align		4
.L_90:
        /*01e4*/ 	.word	index@(_Z18log_transformationPfS_iiif)
        /*01e8*/ 	.word	0x0000000a


	//----- nvinfo : EIATTR_FRAME_SIZE
	.align		4
.L_91:
        /*01ec*/ 	.byte	0x04, 0x11
        /*01ee*/ 	.short	(.L_93 - .L_92)
	.align		4
.L_92:
        /*01f0*/ 	.word	index@(_Z18log_transformationPfS_iiif)
        /*01f4*/ 	.word	0x00000000


	//----- nvinfo : EIATTR_REGCOUNT
	.align		4
.L_93:
        /*01f8*/ 	.byte	0x04, 0x2f
        /*01fa*/ 	.short	(.L_95 - .L_94)
	.align		4
.L_94:
        /*01fc*/ 	.word	index@(_Z20gamma_transformationPfS_iiif)
        /*0200*/ 	.word	0x00000010


	//----- nvinfo : EIATTR_FRAME_SIZE
	.align		4
.L_95:
        /*0204*/ 	.byte	0x04, 0x11
        /*0206*/ 	.short	(.L_97 - .L_96)
	.align		4
.L_96:
        /*0208*/ 	.word	index@($__internal_2_$__cuda_sm3x_div_rn_noftz_f32_slowpath)
        /*020c*/ 	.word	0x00000000


	//----- nvinfo : EIATTR_FRAME_SIZE
	.align		4
.L_97:
        /*0210*/ 	.byte	0x04, 0x11
        /*0212*/ 	.short	(.L_99 - .L_98)
	.align		4
.L_98:
        /*0214*/ 	.word	index@(_Z20gamma_transformationPfS_iiif)
        /*0218*/ 	.word	0x00000000


	//----- nvinfo : EIATTR_REGCOUNT
	.align		4
.L_99:
        /*021c*/ 	.byte	0x04, 0x2f
        /*021e*/ 	.short	(.L_101 - .L_100)
	.align		4
.L_100:
        /*0220*/ 	.word	index@(_Z12setup_kernelP17curandStateXORWOWmii)
        /*0224*/ 	.word	0x0000001f


	//----- nvinfo : EIATTR_FRAME_SIZE
	.align		4
.L_101:
        /*0228*/ 	.byte	0x04, 0x11
        /*022a*/ 	.short	(.L_103 - .L_102)
	.align		4
.L_102:
        /*022c*/ 	.word	index@(_Z12setup_kernelP17curandStateXORWOWmii)
        /*0230*/ 	.word	0x00000000


	//----- nvinfo : EIATTR_REGCOUNT
	.align		4
.L_103:
        /*0234*/ 	.byte	0x04, 0x2f
        /*0236*/ 	.short	(.L_105 - .L_104)
	.align		4
.L_104:
        /*0238*/ 	.word	index@(_Z6kernelPfP17curandStateXORWOWiii)
        /*023c*/ 	.word	0x00000014


	//----- nvinfo : EIATTR_FRAME_SIZE
	.align		4
.L_105:
        /*0240*/ 	.byte	0x04, 0x11
        /*0242*/ 	.short	(.L_107 - .L_106)
	.align		4
.L_106:
        /*0244*/ 	.word	index@(_Z6kernelPfP17curandStateXORWOWiii)
        /*0248*/ 	.word	0x00000000


	//----- nvinfo : EIATTR_REGCOUNT
	.align		4
.L_107:
        /*024c*/ 	.byte	0x04, 0x2f
        /*024e*/ 	.short	(.L_109 - .L_108)
	.align		4
.L_108:
        /*0250*/ 	.word	index@(_Z10dropout_fpPfPbfiiiS_)
        /*0254*/ 	.word	0x0000000a


	//----- nvinfo : EIATTR_FRAME_SIZE
	.align		4
.L_109:
        /*0258*/ 	.byte	0x04, 0x11
        /*025a*/ 	.short	(.L_111 - .L_110)
	.align		4
.L_110:
        /*025c*/ 	.word	index@(_Z10dropout_fpPfPbfiiiS_)
        /*0260*/ 	.word	0x00000000


	//----- nvinfo : EIATTR_REGCOUNT
	.align		4
.L_111:
        /*0264*/ 	.byte	0x04, 0x2f
        /*0266*/ 	.short	(.L_113 - .L_112)
	.align		4
.L_112:
        /*0268*/ 	.word	index@(_Z10dropout_bpPfS_Pbiii)
        /*026c*/ 	.word	0x0000000a


	//----- nvinfo : EIATTR_FRAME_SIZE
	.align		4
.L_113:
        /*0270*/ 	.byte	0x04, 0x11
        /*0272*/ 	.short	(.L_115 - .L_114)
	.align		4
.L_114:
        /*0274*/ 	.word	index@(_Z10dropout_bpPfS_Pbiii)
        /*0278*/ 	.word	0x00000000


	//----- nvinfo : EIATTR_REGCOUNT
	.align		4
.L_115:
        /*027c*/ 	.byte	0x04, 0x2f
        /*027e*/ 	.short	(.L_117 - .L_116)
	.align		4
.L_116:
        /*0280*/ 	.word	index@(_Z6concatPfS_S_S_iii)
        /*0284*/ 	.word	0x0000000a


	//----- nvinfo : EIATTR_FRAME_SIZE
	.align		4
.L_117:
        /*0288*/ 	.byte	0x04, 0x11
        /*028a*/ 	.short	(.L_119 - .L_118)
	.align		4
.L_118:
        /*028c*/ 	.word	index@(_Z6concatPfS_S_S_iii)
        /*0290*/ 	.word	0x00000000


	//----- nvinfo : EIATTR_REGCOUNT
	.align		4
.L_119:
        /*0294*/ 	.byte	0x04, 0x2f
        /*0296*/ 	.short	(.L_121 - .L_120)
	.align		4
.L_120:
        /*0298*/ 	.word	index@(_Z13normalize_imgPfS_iii)
        /*029c*/ 	.word	0x00000020


	//----- nvinfo : EIATTR_FRAME_SIZE
	.align		4
.L_121:
        /*02a0*/ 	.byte	0x04, 0x11
        /*02a2*/ 	.short	(.L_123 - .L_122)
	.align		4
.L_122:
        /*02a4*/ 	.word	index@($_Z13normalize_imgPfS_iii$__internal_accurate_pow)
        /*02a8*/ 	.word	0x00000000


	//----- nvinfo : EIATTR_FRAME_SIZE
	.align		4
.L_123:
        /*02ac*/ 	.byte	0x04, 0x11
        /*02ae*/ 	.short	(.L_125 - .L_124)
	.align		4
.L_124:
        /*02b0*/ 	.word	index@($__internal_1_$__cuda_sm3x_div_rn_noftz_f32_slowpath)
        /*02b4*/ 	.word	0x00000000


	//----- nvinfo : EIATTR_FRAME_SIZE
	.align		4
.L_125:
        /*02b8*/ 	.byte	0x04, 0x11
        /*02ba*/ 	.short	(.L_127 - .L_126)
	.align		4
.L_126:
        /*02bc*/ 	.word	index@($__internal_0_$__cuda_sm20_sqrt_rn_f32_slowpath)
        /*02c0*/ 	.word	0x00000000


	//----- nvinfo : EIATTR_FRAME_SIZE
	.align		4
.L_127:
        /*02c4*/ 	.byte	0x04, 0x11
        /*02c6*/ 	.short	(.L_129 - .L_128)
	.align		4
.L_128:
        /*02c8*/ 	.word	index@(_Z13normalize_imgPfS_iii)
        /*02cc*/ 	.word	0x00000000


	//----- nvinfo : EIATTR_MIN_STACK_SIZE
	.align		4
.L_129:
        /*02d0*/ 	.byte	0x04, 0x12
        /*02d2*/ 	.short	(.L_131 - .L_130)
	.align		4
.L_130:
        /*02d4*/ 	.word	index@(_Z13normalize_imgPfS_iii)
        /*02d8*/ 	.word	0x00000000


	//----- nvinfo : EIATTR_MIN_STACK_SIZE
	.align		4
.L_131:
        /*02dc*/ 	.byte	0x04, 0x12
        /*02de*/ 	.short	(.L_133 - .L_132)
	.align		4
.L_132:
        /*02e0*/ 	.word	index@(_Z6concatPfS_S_S_iii)
        /*02e4*/ 	.word	0x00000000


	//----- nvinfo : EIATTR_MIN_STACK_SIZE
	.align		4
.L_133:
        /*02e8*/ 	.byte	0x04, 0x12
        /*02ea*/ 	.short	(.L_135 - .L_134)
	.align		4
.L_134:
        /*02ec*/ 	.word	index@(_Z10dropout_bpPfS_Pbiii)
        /*02f0*/ 	.word	0x00000000


	//----- nvinfo : EIATTR_MIN_STACK_SIZE
	.align		4
.L_135:
        /*02f4*/ 	.byte	0x04, 0x12
        /*02f6*/ 	.short	(.L_137 - .L_136)
	.align		4
.L_136:
        /*02f8*/ 	.word	index@(_Z10dropout_fpPfPbfiiiS_)
        /*02fc*/ 	.word	0x00000000


	//----- nvinfo : EIATTR_MIN_STACK_SIZE
	.align		4
.L_137:
        /*0300*/ 	.byte	0x04, 0x12
        /*0302*/ 	.short	(.L_139 - .L_138)
	.align		4
.L_138:
        /*0304*/ 	.word	index@(_Z6kernelPfP17curandStateXORWOWiii)
        /*0308*/ 	.word	0x00000000


	//----- nvinfo : EIATTR_MIN_STACK_SIZE
	.align		4
.L_139:
        /*030c*/ 	.byte	0x04, 0x12
        /*030e*/ 	.short	(.L_141 - .L_140)
	.align		4
.L_140:
        /*0310*/ 	.word	index@(_Z12setup_kernelP17curandStateXORWOWmii)
        /*0314*/ 	.word	0x00000000


	//----- nvinfo : EIATTR_MIN_STACK_SIZE
	.align		4
.L_141:
        /*0318*/ 	.byte	0x04, 0x12
        /*031a*/ 	.short	(.L_143 - .L_142)
	.align		4
.L_142:
        /*031c*/ 	.word	index@(_Z20gamma_transformationPfS_iiif)
        /*0320*/ 	.word	0x00000000


	//----- nvinfo : EIATTR_MIN_STACK_SIZE
	.align		4
.L_143:
        /*0324*/ 	.byte	0x04, 0x12
        /*0326*/ 	.short	(.L_145 - .L_144)
	.align		4
.L_144:
        /*0328*/ 	.word	index@(_Z18log_transformationPfS_iiif)
        /*032c*/ 	.word	0x00000000


	//----- nvinfo : EIATTR_MIN_STACK_SIZE
	.align		4
.L_145:
        /*0330*/ 	.byte	0x04, 0x12
        /*0332*/ 	.short	(.L_147 - .L_146)
	.align		4
.L_146:
        /*0334*/ 	.word	index@(_Z23negative_transformationPfS_iii)
        /*0338*/ 	.word	0x00000000


	//----- nvinfo : EIATTR_MIN_STACK_SIZE
	.align		4
.L_147:
        /*033c*/ 	.byte	0x04, 0x12
        /*033e*/ 	.short	(.L_149 - .L_148)
	.align		4
.L_148:
        /*0340*/ 	.word	index@(_Z7calcCDFPfS_iii)
        /*0344*/ 	.word	0x00000000


	//----- nvinfo : EIATTR_MIN_STACK_SIZE
	.align		4
.L_149:
        /*0348*/ 	.byte	0x04, 0x12
        /*034a*/ 	.short	(.L_151 - .L_150)
	.align		4
.L_150:
        /*034c*/ 	.word	index@(_Z22histogram_equalizationPfiii)
        /*0350*/ 	.word	0x00000000


	//----- nvinfo : EIATTR_MIN_STACK_SIZE
	.align		4
.L_151:
        /*0354*/ 	.byte	0x04, 0x12
        /*0356*/ 	.short	(.L_153 - .L_152)
	.align		4
.L_152:
        /*0358*/ 	.word	index@(_Z8bgr2grayPfS_iii)
        /*035c*/ 	.word	0x00000000


	//----- nvinfo : EIATTR_MIN_STACK_SIZE
	.align		4
.L_153:
        /*0360*/ 	.byte	0x04, 0x12
        /*0362*/ 	.short	(.L_155 - .L_154)
	.align		4
.L_154:
        /*0364*/ 	.word	index@(_Z9FC_step_bPfS_S_ffiiii)
        /*0368*/ 	.word	0x00000000


	//----- nvinfo : EIATTR_MIN_STACK_SIZE
	.align		4
.L_155:
        /*036c*/ 	.byte	0x04, 0x12
        /*036e*/ 	.short	(.L_157 - .L_156)
	.align		4
.L_156:
        /*0370*/ 	.word	index@(_Z9FC_step_wPfS_S_ffiiii)
        /*0374*/ 	.word	0x00000000


	//----- nvinfo : EIATTR_MIN_STACK_SIZE
	.align		4
.L_157:
        /*0378*/ 	.byte	0x04, 0x12
        /*037a*/ 	.short	(.L_159 - .L_158)
	.align		4
.L_158:
        /*037c*/ 	.word	index@(_Z5FC_bpPfS_S_S_S_S_S_S_iii)
        /*0380*/ 	.word	0x00000000


	//----- nvinfo : EIATTR_MIN_STACK_SIZE
	.align		4
.L_159:
        /*0384*/ 	.byte	0x04, 0x12
        /*0386*/ 	.short	(.L_161 - .L_160)
	.align		4
.L_160:
        /*0388*/ 	.word	index@(_Z5FC_fpPfS_S_S_iii)
        /*038c*/ 	.word	0x00000000


	//----- nvinfo : EIATTR_MIN_STACK_SIZE
	.align		4
.L_161:
        /*0390*/ 	.byte	0x04, 0x12
        /*0392*/ 	.short	(.L_163 - .L_162)
	.align		4
.L_162:
        /*0394*/ 	.word	index@(_Z10maxpool_bpPfS_Piiii)
        /*0398*/ 	.word	0x00000000


	//----- nvinfo : EIATTR_MIN_STACK_SIZE
	.align		4
.L_163:
        /*039c*/ 	.byte	0x04, 0x12
        /*039e*/ 	.short	(.L_165 - .L_164)
	.align		4
.L_164:
        /*03a0*/ 	.word	index@(_Z10maxpool_fpPfS_Piiii)
        /*03a4*/ 	.word	0x00000000


	//----- nvinfo : EIATTR_MIN_STACK_SIZE
	.align		4
.L_165:
        /*03a8*/ 	.byte	0x04, 0x12
        /*03aa*/ 	.short	(.L_167 - .L_166)
	.align		4
.L_166:
        /*03ac*/ 	.word	index@(_Z9conv_stepPfS_S_iiiffb)
        /*03b0*/ 	.word	0x00000000


	//----- nvinfo : EIATTR_MIN_STACK_SIZE
	.align		4
.L_167:
        /*03b4*/ 	.byte	0x04, 0x12
        /*03b6*/ 	.short	(.L_169 - .L_168)
	.align		4
.L_168:
        /*03b8*/ 	.word	index@(_Z9conv_bp_xPfS_S_iiiii)
        /*03bc*/ 	.word	0x00000000


	//----- nvinfo : EIATTR_MIN_STACK_SIZE
	.align		4
.L_169:
        /*03c0*/ 	.byte	0x04, 0x12
        /*03c2*/ 	.short	(.L_171 - .L_170)
	.align		4
.L_170:
        /*03c4*/ 	.word	index@(_Z6rotatePfS_iii)
        /*03c8*/ 	.word	0x00000000


	//----- nvinfo : EIATTR_MIN_STACK_SIZE
	.align		4
.L_171:
        /*03cc*/ 	.byte	0x04, 0x12
        /*03ce*/ 	.short	(.L_173 - .L_172)
	.align		4
.L_172:
        /*03d0*/ 	.word	index@(_Z7conv_bpPfS_S_iiiii)
        /*03d4*/ 	.word	0x00000000


	//----- nvinfo : EIATTR_MIN_STACK_SIZE
	.align		4
.L_173:
        /*03d8*/ 	.byte	0x04, 0x12
        /*03da*/ 	.short	(.L_175 - .L_174)
	.align		4
.L_174:
        /*03dc*/ 	.word	index@(_Z7conv_fpPfS_S_iiiii)
        /*03e0*/ 	.word	0x00000000


	//----- nvinfo : EIATTR_MIN_STACK_SIZE
	.align		4
.L_175:
        /*03e4*/ 	.byte	0x04, 0x12
        /*03e6*/ 	.short	(.L_177 - .L_176)
	.align		4
.L_176:
        /*03e8*/ 	.word	index@(_Z10Sigmoid_bpPfS_S_iii)
        /*03ec*/ 	.word	0x00000000


	//----- nvinfo : EIATTR_MIN_STACK_SIZE
	.align		4
.L_177:
        /*03f0*/ 	.byte	0x04, 0x12
        /*03f2*/ 	.short	(.L_179 - .L_178)
	.align		4
.L_178:
        /*03f4*/ 	.word	index@(_Z10Sigmoid_fpPfS_iii)
        /*03f8*/ 	.word	0x00000000


	//----- nvinfo : EIATTR_MIN_STACK_SIZE
	.align		4
.L_179:
        /*03fc*/ 	.byte	0x04, 0x12
        /*03fe*/ 	.short	(.L_181 - .L_180)
	.align		4
.L_180:
        /*0400*/ 	.word	index@(_Z7ReLU_bpPfS_S_iii)
        /*0404*/ 	.word	0x00000000


	//----- nvinfo : EIATTR_MIN_STACK_SIZE
	.align		4
.L_181:
        /*0408*/ 	.byte	0x04, 0x12
        /*040a*/ 	.short	(.L_183 - .L_182)
	.align		4
.L_182:
        /*040c*/ 	.word	index@(_Z7ReLU_fpPfS_iii)
        /*0410*/ 	.word	0x00000000
.L_183:


//--------------------- .nv.compat                --------------------------
	.section	.nv.compat,"",@"SHT_CUDA_COMPAT_INFO"
	.align	4
        /*0000*/ 	.byte	0x02, 0x09, 0x00, 0x00, 0x02, 0x02, 0x01, 0x00, 0x02, 0x05, 0x05, 0x00, 0x03, 0x07, 0x01, 0x01
        /*0010*/ 	.byte	0x02, 0x03, 0x00, 0x00, 0x02, 0x06, 0x01, 0x00, 0x04, 0x0b, 0x08, 0x00, 0x01, 0x00, 0x00, 0x00
        /*0020*/ 	.byte	0x00, 0x00, 0x00, 0x00


//--------------------- .nv.info._Z13normalize_imgPfS_iii --------------------------
	.section	.nv.info._Z13normalize_imgPfS_iii,"",@"SHT_CUDA_INFO"
	.sectionflags	@""
	.align	4


	//----- nvinfo : EIATTR_CUDA_API_VERSION
	.align		4
        /*0000*/ 	.byte	0x04, 0x37
        /*0002*/ 	.short	(.L_185 - .L_184)
.L_184:
        /*0004*/ 	.word	0x00000082


	//----- nvinfo : EIATTR_KPARAM_INFO
	.align		4
.L_185:
        /*0008*/ 	.byte	0x04, 0x17
        /*000a*/ 	.short	(.L_187 - .L_186)
.L_186:
        /*000c*/ 	.word	0x00000000
        /*0010*/ 	.short	0x0004
        /*0012*/ 	.short	0x0018
        /*0014*/ 	.byte	0x00, 0xf0, 0x11, 0x00


	//----- nvinfo : EIATTR_KPARAM_INFO
	.align		4
.L_187:
        /*0018*/ 	.byte	0x04, 0x17
        /*001a*/ 	.short	(.L_189 - .L_188)
.L_188:
        /*001c*/ 	.word	0x00000000
        /*0020*/ 	.short	0x0003
        /*0022*/ 	.short	0x0014
        /*0024*/ 	.byte	0x00, 0xf0, 0x11, 0x00


	//----- nvinfo : EIATTR_KPARAM_INFO
	.align		4
.L_189:
        /*0028*/ 	.byte	0x04, 0x17
        /*002a*/ 	.short	(.L_191 - .L_190)
.L_190:
        /*002c*/ 	.word	0x00000000
        /*0030*/ 	.short	0x0002
        /*0032*/ 	.short	0x0010
        /*0034*/ 	.byte	0x00, 0xf0, 0x11, 0x00


	//----- nvinfo : EIATTR_KPARAM_INFO
	.align		4
.L_191:
        /*0038*/ 	.byte	0x04, 0x17
        /*003a*/ 	.short	(.L_193 - .L_192)
.L_192:
        /*003c*/ 	.word	0x00000000
        /*0040*/ 	.short	0x0001
        /*0042*/ 	.short	0x0008
        /*0044*/ 	.byte	0x00, 0xf5, 0x21, 0x00


	//----- nvinfo : EIATTR_KPARAM_INFO
	.align		4
.L_193:
        /*0048*/ 	.byte	0x04, 0x17
        /*004a*/ 	.short	(.L_195 - .L_194)
.L_194:
        /*004c*/ 	.word	0x00000000
        /*0050*/ 	.short	0x0000
        /*0052*/ 	.short	0x0000
        /*0054*/ 	.byte	0x00, 0xf5, 0x21, 0x00


	//----- nvinfo : EIATTR_SPARSE_MMA_MASK
	.align		4
.L_195:
        /*0058*/ 	.byte	0x03, 0x50
        /*005a*/ 	.short	0x0000


	//----- nvinfo : EIATTR_MAXREG_COUNT
	.align		4
        /*005c*/ 	.byte	0x03, 0x1b
        /*005e*/ 	.short	0x00ff


	//----- nvinfo : EIATTR_NUM_BARRIERS
	.align		4
        /*0060*/ 	.byte	0x02, 0x4c
        /*0062*/ 	.byte	0x01
	.zero		1


	//----- nvinfo : EIATTR_MERCURY_ISA_VERSION
	.align		4
        /*0064*/ 	.byte	0x03, 0x5f
        /*0066*/ 	.short	0x0101


	//----- nvinfo : EIATTR_VRC_CTA_INIT_COUNT
	.align		4
        /*0068*/ 	.byte	0x02, 0x4a
	.zero		1
	.zero		1


	//----- nvinfo : EIATTR_EXIT_INSTR_OFFSETS
	.align		4
        /*006c*/ 	.byte	0x04, 0x1c
        /*006e*/ 	.short	(.L_197 - .L_196)


	//   ....[0]....
.L_196:
        /*0070*/ 	.word	0x00000a50


	//   ....[1]....
        /*0074*/ 	.word	0x00000c70


	//----- nvinfo : EIATTR_CRS_STACK_SIZE
	.align		4
.L_197:
        /*0078*/ 	.byte	0x04, 0x1e
        /*007a*/ 	.short	(.L_199 - .L_198)
.L_198:
        /*007c*/ 	.word	0x00000000


	//----- nvinfo : EIATTR_CBANK_PARAM_SIZE
	.align		4
.L_199:
        /*0080*/ 	.byte	0x03, 0x19
        /*0082*/ 	.short	0x001c


	//----- nvinfo : EIATTR_PARAM_CBANK
	.align		4
        /*0084*/ 	.byte	0x04, 0x0a
        /*0086*/ 	.short	(.L_201 - .L_200)
	.align		4
.L_200:
        /*0088*/ 	.word	index@(.nv.constant0._Z13normalize_imgPfS_iii)
        /*008c*/ 	.short	0x0380
        /*008e*/ 	.short	0x001c


	//----- nvinfo : EIATTR_SW_WAR
	.align		4
.L_201:
        /*0090*/ 	.byte	0x04, 0x36
        /*0092*/ 	.short	(.L_203 - .L_202)
.L_202:
        /*0094*/ 	.word	0x00000008
.L_203:


//--------------------- .nv.info._Z6concatPfS_S_S_iii --------------------------
	.section	.nv.info._Z6concatPfS_S_S_iii,"",@"SHT_CUDA_INFO"
	.sectionflags	@""
	.align	4


	//----- nvinfo : EIATTR_CUDA_API_VERSION
	.align		4
        /*0000*/ 	.byte	0x04, 0x37
        /*0002*/ 	.short	(.L_205 - .L_204)
.L_204:
        /*0004*/ 	.word	0x00000082


	//----- nvinfo : EIATTR_KPARAM_INFO
	.align		4
.L_205:
        /*0008*/ 	.byte	0x04, 0x17
        /*000a*/ 	.short	(.L_207 - .L_206)
.L_206:
        /*000c*/ 	.word	0x00000000
        /*0010*/ 	.short	0x0006
        /*0012*/ 	.short	0x0028
        /*0014*/ 	.byte	0x00, 0xf0, 0x11, 0x00


	//----- nvinfo : EIATTR_KPARAM_INFO
	.align		4
.L_207:
        /*0018*/ 	.byte	0x04, 0x17
        /*001a*/ 	.short	(.L_209 - .L_208)
.L_208:
        /*001c*/ 	.word	0x00000000
        /*0020*/ 	.short	0x0005
        /*0022*/ 	.short	0x0024
        /*0024*/ 	.byte	0x00, 0xf0, 0x11, 0x00


	//----- nvinfo : EIATTR_KPARAM_INFO
	.align		4
.L_209:
        /*0028*/ 	.byte	0x04, 0x17
        /*002a*/ 	.short	(.L_211 - .L_210)
.L_210:
        /*002c*/ 	.word	0x00000000
        /*0030*/ 	.short	0x0004
        /*0032*/ 	.short	0x0020
        /*0034*/ 	.byte	0x00, 0xf0, 0x11, 0x00


	//----- nvinfo : EIATTR_KPARAM_INFO
	.align		4
.L_211:
        /*0038*/ 	.byte	0x04, 0x17
        /*003a*/ 	.short	(.L_213 - .L_212)
.L_212:
        /*003c*/ 	.word	0x00000000
        /*0040*/ 	.short	0x0003
        /*0042*/ 	.short	0x0018
        /*0044*/ 	.byte	0x00, 0xf5, 0x21, 0x00


	//----- nvinfo : EIATTR_KPARAM_INFO
	.align		4
.L_213:
        /*0048*/ 	.byte	0x04, 0x17
        /*004a*/ 	.short	(.L_215 - .L_214)
.L_214:
        /*004c*/ 	.word	0x00000000
        /*0050*/ 	.short	0x0002
        /*0052*/ 	.short	0x0010
        /*0054*/ 	.byte	0x00, 0xf5, 0x21, 0x00


	//----- nvinfo : EIATTR_KPARAM_INFO
	.align		4
.L_215:
        /*0058*/ 	.byte	0x04, 0x17
        /*005a*/ 	.short	(.L_217 - .L_216)
.L_216:
        /*005c*/ 	.word	0x00000000
        /*0060*/ 	.short	0x0001
        /*0062*/ 	.short	0x0008
        /*0064*/ 	.byte	0x00, 0xf5, 0x21, 0x00


	//----- nvinfo : EIATTR_KPARAM_INFO
	.align		4
.L_217:
        /*0068*/ 	.byte	0x04, 0x17
        /*006a*/ 	.short	(.L_219 - .L_218)
.L_218:
        /*006c*/ 	.word	0x00000000
        /*0070*/ 	.short	0x0000
        /*0072*/ 	.short	0x0000
        /*0074*/ 	.byte	0x00, 0xf5, 0x21, 0x00


	//----- nvinfo : EIATTR_SPARSE_MMA_MASK
	.align		4
.L_219:
        /*0078*/ 	.byte	0x03, 0x50
        /*007a*/ 	.short	0x0000


	//----- nvinfo : EIATTR_MAXREG_COUNT
	.align		4
        /*007c*/ 	.byte	0x03, 0x1b
        /*007e*/ 	.short	0x00ff


	//----- nvinfo : EIATTR_MERCURY_ISA_VERSION
	.align		4
        /*0080*/ 	.byte	0x03, 0x5f
        /*0082*/ 	.short	0x0101


	//----- nvinfo : EIATTR_VRC_CTA_INIT_COUNT
	.align		4
        /*0084*/ 	.byte	0x02, 0x4a
	.zero		1
	.zero		1


	//----- nvinfo : EIATTR_EXIT_INSTR_OFFSETS
	.align		4
        /*0088*/ 	.byte	0x04, 0x1c
        /*008a*/ 	.short	(.L_221 - .L_220)


	//   ....[0]....
.L_220:
        /*008c*/ 	.word	0x00000160


	//   ....[1]....
        /*0090*/ 	.word	0x00000200


	//   ....[2]....
        /*0094*/ 	.word	0x000002a0


	//   ....[3]....
        /*0098*/ 	.word	0x00000320


	//----- nvinfo : EIATTR_CRS_STACK_SIZE
	.align		4
.L_221:
        /*009c*/ 	.byte	0x04, 0x1e
        /*009e*/ 	.short	(.L_223 - .L_222)
.L_222:
        /*00a0*/ 	.word	0x00000000


	//----- nvinfo : EIATTR_CBANK_PARAM_SIZE
	.align		4
.L_223:
        /*00a4*/ 	.byte	0x03, 0x19
        /*00a6*/ 	.short	0x002c


	//----- nvinfo : EIATTR_PARAM_CBANK
	.align		4
        /*00a8*/ 	.byte	0x04, 0x0a
        /*00aa*/ 	.short	(.L_225 - .L_224)
	.align		4
.L_224:
        /*00ac*/ 	.word	index@(.nv.constant0._Z6concatPfS_S_S_iii)
        /*00b0*/ 	.short	0x0380
        /*00b2*/ 	.short	0x002c


	//----- nvinfo : EIATTR_SW_WAR
	.align		4
.L_225:
        /*00b4*/ 	.byte	0x04, 0x36
        /*00b6*/ 	.short	(.L_227 - .L_226)
.L_226:
        /*00b8*/ 	.word	0x00000008
.L_227:


//--------------------- .nv.info._Z10dropout_bpPfS_Pbiii --------------------------
	.section	.nv.info._Z10dropout_bpPfS_Pbiii,"",@"SHT_CUDA_INFO"
	.sectionflags	@""
	.align	4


	//----- nvinfo : EIATTR_CUDA_API_VERSION
	.align		4
        /*0000*/ 	.byte	0x04, 0x37
        /*0002*/ 	.short	(.L_229 - .L_228)
.L_228:
        /*0004*/ 	.word	0x00000082


	//----- nvinfo : EIATTR_KPARAM_INFO
	.align		4
.L_229:
        /*0008*/ 	.byte	0x04, 0x17
        /*000a*/ 	.short	(.L_231 - .L_230)
.L_230:
        /*000c*/ 	.word	0x00000000
        /*0010*/ 	.short	0x0005
        /*0012*/ 	.short	0x0020
        /*0014*/ 	.byte	0x00, 0xf0, 0x11, 0x00


	//----- nvinfo : EIATTR_KPARAM_INFO
	.align		4
.L_231:
        /*0018*/ 	.byte	0x04, 0x17
        /*001a*/ 	.short	(.L_233 - .L_232)
.L_232:
        /*001c*/ 	.word	0x00000000
        /*0020*/ 	.short	0x0004
        /*0022*/ 	.short	0x001c
        /*0024*/ 	.byte	0x00, 0xf0, 0x11, 0x00


	//----- nvinfo : EIATTR_KPARAM_INFO
	.align		4
.L_233:
        /*0028*/ 	.byte	0x04, 0x17
        /*002a*/ 	.short	(.L_235 - .L_234)
.L_234:
        /*002c*/ 	.word	0x00000000
        /*0030*/ 	.short	0x0003
        /*0032*/ 	.short	0x0018
        /*0034*/ 	.byte	0x00, 0xf0, 0x11, 0x00


	//----- nvinfo : EIATTR_KPARAM_INFO
	.align		4
.L_235:
        /*0038*/ 	.byte	0x04, 0x17
        /*003a*/ 	.short	(.L_237 - .L_236)
.L_236:
        /*003c*/ 	.word	0x00000000
        /*0040*/ 	.short	0x0002
        /*0042*/ 	.short	0x0010
        /*0044*/ 	.byte	0x00, 0xf5, 0x21, 0x00


	//----- nvinfo : EIATTR_KPARAM_INFO
	.align		4
.L_237:
        /*0048*/ 	.byte	0x04, 0x17
        /*004a*/ 	.short	(.L_239 - .L_238)
.L_238:
        /*004c*/ 	.word	0x00000000
        /*0050*/ 	.short	0x0001
        /*0052*/ 	.short	0x0008
        /*0054*/ 	.byte	0x00, 0xf5, 0x21, 0x00


	//----- nvinfo : EIATTR_KPARAM_INFO
	.align		4
.L_239:
        /*0058*/ 	.byte	0x04, 0x17
        /*005a*/ 	.short	(.L_241 - .L_240)
.L_240:
        /*005c*/ 	.word	0x00000000
        /*0060*/ 	.short	0x0000
        /*0062*/ 	.short	0x0000
        /*0064*/ 	.byte	0x00, 0xf5, 0x21, 0x00


	//----- nvinfo : EIATTR_SPARSE_MMA_MASK
	.align		4
.L_241:
        /*0068*/ 	.byte	0x03, 0x50
        /*006a*/ 	.short	0x0000


	//----- nvinfo : EIATTR_MAXREG_COUNT
	.align		4
        /*006c*/ 	.byte	0x03, 0x1b
        /*006e*/ 	.short	0x00ff


	//----- nvinfo : EIATTR_MERCURY_ISA_VERSION
	.align		4
        /*0070*/ 	.byte	0x03, 0x5f
        /*0072*/ 	.short	0x0101


	//----- nvinfo : EIATTR_VRC_CTA_INIT_COUNT
	.align		4
        /*0074*/ 	.byte	0x02, 0x4a
	.zero		1
	.zero		1


	//----- nvinfo : EIATTR_EXIT_INSTR_OFFSETS
	.align		4
        /*0078*/ 	.byte	0x04, 0x1c
        /*007a*/ 	.short	(.L_243 - .L_242)


	//   ....[0]....
.L_242:
        /*007c*/ 	.word	0x00000120


	//   ....[1]....
        /*0080*/ 	.word	0x00000220


	//   ....[2]....
        /*0084*/ 	.word	0x00000260


	//----- nvinfo : EIATTR_CRS_STACK_SIZE
	.align		4
.L_243:
        /*0088*/ 	.byte	0x04, 0x1e
        /*008a*/ 	.short	(.L_245 - .L_244)
.L_244:
        /*008c*/ 	.word	0x00000000


	//----- nvinfo : EIATTR_CBANK_PARAM_SIZE
	.align		4
.L_245:
        /*0090*/ 	.byte	0x03, 0x19
        /*0092*/ 	.short	0x0024


	//----- nvinfo : EIATTR_PARAM_CBANK
	.align		4
        /*0094*/ 	.byte	0x04, 0x0a
        /*0096*/ 	.short	(.L_247 - .L_246)
	.align		4
.L_246:
        /*0098*/ 	.word	index@(.nv.constant0._Z10dropout_bpPfS_Pbiii)
        /*009c*/ 	.short	0x0380
        /*009e*/ 	.short	0x0024


	//----- nvinfo : EIATTR_SW_WAR
	.align		4
.L_247:
        /*00a0*/ 	.byte	0x04, 0x36
        /*00a2*/ 	.short	(.L_249 - .L_248)
.L_248:
        /*00a4*/ 	.word	0x00000008
.L_249:


//--------------------- .nv.info._Z10dropout_fpPfPbfiiiS_ --------------------------
	.section	.nv.info._Z10dropout_fpPfPbfiiiS_,"",@"SHT_CUDA_INFO"
	.sectionflags	@""
	.align	4


	//----- nvinfo : EIATTR_CUDA_API_VERSION
	.align		4
        /*0000*/ 	.byte	0x04, 0x37
        /*0002*/ 	.short	(.L_251 - .L_250)
.L_250:
        /*0004*/ 	.word	0x00000082


	//----- nvinfo : EIATTR_KPARAM_INFO
	.align		4
.L_251:
        /*0008*/ 	.byte	0x04, 0x17
        /*000a*/ 	.short	(.L_253 - .L_252)
.L_252:
        /*000c*/ 	.word	0x00000000
        /*0010*/ 	.short	0x0006
        /*0012*/ 	.short	0x0020
        /*0014*/ 	.byte	0x00, 0xf5, 0x21, 0x00


	//----- nvinfo : EIATTR_KPARAM_INFO
	.align		4
.L_253:
        /*0018*/ 	.byte	0x04, 0x17
        /*001a*/ 	.short	(.L_255 - .L_254)
.L_254:
        /*001c*/ 	.word	0x00000000
        /*0020*/ 	.short	0x0005
        /*0022*/ 	.short	0x001c
        /*0024*/ 	.byte	0x00, 0xf0, 0x11, 0x00


	//----- nvinfo : EIATTR_KPARAM_INFO
	.align		4
.L_255:
        /*0028*/ 	.byte	0x04, 0x17
        /*002a*/ 	.short	(.L_257 - .L_256)
.L_256:
        /*002c*/ 	.word	0x00000000
        /*0030*/ 	.short	0x0004
        /*0032*/ 	.short	0x0018
        /*0034*/ 	.byte	0x00, 0xf0, 0x11, 0x00


	//----- nvinfo : EIATTR_KPARAM_INFO
	.align		4
.L_257:
        /*0038*/ 	.byte	0x04, 0x17
        /*003a*/ 	.short	(.L_259 - .L_258)
.L_258:
        /*003c*/ 	.word	0x00000000
        /*0040*/ 	.short	0x0003
        /*0042*/ 	.short	0x0014
        /*0044*/ 	.byte	0x00, 0xf0, 0x11, 0x00


	//----- nvinfo : EIATTR_KPARAM_INFO
	.align		4
.L_259:
        /*0048*/ 	.byte	0x04, 0x17
        /*004a*/ 	.short	(.L_261 - .L_260)
.L_260:
        /*004c*/ 	.word	0x00000000
        /*0050*/ 	.short	0x0002
        /*0052*/ 	.short	0x0010
        /*0054*/ 	.byte	0x00, 0xf0, 0x11, 0x00


	//----- nvinfo : EIATTR_KPARAM_INFO
	.align		4
.L_261:
        /*0058*/ 	.byte	0x04, 0x17
        /*005a*/ 	.short	(.L_263 - .L_262)
.L_262:
        /*005c*/ 	.word	0x00000000
        /*0060*/ 	.short	0x0001
        /*0062*/ 	.short	0x0008
        /*0064*/ 	.byte	0x00, 0xf5, 0x21, 0x00


	//----- nvinfo : EIATTR_KPARAM_INFO
	.align		4
.L_263:
        /*0068*/ 	.byte	0x04, 0x17
        /*006a*/ 	.short	(.L_265 - .L_264)
.L_264:
        /*006c*/ 	.word	0x00000000
        /*0070*/ 	.short	0x0000
        /*0072*/ 	.short	0x0000
        /*0074*/ 	.byte	0x00, 0xf5, 0x21, 0x00


	//----- nvinfo : EIATTR_SPARSE_MMA_MASK
	.align		4
.L_265:
        /*0078*/ 	.byte	0x03, 0x50
        /*007a*/ 	.short	0x0000


	//----- nvinfo : EIATTR_MAXREG_COUNT
	.align		4
        /*007c*/ 	.byte	0x03, 0x1b
        /*007e*/ 	.short	0x00ff


	//----- nvinfo : EIATTR_MERCURY_ISA_VERSION
	.align		4
        /*0080*/ 	.byte	0x03, 0x5f
        /*0082*/ 	.short	0x0101


	//----- nvinfo : EIATTR_VRC_CTA_INIT_COUNT
	.align		4
        /*0084*/ 	.byte	0x02, 0x4a
	.zero		1
	.zero		1


	//----- nvinfo : EIATTR_EXIT_INSTR_OFFSETS
	.align		4
        /*0088*/ 	.byte	0x04, 0x1c
        /*008a*/ 	.short	(.L_267 - .L_266)


	//   ....[0]....
.L_266:
        /*008c*/ 	.word	0x00000120


	//   ....[1]....
        /*0090*/ 	.word	0x000001b0


	//   ....[2]....
        /*0094*/ 	.word	0x00000240


	//----- nvinfo : EIATTR_CBANK_PARAM_SIZE
	.align		4
.L_267:
        /*0098*/ 	.byte	0x03, 0x19
        /*009a*/ 	.short	0x0028


	//----- nvinfo : EIATTR_PARAM_CBANK
	.align		4
        /*009c*/ 	.byte	0x04, 0x0a
        /*009e*/ 	.short	(.L_269 - .L_268)
	.align		4
.L_268:
        /*00a0*/ 	.word	index@(.nv.constant0._Z10dropout_fpPfPbfiiiS_)
        /*00a4*/ 	.short	0x0380
        /*00a6*/ 	.short	0x0028


	//----- nvinfo : EIATTR_SW_WAR
	.align		4
.L_269:
        /*00a8*/ 	.byte	0x04, 0x36
        /*00aa*/ 	.short	(.L_271 - .L_270)
.L_270:
        /*00ac*/ 	.word	0x00000008
.L_271:


//--------------------- .nv.info._Z6kernelPfP17curandStateXORWOWiii --------------------------
	.section	.nv.info._Z6kernelPfP17curandStateXORWOWiii,"",@"SHT_CUDA_INFO"
	.sectionflags	@""
	.align	4


	//----- nvinfo : EIATTR_CUDA_API_VERSION
	.align		4
        /*0000*/ 	.byte	0x04, 0x37
        /*0002*/ 	.short	(.L_273 - .L_272)
.L_272:
        /*0004*/ 	.word	0x00000082


	//----- nvinfo : EIATTR_KPARAM_INFO
	.align		4
.L_273:
        /*0008*/ 	.byte	0x04, 0x17
        /*000a*/ 	.short	(.L_275 - .L_274)
.L_274:
        /*000c*/ 	.word	0x00000000
        /*0010*/ 	.short	0x0004
        /*0012*/ 	.short	0x0018
        /*0014*/ 	.byte	0x00, 0xf0, 0x11, 0x00


	//----- nvinfo : EIATTR_KPARAM_INFO
	.align		4
.L_275:
        /*0018*/ 	.byte	0x04, 0x17
        /*001a*/ 	.short	(.L_277 - .L_276)
.L_276:
        /*001c*/ 	.word	0x00000000
        /*0020*/ 	.short	0x0003
        /*0022*/ 	.short	0x0014
        /*0024*/ 	.byte	0x00, 0xf0, 0x11, 0x00


	//----- nvinfo : EIATTR_KPARAM_INFO
	.align		4
.L_277:
        /*0028*/ 	.byte	0x04, 0x17
        /*002a*/ 	.short	(.L_279 - .L_278)
.L_278:
        /*002c*/ 	.word	0x00000000
        /*0030*/ 	.short	0x0002
        /*0032*/ 	.short	0x0010
        /*0034*/ 	.byte	0x00, 0xf0, 0x11, 0x00


	//----- nvinfo : EIATTR_KPARAM_INFO
	.align		4
.L_279:
        /*0038*/ 	.byte	0x04, 0x17
        /*003a*/ 	.short	(.L_281 - .L_280)
.L_280:
        /*003c*/ 	.word	0x00000000
        /*0040*/ 	.short	0x0001
        /*0042*/ 	.short	0x0008
        /*0044*/ 	.byte	0x00, 0xf5, 0x21, 0x00


	//----- nvinfo : EIATTR_KPARAM_INFO
	.align		4
.L_281:
        /*0048*/ 	.byte	0x04, 0x17
        /*004a*/ 	.short	(.L_283 - .L_282)
.L_282:
        /*004c*/ 	.word	0x00000000
        /*0050*/ 	.short	0x0000
        /*0052*/ 	.short	0x0000
        /*0054*/ 	.byte	0x00, 0xf5, 0x21, 0x00


	//----- nvinfo : EIATTR_SPARSE_MMA_MASK
	.align		4
.L_283:
        /*0058*/ 	.byte	0x03, 0x50
        /*005a*/ 	.short	0x0000


	//----- nvinfo : EIATTR_MAXREG_COUNT
	.align		4
        /*005c*/ 	.byte	0x03, 0x1b
        /*005e*/ 	.short	0x00ff


	//----- nvinfo : EIATTR_MERCURY_ISA_VERSION
	.align		4
        /*0060*/ 	.byte	0x03, 0x5f
        /*0062*/ 	.short	0x0101


	//----- nvinfo : EIATTR_VRC_CTA_INIT_COUNT
	.align		4
        /*0064*/ 	.byte	0x02, 0x4a
	.zero		1
	.zero		1


	//----- nvinfo : EIATTR_EXIT_INSTR_OFFSETS
	.align		4
        /*0068*/ 	.byte	0x04, 0x1c
        /*006a*/ 	.short	(.L_285 - .L_284)


	//   ....[0]....
.L_284:
        /*006c*/ 	.word	0x000002c0


	//----- nvinfo : EIATTR_CBANK_PARAM_SIZE
	.align		4
.L_285:
        /*0070*/ 	.byte	0x03, 0x19
        /*0072*/ 	.short	0x001c


	//----- nvinfo : EIATTR_PARAM_CBANK
	.align		4
        /*0074*/ 	.byte	0x04, 0x0a
        /*0076*/ 	.short	(.L_287 - .L_286)
	.align		4
.L_286:
        /*0078*/ 	.word	index@(.nv.constant0._Z6kernelPfP17curandStateXORWOWiii)
        /*007c*/ 	.short	0x0380
        /*007e*/ 	.short	0x001c


	//----- nvinfo : EIATTR_SW_WAR
	.align		4
.L_287:
        /*0080*/ 	.byte	0x04, 0x36
        /*0082*/ 	.short	(.L_289 - .L_288)
.L_288:
        /*0084*/ 	.word	0x00000008
.L_289:


//--------------------- .nv.info._Z12setup_kernelP17curandStateXORWOWmii --------------------------
	.section	.nv.info._Z12setup_kernelP17curandStateXORWOWmii,"",@"SHT_CUDA_INFO"
	.sectionflags	@""
	.align	4


	//----- nvinfo : EIATTR_CUDA_API_VERSION
	.align		4
        /*0000*/ 	.byte	0x04, 0x37
        /*0002*/ 	.short	(.L_291 - .L_290)
.L_290:
        /*0004*/ 	.word	0x00000082


	//----- nvinfo : EIATTR_KPARAM_INFO
	.align		4
.L_291:
        /*0008*/ 	.byte	0x04, 0x17
        /*000a*/ 	.short	(.L_293 - .L_292)
.L_292:
        /*000c*/ 	.word	0x00000000
        /*0010*/ 	.short	0x0003
        /*0012*/ 	.short	0x0014
        /*0014*/ 	.byte	0x00, 0xf0, 0x11, 0x00


	//----- nvinfo : EIATTR_KPARAM_INFO
	.align		4
.L_293:
        /*0018*/ 	.byte	0x04, 0x17
        /*001a*/ 	.short	(.L_295 - .L_294)
.L_294:
        /*001c*/ 	.word	0x00000000
        /*0020*/ 	.short	0x0002
        /*0022*/ 	.short	0x0010
        /*0024*/ 	.byte	0x00, 0xf0, 0x11, 0x00


	//----- nvinfo : EIATTR_KPARAM_INFO
	.align		4
.L_295:
        /*0028*/ 	.byte	0x04, 0x17
        /*002a*/ 	.short	(.L_297 - .L_296)
.L_296:
        /*002c*/ 	.word	0x00000000
        /*0030*/ 	.short	0x0001
        /*0032*/ 	.short	0x0008
        /*0034*/ 	.byte	0x00, 0xf0, 0x21, 0x00


	//----- nvinfo : EIATTR_KPARAM_INFO
	.align		4
.L_297:
        /*0038*/ 	.byte	0x04, 0x17
        /*003a*/ 	.short	(.L_299 - .L_298)
.L_298:
        /*003c*/ 	.word	0x00000000
        /*0040*/ 	.short	0x0000
        /*0042*/ 	.short	0x0000
        /*0044*/ 	.byte	0x00, 0xf5, 0x21, 0x00


	//----- nvinfo : EIATTR_SPARSE_MMA_MASK
	.align		4
.L_299:
        /*0048*/ 	.byte	0x03, 0x50
        /*004a*/ 	.short	0x0000


	//----- nvinfo : EIATTR_MAXREG_COUNT
	.align		4
        /*004c*/ 	.byte	0x03, 0x1b
        /*004e*/ 	.short	0x00ff


	//----- nvinfo : EIATTR_MERCURY_ISA_VERSION
	.align		4
        /*0050*/ 	.byte	0x03, 0x5f
        /*0052*/ 	.short	0x0101


	//----- nvinfo : EIATTR_VRC_CTA_INIT_COUNT
	.align		4
        /*0054*/ 	.byte	0x02, 0x4a
	.zero		1
	.zero		1


	//----- nvinfo : EIATTR_EXIT_INSTR_OFFSETS
	.align		4
        /*0058*/ 	.byte	0x04, 0x1c
        /*005a*/ 	.short	(.L_301 - .L_300)


	//   ....[0]....
.L_300:
        /*005c*/ 	.word	0x00000f80


	//----- nvinfo : EIATTR_CRS_STACK_SIZE
	.align		4
.L_301:
        /*0060*/ 	.byte	0x04, 0x1e
        /*0062*/ 	.short	(.L_303 - .L_302)
.L_302:
        /*0064*/ 	.word	0x00000000


	//----- nvinfo : EIATTR_CBANK_PARAM_SIZE
	.align		4
.L_303:
        /*0068*/ 	.byte	0x03, 0x19
        /*006a*/ 	.short	0x0018


	//----- nvinfo : EIATTR_PARAM_CBANK
	.align		4
        /*006c*/ 	.byte	0x04, 0x0a
        /*006e*/ 	.short	(.L_305 - .L_304)
	.align		4
.L_304:
        /*0070*/ 	.word	index@(.nv.constant0._Z12setup_kernelP17curandStateXORWOWmii)
        /*0074*/ 	.short	0x0380
        /*0076*/ 	.short	0x0018


	//----- nvinfo : EIATTR_SW_WAR
	.align		4
.L_305:
        /*0078*/ 	.byte	0x04, 0x36
        /*007a*/ 	.short	(.L_307 - .L_306)
.L_306:
        /*007c*/ 	.word	0x00000008
.L_307:


//--------------------- .nv.info._Z20gamma_transformationPfS_iiif --------------------------
	.section	.nv.info._Z20gamma_transformationPfS_iiif,"",@"SHT_CUDA_INFO"
	.sectionflags	@""
	.align	4


	//----- nvinfo : EIATTR_CUDA_API_VERSION
	.align		4
        /*0000*/ 	.byte	0x04, 0x37
        /*0002*/ 	.short	(.L_309 - .L_308)
.L_308:
        /*0004*/ 	.word	0x00000082


	//----- nvinfo : EIATTR_KPARAM_INFO
	.align		4
.L_309:
        /*0008*/ 	.byte	0x04, 0x17
        /*000a*/ 	.short	(.L_311 - .L_310)
.L_310:
        /*000c*/ 	.word	0x00000000
        /*0010*/ 	.short	0x0005
        /*0012*/ 	.short	0x001c
        /*0014*/ 	.byte	0x00, 0xf0, 0x11, 0x00


	//----- nvinfo : EIATTR_KPARAM_INFO
	.align		4
.L_311:
        /*0018*/ 	.byte	0x04, 0x17
        /*001a*/ 	.short	(.L_313 - .L_312)
.L_312:
        /*001c*/ 	.word	0x00000000
        /*0020*/ 	.short	0x0004
        /*0022*/ 	.short	0x0018
        /*0024*/ 	.byte	0x00, 0xf0, 0x11, 0x00


	//----- nvinfo : EIATTR_KPARAM_INFO
	.align		4
.L_313:
        /*0028*/ 	.byte	0x04, 0x17
        /*002a*/ 	.short	(.L_315 - .L_314)
.L_314:
        /*002c*/ 	.word	0x00000000
        /*0030*/ 	.short	0x0003
        /*0032*/ 	.short	0x0014
        /*0034*/ 	.byte	0x00, 0xf0, 0x11, 0x00


	//----- nvinfo : EIATTR_KPARAM_INFO
	.align		4
.L_315:
        /*0038*/ 	.byte	0x04, 0x17
        /*003a*/ 	.short	(.L_317 - .L_316)
.L_316:
        /*003c*/ 	.word	0x00000000
        /*0040*/ 	.short	0x0002
        /*0042*/ 	.short	0x0010
        /*0044*/ 	.byte	0x00, 0xf0, 0x11, 0x00


	//----- nvinfo : EIATTR_KPARAM_INFO
	.align		4
.L_317:
        /*0048*/ 	.byte	0x04, 0x17
        /*004a*/ 	.short	(.L_319 - .L_318)
.L_318:
        /*004c*/ 	.word	0x00000000
        /*0050*/ 	.short	0x0001
        /*0052*/ 	.short	0x0008
        /*0054*/ 	.byte	0x00, 0xf5, 0x21, 0x00


	//----- nvinfo : EIATTR_KPARAM_INFO
	.align		4
.L_319:
        /*0058*/ 	.byte	0x04, 0x17
        /*005a*/ 	.short	(.L_321 - .L_320)
.L_320:
        /*005c*/ 	.word	0x00000000
        /*0060*/ 	.short	0x0000
        /*0062*/ 	.short	0x0000
        /*0064*/ 	.byte	0x00, 0xf5, 0x21, 0x00


	//----- nvinfo : EIATTR_SPARSE_MMA_MASK
	.align		4
.L_321:
        /*0068*/ 	.byte	0x03, 0x50
        /*006a*/ 	.short	0x0000


	//----- nvinfo : EIATTR_MAXREG_COUNT
	.align		4
        /*006c*/ 	.byte	0x03, 0x1b
        /*006e*/ 	.short	0x00ff


	//----- nvinfo : EIATTR_MERCURY_ISA_VERSION
	.align		4
        /*0070*/ 	.byte	0x03, 0x5f
        /*0072*/ 	.short	0x0101


	//----- nvinfo : EIATTR_VRC_CTA_INIT_COUNT
	.align		4
        /*0074*/ 	.byte	0x02, 0x4a
	.zero		1
	.zero		1


	//----- nvinfo : EIATTR_EXIT_INSTR_OFFSETS
	.align		4
        /*0078*/ 	.byte	0x04, 0x1c
        /*007a*/ 	.short	(.L_323 - .L_322)


	//   ....[0]....
.L_322:
        /*007c*/ 	.word	0x000000c0


	//   ....[1]....
        /*0080*/ 	.word	0x00000820


	//----- nvinfo : EIATTR_CRS_STACK_SIZE
	.align		4
.L_323:
        /*0084*/ 	.byte	0x04, 0x1e
        /*0086*/ 	.short	(.L_325 - .L_324)
.L_324:
        /*0088*/ 	.word	0x00000000


	//----- nvinfo : EIATTR_CBANK_PARAM_SIZE
	.align		4
.L_325:
        /*008c*/ 	.byte	0x03, 0x19
        /*008e*/ 	.short	0x0020


	//----- nvinfo : EIATTR_PARAM_CBANK
	.align		4
        /*0090*/ 	.byte	0x04, 0x0a
        /*0092*/ 	.short	(.L_327 - .L_326)
	.align		4
.L_326:
        /*0094*/ 	.word	index@(.nv.constant0._Z20gamma_transformationPfS_iiif)
        /*0098*/ 	.short	0x0380
        /*009a*/ 	.short	0x0020


	//----- nvinfo : EIATTR_SW_WAR
	.align		4
.L_327:
        /*009c*/ 	.byte	0x04, 0x36
        /*009e*/ 	.short	(.L_329 - .L_328)
.L_328:
        /*00a0*/ 	.word	0x00000008
.L_329:


//--------------------- .nv.info._Z18log_transformationPfS_iiif --------------------------
	.section	.nv.info._Z18log_transformationPfS_iiif,"",@"SHT_CUDA_INFO"
	.sectionflags	@""
	.align	4


	//----- nvinfo : EIATTR_CUDA_API_VERSION
	.align		4
        /*0000*/ 	.byte	0x04, 0x37
        /*0002*/ 	.short	(.L_331 - .L_330)
.L_330:
        /*0004*/ 	.word	0x00000082


	//----- nvinfo : EIATTR_KPARAM_INFO
	.align		4
.L_331:
        /*0008*/ 	.byte	0x04, 0x17
        /*000a*/ 	.short	(.L_333 - .L_332)
.L_332:
        /*000c*/ 	.word	0x00000000
        /*0010*/ 	.short	0x0005
        /*0012*/ 	.short	0x001c
        /*0014*/ 	.byte	0x00, 0xf0, 0x11, 0x00


	//----- nvinfo : EIATTR_KPARAM_INFO
	.align		4
.L_333:
        /*0018*/ 	.byte	0x04, 0x17
        /*001a*/ 	.short	(.L_335 - .L_334)
.L_334:
        /*001c*/ 	.word	0x00000000
        /*0020*/ 	.short	0x0004
        /*0022*/ 	.short	0x0018
        /*0024*/ 	.byte	0x00, 0xf0, 0x11, 0x00


	//----- nvinfo : EIATTR_KPARAM_INFO
	.align		4
.L_335:
        /*0028*/ 	.byte	0x04, 0x17
        /*002a*/ 	.short	(.L_337 - .L_336)
.L_336:
        /*002c*/ 	.word	0x00000000
        /*0030*/ 	.short	0x0003
        /*0032*/ 	.short	0x0014
        /*0034*/ 	.byte	0x00, 0xf0, 0x11, 0x00


	//----- nvinfo : EIATTR_KPARAM_INFO
	.align		4
.L_337:
        /*0038*/ 	.byte	0x04, 0x17
        /*003a*/ 	.short	(.L_339 - .L_338)
.L_338:
        /*003c*/ 	.word	0x00000000
        /*0040*/ 	.short	0x0002
        /*0042*/ 	.short	0x0010
        /*0044*/ 	.byte	0x00, 0xf0, 0x11, 0x00


	//----- nvinfo : EIATTR_KPARAM_INFO
	.align		4
.L_339:
        /*0048*/ 	.byte	0x04, 0x17
        /*004a*/ 	.short	(.L_341 - .L_340)
.L_340:
        /*004c*/ 	.word	0x00000000
        /*0050*/ 	.short	0x0001
        /*0052*/ 	.short	0x0008
        /*0054*/ 	.byte	0x00, 0xf5, 0x21, 0x00


	//----- nvinfo : EIATTR_KPARAM_INFO
	.align		4
.L_341:
        /*0058*/ 	.byte	0x04, 0x17
        /*005a*/ 	.short	(.L_343 - .L_342)
.L_342:
        /*005c*/ 	.word	0x00000000
        /*0060*/ 	.short	0x0000
        /*0062*/ 	.short	0x0000
        /*0064*/ 	.byte	0x00, 0xf5, 0x21, 0x00


	//----- nvinfo : EIATTR_SPARSE_MMA_MASK
	.align		4
.L_343:
        /*0068*/ 	.byte	0x03, 0x50
        /*006a*/ 	.short	0x0000


	//----- nvinfo : EIATTR_MAXREG_COUNT
	.align		4
        /*006c*/ 	.byte	0x03, 0x1b
        /*006e*/ 	.short	0x00ff


	//----- nvinfo : EIATTR_MERCURY_ISA_VERSION
	.align		4
        /*0070*/ 	.byte	0x03, 0x5f
        /*0072*/ 	.short	0x0101


	//----- nvinfo : EIATTR_VRC_CTA_INIT_COUNT
	.align		4
        /*0074*/ 	.byte	0x02, 0x4a
	.zero		1
	.zero		1


	//----- nvinfo : EIATTR_EXIT_INSTR_OFFSETS
	.align		4
        /*0078*/ 	.byte	0x04, 0x1c
        /*007a*/ 	.short	(.L_345 - .L_344)


	//   ....[0]....
.L_344:
        /*007c*/ 	.word	0x000000c0


	//   ....[1]....
        /*0080*/ 	.word	0x00000340


	//----- nvinfo : EIATTR_CBANK_PARAM_SIZE
	.align		4
.L_345:
        /*0084*/ 	.byte	0x03, 0x19
        /*0086*/ 	.short	0x0020


	//----- nvinfo : EIATTR_PARAM_CBANK
	.align		4
        /*0088*/ 	.byte	0x04, 0x0a
        /*008a*/ 	.short	(.L_347 - .L_346)
	.align		4
.L_346:
        /*008c*/ 	.word	index@(.nv.constant0._Z18log_transformationPfS_iiif)
        /*0090*/ 	.short	0x0380
        /*0092*/ 	.short	0x0020


	//----- nvinfo : EIATTR_SW_WAR
	.align		4
.L_347:
        /*0094*/ 	.byte	0x04, 0x36
        /*0096*/ 	.short	(.L_349 - .L_348)
.L_348:
        /*0098*/ 	.word	0x00000008
.L_349:


//--------------------- .nv.info._Z23negative_transformationPfS_iii --------------------------
	.section	.nv.info._Z23negative_transformationPfS_iii,"",@"SHT_CUDA_INFO"
	.sectionflags	@""
	.align	4


	//----- nvinfo : EIATTR_CUDA_API_VERSION
	.align		4
        /*0000*/ 	.byte	0x04, 0x37
        /*0002*/ 	.short	(.L_351 - .L_350)
.L_350:
        /*0004*/ 	.word	0x00000082


	//----- nvinfo : EIATTR_KPARAM_INFO
	.align		4
.L_351:
        /*0008*/ 	.byte	0x04, 0x17
        /*000a*/ 	.short	(.L_353 - .L_352)
.L_352:
        /*000c*/ 	.word	0x00000000
        /*0010*/ 	.short	0x0004
        /*0012*/ 	.short	0x0018
        /*0014*/ 	.byte	0x00, 0xf0, 0x11, 0x00


	//----- nvinfo : EIATTR_KPARAM_INFO
	.align		4
.L_353:
        /*0018*/ 	.byte	0x04, 0x17
        /*001a*/ 	.short	(.L_355 - .L_354)
.L_354:
        /*001c*/ 	.word	0x00000000
        /*0020*/ 	.short	0x0003
        /*0022*/ 	.short	0x0014
        /*0024*/ 	.byte	0x00, 0xf0, 0x11, 0x00


	//----- nvinfo : EIATTR_KPARAM_INFO
	.align		4
.L_355:
        /*0028*/ 	.byte	0x04, 0x17
        /*002a*/ 	.short	(.L_357 - .L_356)
.L_356:
        /*002c*/ 	.word	0x00000000
        /*0030*/ 	.short	0x0002
        /*0032*/ 	.short	0x0010
        /*0034*/ 	.byte	0x00, 0xf0, 0x11, 0x00


	//----- nvinfo : EIATTR_KPARAM_INFO
	.align		4
.L_357:
        /*0038*/ 	.byte	0x04, 0x17
        /*003a*/ 	.short	(.L_359 - .L_358)
.L_358:
        /*003c*/ 	.word	0x00000000
        /*0040*/ 	.short	0x0001
        /*0042*/ 	.short	0x0008
        /*0044*/ 	.byte	0x00, 0xf5, 0x21, 0x00


	//----- nvinfo : EIATTR_KPARAM_INFO
	.align		4
.L_359:
        /*0048*/ 	.byte	0x04, 0x17
        /*004a*/ 	.short	(.L_361 - .L_360)
.L_360:
        /*004c*/ 	.word	0x00000000
        /*0050*/ 	.short	0x0000
        /*0052*/ 	.short	0x0000
        /*0054*/ 	.byte	0x00, 0xf5, 0x21, 0x00


	//----- nvinfo : EIATTR_SPARSE_MMA_MASK
	.align		4
.L_361:
        /*0058*/ 	.byte	0x03, 0x50
        /*005a*/ 	.short	0x0000


	//----- nvinfo : EIATTR_MAXREG_COUNT
	.align		4
        /*005c*/ 	.byte	0x03, 0x1b
        /*005e*/ 	.short	0x00ff


	//----- nvinfo : EIATTR_MERCURY_ISA_VERSION
	.align		4
        /*0060*/ 	.byte	0x03, 0x5f
        /*0062*/ 	.short	0x0101


	//----- nvinfo : EIATTR_VRC_CTA_INIT_COUNT
	.align		4
        /*0064*/ 	.byte	0x02, 0x4a
	.zero		1
	.zero		1


	//----- nvinfo : EIATTR_EXIT_INSTR_OFFSETS
	.align		4
        /*0068*/ 	.byte	0x04, 0x1c
        /*006a*/ 	.short	(.L_363 - .L_362)


	//   ....[0]....
.L_362:
        /*006c*/ 	.word	0x000000c0


	//   ....[1]....
        /*0070*/ 	.word	0x000001b0


	//----- nvinfo : EIATTR_CBANK_PARAM_SIZE
	.align		4
.L_363:
        /*0074*/ 	.byte	0x03, 0x19
        /*0076*/ 	.short	0x001c


	//----- nvinfo : EIATTR_PARAM_CBANK
	.align		4
        /*0078*/ 	.byte	0x04, 0x0a
        /*007a*/ 	.short	(.L_365 - .L_364)
	.align		4
.L_364:
        /*007c*/ 	.word	index@(.nv.constant0._Z23negative_transformationPfS_iii)
        /*0080*/ 	.short	0x0380
        /*0082*/ 	.short	0x001c


	//----- nvinfo : EIATTR_SW_WAR
	.align		4
.L_365:
        /*0084*/ 	.byte	0x04, 0x36
        /*0086*/ 	.short	(.L_367 - .L_366)
.L_366:
        /*0088*/ 	.word	0x00000008
.L_367:


//--------------------- .nv.info._Z7calcCDFPfS_iii --------------------------
	.section	.nv.info._Z7calcCDFPfS_iii,"",@"SHT_CUDA_INFO"
	.sectionflags	@""
	.align	4


	//----- nvinfo : EIATTR_CUDA_API_VERSION
	.align		4
        /*0000*/ 	.byte	0x04, 0x37
        /*0002*/ 	.short	(.L_369 - .L_368)
.L_368:
        /*0004*/ 	.word	0x00000082


	//----- nvinfo : EIATTR_KPARAM_INFO
	.align		4
.L_369:
        /*0008*/ 	.byte	0x04, 0x17
        /*000a*/ 	.short	(.L_371 - .L_370)
.L_370:
        /*000c*/ 	.word	0x00000000
        /*0010*/ 	.short	0x0004
        /*0012*/ 	.short	0x0018
        /*0014*/ 	.byte	0x00, 0xf0, 0x11, 0x00


	//----- nvinfo : EIATTR_KPARAM_INFO
	.align		4
.L_371:
        /*0018*/ 	.byte	0x04, 0x17
        /*001a*/ 	.short	(.L_373 - .L_372)
.L_372:
        /*001c*/ 	.word	0x00000000
        /*0020*/ 	.short	0x0003
        /*0022*/ 	.short	0x0014
        /*0024*/ 	.byte	0x00, 0xf0, 0x11, 0x00


	//----- nvinfo : EIATTR_KPARAM_INFO
	.align		4
.L_373:
        /*0028*/ 	.byte	0x04, 0x17
        /*002a*/ 	.short	(.L_375 - .L_374)
.L_374:
        /*002c*/ 	.word	0x00000000
        /*0030*/ 	.short	0x0002
        /*0032*/ 	.short	0x0010
        /*0034*/ 	.byte	0x00, 0xf0, 0x11, 0x00


	//----- nvinfo : EIATTR_KPARAM_INFO
	.align		4
.L_375:
        /*0038*/ 	.byte	0x04, 0x17
        /*003a*/ 	.short	(.L_377 - .L_376)
.L_376:
        /*003c*/ 	.word	0x00000000
        /*0040*/ 	.short	0x0001
        /*0042*/ 	.short	0x0008
        /*0044*/ 	.byte	0x00, 0xf5, 0x21, 0x00


	//----- nvinfo : EIATTR_KPARAM_INFO
	.align		4
.L_377:
        /*0048*/ 	.byte	0x04, 0x17
        /*004a*/ 	.short	(.L_379 - .L_378)
.L_378:
        /*004c*/ 	.word	0x00000000
        /*0050*/ 	.short	0x0000
        /*0052*/ 	.short	0x0000
        /*0054*/ 	.byte	0x00, 0xf5, 0x21, 0x00


	//----- nvinfo : EIATTR_SPARSE_MMA_MASK
	.align		4
.L_379:
        /*0058*/ 	.byte	0x03, 0x50
        /*005a*/ 	.short	0x0000


	//----- nvinfo : EIATTR_MAXREG_COUNT
	.align		4
        /*005c*/ 	.byte	0x03, 0x1b
        /*005e*/ 	.short	0x00ff


	//----- nvinfo : EIATTR_NUM_BARRIERS
	.align		4
        /*0060*/ 	.byte	0x02, 0x4c
        /*0062*/ 	.byte	0x01
	.zero		1


	//----- nvinfo : EIATTR_MERCURY_ISA_VERSION
	.align		4
        /*0064*/ 	.byte	0x03, 0x5f
        /*0066*/ 	.short	0x0101


	//----- nvinfo : EIATTR_VRC_CTA_INIT_COUNT
	.align		4
        /*0068*/ 	.byte	0x02, 0x4a
	.zero		1
	.zero		1


	//----- nvinfo : EIATTR_EXIT_INSTR_OFFSETS
	.align		4
        /*006c*/ 	.byte	0x04, 0x1c
        /*006e*/ 	.short	(.L_381 - .L_380)


	//   ....[0]....
.L_380:
        /*0070*/ 	.word	0x00001620


	//   ....[1]....
        /*0074*/ 	.word	0x00001710


	//----- nvinfo : EIATTR_CRS_STACK_SIZE
	.align		4
.L_381:
        /*0078*/ 	.byte	0x04, 0x1e
        /*007a*/ 	.short	(.L_383 - .L_382)
.L_382:
        /*007c*/ 	.word	0x00000000


	//----- nvinfo : EIATTR_CBANK_PARAM_SIZE
	.align		4
.L_383:
        /*0080*/ 	.byte	0x03, 0x19
        /*0082*/ 	.short	0x001c


	//----- nvinfo : EIATTR_PARAM_CBANK
	.align		4
        /*0084*/ 	.byte	0x04, 0x0a
        /*0086*/ 	.short	(.L_385 - .L_384)
	.align		4
.L_384:
        /*0088*/ 	.word	index@(.nv.constant0._Z7calcCDFPfS_iii)
        /*008c*/ 	.short	0x0380
        /*008e*/ 	.short	0x001c


	//----- nvinfo : EIATTR_SW_WAR
	.align		4
.L_385:
        /*0090*/ 	.byte	0x04, 0x36
        /*0092*/ 	.short	(.L_387 - .L_386)
.L_386:
        /*0094*/ 	.word	0x00000008
.L_387:


//--------------------- .nv.info._Z22histogram_equalizationPfiii --------------------------
	.section	.nv.info._Z22histogram_equalizationPfiii,"",@"SHT_CUDA_INFO"
	.sectionflags	@""
	.align	4


	//----- nvinfo : EIATTR_CUDA_API_VERSION
	.align		4
        /*0000*/ 	.byte	0x04, 0x37
        /*0002*/ 	.short	(.L_389 - .L_388)
.L_388:
        /*0004*/ 	.word	0x00000082


	//----- nvinfo : EIATTR_KPARAM_INFO
	.align		4
.L_389:
        /*0008*/ 	.byte	0x04, 0x17
        /*000a*/ 	.short	(.L_391 - .L_390)
.L_390:
        /*000c*/ 	.word	0x00000000
        /*0010*/ 	.short	0x0003
        /*0012*/ 	.short	0x0010
        /*0014*/ 	.byte	0x00, 0xf0, 0x11, 0x00


	//----- nvinfo : EIATTR_KPARAM_INFO
	.align		4
.L_391:
        /*0018*/ 	.byte	0x04, 0x17
        /*001a*/ 	.short	(.L_393 - .L_392)
.L_392:
        /*001c*/ 	.word	0x00000000
        /*0020*/ 	.short	0x0002
        /*0022*/ 	.short	0x000c
        /*0024*/ 	.byte	0x00, 0xf0, 0x11, 0x00


	//----- nvinfo : EIATTR_KPARAM_INFO
	.align		4
.L_393:
        /*0028*/ 	.byte	0x04, 0x17
        /*002a*/ 	.short	(.L_395 - .L_394)
.L_394:
        /*002c*/ 	.word	0x00000000
        /*0030*/ 	.short	0x0001
        /*0032*/ 	.short	0x0008
        /*0034*/ 	.byte	0x00, 0xf0, 0x11, 0x00


	//----- nvinfo : EIATTR_KPARAM_INFO
	.align		4
.L_395:
        /*0038*/ 	.byte	0x04, 0x17
        /*003a*/ 	.short	(.L_397 - .L_396)
.L_396:
        /*003c*/ 	.word	0x00000000
        /*0040*/ 	.short	0x0000
        /*0042*/ 	.short	0x0000
        /*0044*/ 	.byte	0x00, 0xf5, 0x21, 0x00


	//----- nvinfo : EIATTR_SPARSE_MMA_MASK
	.align		4
.L_397:
        /*0048*/ 	.byte	0x03, 0x50
        /*004a*/ 	.short	0x0000


	//----- nvinfo : EIATTR_MAXREG_COUNT
	.align		4
        /*004c*/ 	.byte	0x03, 0x1b
        /*004e*/ 	.short	0x00ff


	//----- nvinfo : EIATTR_NUM_BARRIERS
	.align		4
        /*0050*/ 	.byte	0x02, 0x4c
        /*0052*/ 	.byte	0x01
	.zero		1


	//----- nvinfo : EIATTR_MERCURY_ISA_VERSION
	.align		4
        /*0054*/ 	.byte	0x03, 0x5f
        /*0056*/ 	.short	0x0101


	//----- nvinfo : EIATTR_VRC_CTA_INIT_COUNT
	.align		4
        /*0058*/ 	.byte	0x02, 0x4a
	.zero		1
	.zero		1


	//----- nvinfo : EIATTR_EXIT_INSTR_OFFSETS
	.align		4
        /*005c*/ 	.byte	0x04, 0x1c
        /*005e*/ 	.short	(.L_399 - .L_398)


	//   ....[0]....
.L_398:
        /*0060*/ 	.word	0x00000210


	//----- nvinfo : EIATTR_CRS_STACK_SIZE
	.align		4
.L_399:
        /*0064*/ 	.byte	0x04, 0x1e
        /*0066*/ 	.short	(.L_401 - .L_400)
.L_400:
        /*0068*/ 	.word	0x00000000


	//----- nvinfo : EIATTR_CBANK_PARAM_SIZE
	.align		4
.L_401:
        /*006c*/ 	.byte	0x03, 0x19
        /*006e*/ 	.short	0x0014


	//----- nvinfo : EIATTR_PARAM_CBANK
	.align		4
        /*0070*/ 	.byte	0x04, 0x0a
        /*0072*/ 	.short	(.L_403 - .L_402)
	.align		4
.L_402:
        /*0074*/ 	.word	index@(.nv.constant0._Z22histogram_equalizationPfiii)
        /*0078*/ 	.short	0x0380
        /*007a*/ 	.short	0x0014


	//----- nvinfo : EIATTR_SW_WAR
	.align		4
.L_403:
        /*007c*/ 	.byte	0x04, 0x36
        /*007e*/ 	.short	(.L_405 - .L_404)
.L_404:
        /*0080*/ 	.word	0x00000008
.L_405:


//--------------------- .nv.info._Z8bgr2grayPfS_iii --------------------------
	.section	.nv.info._Z8bgr2grayPfS_iii,"",@"SHT_CUDA_INFO"
	.sectionflags	@""
	.align	4


	//----- nvinfo : EIATTR_CUDA_API_VERSION
	.align		4
        /*0000*/ 	.byte	0x04, 0x37
        /*0002*/ 	.short	(.L_407 - .L_406)
.L_406:
        /*0004*/ 	.word	0x00000082


	//----- nvinfo : EIATTR_KPARAM_INFO
	.align		4
.L_407:
        /*0008*/ 	.byte	0x04, 0x17
        /*000a*/ 	.short	(.L_409 - .L_408)
.L_408:
        /*000c*/ 	.word	0x00000000
        /*0010*/ 	.short	0x0004
        /*0012*/ 	.short	0x0018
        /*0014*/ 	.byte	0x00, 0xf0, 0x11, 0x00


	//----- nvinfo : EIATTR_KPARAM_INFO
	.align		4
.L_409:
        /*0018*/ 	.byte	0x04, 0x17
        /*001a*/ 	.short	(.L_411 - .L_410)
.L_410:
        /*001c*/ 	.word	0x00000000
        /*0020*/ 	.short	0x0003
        /*0022*/ 	.short	0x0014
        /*0024*/ 	.byte	0x00, 0xf0, 0x11, 0x00


	//----- nvinfo : EIATTR_KPARAM_INFO
	.align		4
.L_411:
        /*0028*/ 	.byte	0x04, 0x17
        /*002a*/ 	.short	(.L_413 - .L_412)
.L_412:
        /*002c*/ 	.word	0x00000000
        /*0030*/ 	.short	0x0002
        /*0032*/ 	.short	0x0010
        /*0034*/ 	.byte	0x00, 0xf0, 0x11, 0x00


	//----- nvinfo : EIATTR_KPARAM_INFO
	.align		4
.L_413:
        /*0038*/ 	.byte	0x04, 0x17
        /*003a*/ 	.short	(.L_415 - .L_414)
.L_414:
        /*003c*/ 	.word	0x00000000
        /*0040*/ 	.short	0x0001
        /*0042*/ 	.short	0x0008
        /*0044*/ 	.byte	0x00, 0xf5, 0x21, 0x00


	//----- nvinfo : EIATTR_KPARAM_INFO
	.align		4
.L_415:
        /*0048*/ 	.byte	0x04, 0x17
        /*004a*/ 	.short	(.L_417 - .L_416)
.L_416:
        /*004c*/ 	.word	0x00000000
        /*0050*/ 	.short	0x0000
        /*0052*/ 	.short	0x0000
        /*0054*/ 	.byte	0x00, 0xf5, 0x21, 0x00


	//----- nvinfo : EIATTR_SPARSE_MMA_MASK
	.align		4
.L_417:
        /*0058*/ 	.byte	0x03, 0x50
        /*005a*/ 	.short	0x0000


	//----- nvinfo : EIATTR_MAXREG_COUNT
	.align		4
        /*005c*/ 	.byte	0x03, 0x1b
        /*005e*/ 	.short	0x00ff


	//----- nvinfo : EIATTR_MERCURY_ISA_VERSION
	.align		4
        /*0060*/ 	.byte	0x03, 0x5f
        /*0062*/ 	.short	0x0101


	//----- nvinfo : EIATTR_VRC_CTA_INIT_COUNT
	.align		4
        /*0064*/ 	.byte	0x02, 0x4a
	.zero		1
	.zero		1


	//----- nvinfo : EIATTR_EXIT_INSTR_OFFSETS
	.align		4
        /*0068*/ 	.byte	0x04, 0x1c
        /*006a*/ 	.short	(.L_419 - .L_418)


	//   ....[0]....
.L_418:
        /*006c*/ 	.word	0x000000c0


	//   ....[1]....
        /*0070*/ 	.word	0x00000270


	//----- nvinfo : EIATTR_CBANK_PARAM_SIZE
	.align		4
.L_419:
        /*0074*/ 	.byte	0x03, 0x19
        /*0076*/ 	.short	0x001c


	//----- nvinfo : EIATTR_PARAM_CBANK
	.align		4
        /*0078*/ 	.byte	0x04, 0x0a
        /*007a*/ 	.short	(.L_421 - .L_420)
	.align		4
.L_420:
        /*007c*/ 	.word	index@(.nv.constant0._Z8bgr2grayPfS_iii)
        /*0080*/ 	.short	0x0380
        /*0082*/ 	.short	0x001c


	//----- nvinfo : EIATTR_SW_WAR
	.align		4
.L_421:
        /*0084*/ 	.byte	0x04, 0x36
        /*0086*/ 	.short	(.L_423 - .L_422)
.L_422:
        /*0088*/ 	.word	0x00000008
.L_423:


//--------------------- .nv.info._Z9FC_step_bPfS_S_ffiiii --------------------------
	.section	.nv.info._Z9FC_step_bPfS_S_ffiiii,"",@"SHT_CUDA_INFO"
	.sectionflags	@""
	.align	4


	//----- nvinfo : EIATTR_CUDA_API_VERSION
	.align		4
        /*0000*/ 	.byte	0x04, 0x37
        /*0002*/ 	.short	(.L_425 - .L_424)
.L_424:
        /*0004*/ 	.word	0x00000082


	//----- nvinfo : EIATTR_KPARAM_INFO
	.align		4
.L_425:
        /*0008*/ 	.byte	0x04, 0x17
        /*000a*/ 	.short	(.L_427 - .L_426)
.L_426:
        /*000c*/ 	.word	0x00000000
        /*0010*/ 	.short	0x0008
        /*0012*/ 	.short	0x002c
        /*0014*/ 	.byte	0x00, 0xf0, 0x11, 0x00


	//----- nvinfo : EIATTR_KPARAM_INFO
	.align		4
.L_427:
        /*0018*/ 	.byte	0x04, 0x17
        /*001a*/ 	.short	(.L_429 - .L_428)
.L_428:
        /*001c*/ 	.word	0x00000000
        /*0020*/ 	.short	0x0007
        /*0022*/ 	.short	0x0028
        /*0024*/ 	.byte	0x00, 0xf0, 0x11, 0x00


	//----- nvinfo : EIATTR_KPARAM_INFO
	.align		4
.L_429:
        /*0028*/ 	.byte	0x04, 0x17
        /*002a*/ 	.short	(.L_431 - .L_430)
.L_430:
        /*002c*/ 	.word	0x00000000
        /*0030*/ 	.short	0x0006
        /*0032*/ 	.short	0x0024
        /*0034*/ 	.byte	0x00, 0xf0, 0x11, 0x00


	//----- nvinfo : EIATTR_KPARAM_INFO
	.align		4
.L_431:
        /*0038*/ 	.byte	0x04, 0x17
        /*003a*/ 	.short	(.L_433 - .L_432)
.L_432:
        /*003c*/ 	.word	0x00000000
        /*0040*/ 	.short	0x0005
        /*0042*/ 	.short	0x0020
        /*0044*/ 	.byte	0x00, 0xf0, 0x11, 0x00


	//----- nvinfo : EIATTR_KPARAM_INFO
	.align		4
.L_433:
        /*0048*/ 	.byte	0x04, 0x17
        /*004a*/ 	.short	(.L_435 - .L_434)
.L_434:
        /*004c*/ 	.word	0x00000000
        /*0050*/ 	.short	0x0004
        /*0052*/ 	.short	0x001c
        /*0054*/ 	.byte	0x00, 0xf0, 0x11, 0x00


	//----- nvinfo : EIATTR_KPARAM_INFO
	.align		4
.L_435:
        /*0058*/ 	.byte	0x04, 0x17
        /*005a*/ 	.short	(.L_437 - .L_436)
.L_436:
        /*005c*/ 	.word	0x00000000
        /*0060*/ 	.short	0x0003
        /*0062*/ 	.short	0x0018
        /*0064*/ 	.byte	0x00, 0xf0, 0x11, 0x00


	//----- nvinfo : EIATTR_KPARAM_INFO
	.align		4
.L_437:
        /*0068*/ 	.byte	0x04, 0x17
        /*006a*/ 	.short	(.L_439 - .L_438)
.L_438:
        /*006c*/ 	.word	0x00000000
        /*0070*/ 	.short	0x0002
        /*0072*/ 	.short	0x0010
        /*0074*/ 	.byte	0x00, 0xf5, 0x21, 0x00


	//----- nvinfo : EIATTR_KPARAM_INFO
	.align		4
.L_439:
        /*0078*/ 	.byte	0x04, 0x17
        /*007a*/ 	.short	(.L_441 - .L_440)
.L_440:
        /*007c*/ 	.word	0x00000000
        /*0080*/ 	.short	0x0001
        /*0082*/ 	.short	0x0008
        /*0084*/ 	.byte	0x00, 0xf5, 0x21, 0x00


	//----- nvinfo : EIATTR_KPARAM_INFO
	.align		4
.L_441:
        /*0088*/ 	.byte	0x04, 0x17
        /*008a*/ 	.short	(.L_443 - .L_442)
.L_442:
        /*008c*/ 	.word	0x00000000
        /*0090*/ 	.short	0x0000
        /*0092*/ 	.short	0x0000
        /*0094*/ 	.byte	0x00, 0xf5, 0x21, 0x00


	//----- nvinfo : EIATTR_SPARSE_MMA_MASK
	.align		4
.L_443:
        /*0098*/ 	.byte	0x03, 0x50
        /*009a*/ 	.short	0x0000


	//----- nvinfo : EIATTR_MAXREG_COUNT
	.align		4
        /*009c*/ 	.byte	0x03, 0x1b
        /*009e*/ 	.short	0x00ff


	//----- nvinfo : EIATTR_MERCURY_ISA_VERSION
	.align		4
        /*00a0*/ 	.byte	0x03, 0x5f
        /*00a2*/ 	.short	0x0101


	//----- nvinfo : EIATTR_VRC_CTA_INIT_COUNT
	.align		4
        /*00a4*/ 	.byte	0x02, 0x4a
	.zero		1
	.zero		1


	//----- nvinfo : EIATTR_EXIT_INSTR_OFFSETS
	.align		4
        /*00a8*/ 	.byte	0x04, 0x1c
        /*00aa*/ 	.short	(.L_445 - .L_444)


	//   ....[0]....
.L_444:
        /*00ac*/ 	.word	0x00000240


	//----- nvinfo : EIATTR_CBANK_PARAM_SIZE
	.align		4
.L_445:
        /*00b0*/ 	.byte	0x03, 0x19
        /*00b2*/ 	.short	0x0030


	//----- nvinfo : EIATTR_PARAM_CBANK
	.align		4
        /*00b4*/ 	.byte	0x04, 0x0a
        /*00b6*/ 	.short	(.L_447 - .L_446)
	.align		4
.L_446:
        /*00b8*/ 	.word	index@(.nv.constant0._Z9FC_step_bPfS_S_ffiiii)
        /*00bc*/ 	.short	0x0380
        /*00be*/ 	.short	0x0030


	//----- nvinfo : EIATTR_SW_WAR
	.align		4
.L_447:
        /*00c0*/ 	.byte	0x04, 0x36
        /*00c2*/ 	.short	(.L_449 - .L_448)
.L_448:
        /*00c4*/ 	.word	0x00000008
.L_449:


//--------------------- .nv.info._Z9FC_step_wPfS_S_ffiiii --------------------------
	.section	.nv.info._Z9FC_step_wPfS_S_ffiiii,"",@"SHT_CUDA_INFO"
	.sectionflags	@""
	.align	4


	//----- nvinfo : EIATTR_CUDA_API_VERSION
	.align		4
        /*0000*/ 	.byte	0x04, 0x37
        /*0002*/ 	.short	(.L_451 - .L_450)
.L_450:
        /*0004*/ 	.word	0x00000082


	//----- nvinfo : EIATTR_KPARAM_INFO
	.align		4
.L_451:
        /*0008*/ 	.byte	0x04, 0x17
        /*000a*/ 	.short	(.L_453 - .L_452)
.L_452:
        /*000c*/ 	.word	0x00000000
        /*0010*/ 	.short	0x0008
        /*0012*/ 	.short	0x002c
        /*0014*/ 	.byte	0x00, 0xf0, 0x11, 0x00


	//----- nvinfo : EIATTR_KPARAM_INFO
	.align		4
.L_453:
        /*0018*/ 	.byte	0x04, 0x17
        /*001a*/ 	.short	(.L_455 - .L_454)
.L_454:
        /*001c*/ 	.word	0x00000000
        /*0020*/ 	.short	0x0007
        /*0022*/ 	.short	0x0028
        /*0024*/ 	.byte	0x00, 0xf0, 0x11, 0x00


	//----- nvinfo : EIATTR_KPARAM_INFO
	.align		4
.L_455:
        /*0028*/ 	.byte	0x04, 0x17
        /*002a*/ 	.short	(.L_457 - .L_456)
.L_456:
        /*002c*/ 	.word	0x00000000
        /*0030*/ 	.short	0x0006
        /*0032*/ 	.short	0x0024
        /*0034*/ 	.byte	0x00, 0xf0, 0x11, 0x00


	//----- nvinfo : EIATTR_KPARAM_INFO
	.align		4
.L_457:
        /*0038*/ 	.byte	0x04, 0x17
        /*003a*/ 	.short	(.L_459 - .L_458)
.L_458:
        /*003c*/ 	.word	0x00000000
        /*0040*/ 	.short	0x0005
        /*0042*/ 	.short	0x0020
        /*0044*/ 	.byte	0x00, 0xf0, 0x11, 0x00


	//----- nvinfo : EIATTR_KPARAM_INFO
	.align		4
.L_459:
        /*0048*/ 	.byte	0x04, 0x17
        /*004a*/ 	.short	(.L_461 - .L_460)
.L_460:
        /*004c*/ 	.word	0x00000000
        /*0050*/ 	.short	0x0004
        /*0052*/ 	.short	0x001c
        /*0054*/ 	.byte	0x00, 0xf0, 0x11, 0x00


	//----- nvinfo : EIATTR_KPARAM_INFO
	.align		4
.L_461:
        /*0058*/ 	.byte	0x04, 0x17
        /*005a*/ 	.short	(.L_463 - .L_462)
.L_462:
        /*005c*/ 	.word	0x00000000
        /*0060*/ 	.short	0x0003
        /*0062*/ 	.short	0x0018
        /*0064*/ 	.byte	0x00, 0xf0, 0x11, 0x00


	//----- nvinfo : EIATTR_KPARAM_INFO
	.align		4
.L_463:
        /*0068*/ 	.byte	0x04, 0x17
        /*006a*/ 	.short	(.L_465 - .L_464)
.L_464:
        /*006c*/ 	.word	0x00000000
        /*0070*/ 	.short	0x0002
        /*0072*/ 	.short	0x0010
        /*0074*/ 	.byte	0x00, 0xf5, 0x21, 0x00


	//----- nvinfo : EIATTR_KPARAM_INFO
	.align		4
.L_465:
        /*0078*/ 	.byte	0x04, 0x17
        /*007a*/ 	.short	(.L_467 - .L_466)
.L_466:
        /*007c*/ 	.word	0x00000000
        /*0080*/ 	.short	0x0001
        /*0082*/ 	.short	0x0008
        /*0084*/ 	.byte	0x00, 0xf5, 0x21, 0x00


	//----- nvinfo : EIATTR_KPARAM_INFO
	.align		4
.L_467:
        /*0088*/ 	.byte	0x04, 0x17
        /*008a*/ 	.short	(.L_469 - .L_468)
.L_468:
        /*008c*/ 	.word	0x00000000
        /*0090*/ 	.short	0x0000
        /*0092*/ 	.short	0x0000
        /*0094*/ 	.byte	0x00, 0xf5, 0x21, 0x00


	//----- nvinfo : EIATTR_SPARSE_MMA_MASK
	.align		4
.L_469:
        /*0098*/ 	.byte	0x03, 0x50
        /*009a*/ 	.short	0x0000


	//----- nvinfo : EIATTR_MAXREG_COUNT
	.align		4
        /*009c*/ 	.byte	0x03, 0x1b
        /*009e*/ 	.short	0x00ff


	//----- nvinfo : EIATTR_MERCURY_ISA_VERSION
	.align		4
        /*00a0*/ 	.byte	0x03, 0x5f
        /*00a2*/ 	.short	0x0101


	//----- nvinfo : EIATTR_VRC_CTA_INIT_COUNT
	.align		4
        /*00a4*/ 	.byte	0x02, 0x4a
	.zero		1
	.zero		1


	//----- nvinfo : EIATTR_EXIT_INSTR_OFFSETS
	.align		4
        /*00a8*/ 	.byte	0x04, 0x1c
        /*00aa*/ 	.short	(.L_471 - .L_470)


	//   ....[0]....
.L_470:
        /*00ac*/ 	.word	0x00000240


	//----- nvinfo : EIATTR_CBANK_PARAM_SIZE
	.align		4
.L_471:
        /*00b0*/ 	.byte	0x03, 0x19
        /*00b2*/ 	.short	0x0030


	//----- nvinfo : EIATTR_PARAM_CBANK
	.align		4
        /*00b4*/ 	.byte	0x04, 0x0a
        /*00b6*/ 	.short	(.L_473 - .L_472)
	.align		4
.L_472:
        /*00b8*/ 	.word	index@(.nv.constant0._Z9FC_step_wPfS_S_ffiiii)
        /*00bc*/ 	.short	0x0380
        /*00be*/ 	.short	0x0030


	//----- nvinfo : EIATTR_SW_WAR
	.align		4
.L_473:
        /*00c0*/ 	.byte	0x04, 0x36
        /*00c2*/ 	.short	(.L_475 - .L_474)
.L_474:
        /*00c4*/ 	.word	0x00000008
.L_475:


//--------------------- .nv.info._Z5FC_bpPfS_S_S_S_S_S_S_iii --------------------------
	.section	.nv.info._Z5FC_bpPfS_S_S_S_S_S_S_iii,"",@"SHT_CUDA_INFO"
	.sectionflags	@""
	.align	4


	//----- nvinfo : EIATTR_CUDA_API_VERSION
	.align		4
        /*0000*/ 	.byte	0x04, 0x37
        /*0002*/ 	.short	(.L_477 - .L_476)
.L_476:
        /*0004*/ 	.word	0x00000082


	//----- nvinfo : EIATTR_KPARAM_INFO
	.align		4
.L_477:
        /*0008*/ 	.byte	0x04, 0x17
        /*000a*/ 	.short	(.L_479 - .L_478)
.L_478:
        /*000c*/ 	.word	0x00000000
        /*0010*/ 	.short	0x000a
        /*0012*/ 	.short	0x0048
        /*0014*/ 	.byte	0x00, 0xf0, 0x11, 0x00


	//----- nvinfo : EIATTR_KPARAM_INFO
	.align		4
.L_479:
        /*0018*/ 	.byte	0x04, 0x17
        /*001a*/ 	.short	(.L_481 - .L_480)
.L_480:
        /*001c*/ 	.word	0x00000000
        /*0020*/ 	.short	0x0009
        /*0022*/ 	.short	0x0044
        /*0024*/ 	.byte	0x00, 0xf0, 0x11, 0x00


	//----- nvinfo : EIATTR_KPARAM_INFO
	.align		4
.L_481:
        /*0028*/ 	.byte	0x04, 0x17
        /*002a*/ 	.short	(.L_483 - .L_482)
.L_482:
        /*002c*/ 	.word	0x00000000
        /*0030*/ 	.short	0x0008
        /*0032*/ 	.short	0x0040
        /*0034*/ 	.byte	0x00, 0xf0, 0x11, 0x00


	//----- nvinfo : EIATTR_KPARAM_INFO
	.align		4
.L_483:
        /*0038*/ 	.byte	0x04, 0x17
        /*003a*/ 	.short	(.L_485 - .L_484)
.L_484:
        /*003c*/ 	.word	0x00000000
        /*0040*/ 	.short	0x0007
        /*0042*/ 	.short	0x0038
        /*0044*/ 	.byte	0x00, 0xf5, 0x21, 0x00


	//----- nvinfo : EIATTR_KPARAM_INFO
	.align		4
.L_485:
        /*0048*/ 	.byte	0x04, 0x17
        /*004a*/ 	.short	(.L_487 - .L_486)
.L_486:
        /*004c*/ 	.word	0x00000000
        /*0050*/ 	.short	0x0006
        /*0052*/ 	.short	0x0030
        /*0054*/ 	.byte	0x00, 0xf5, 0x21, 0x00


	//----- nvinfo : EIATTR_KPARAM_INFO
	.align		4
.L_487:
        /*0058*/ 	.byte	0x04, 0x17
        /*005a*/ 	.short	(.L_489 - .L_488)
.L_488:
        /*005c*/ 	.word	0x00000000
        /*0060*/ 	.short	0x0005
        /*0062*/ 	.short	0x0028
        /*0064*/ 	.byte	0x00, 0xf5, 0x21, 0x00


	//----- nvinfo : EIATTR_KPARAM_INFO
	.align		4
.L_489:
        /*0068*/ 	.byte	0x04, 0x17
        /*006a*/ 	.short	(.L_491 - .L_490)
.L_490:
        /*006c*/ 	.word	0x00000000
        /*0070*/ 	.short	0x0004
        /*0072*/ 	.short	0x0020
        /*0074*/ 	.byte	0x00, 0xf5, 0x21, 0x00


	//----- nvinfo : EIATTR_KPARAM_INFO
	.align		4
.L_491:
        /*0078*/ 	.byte	0x04, 0x17
        /*007a*/ 	.short	(.L_493 - .L_492)
.L_492:
        /*007c*/ 	.word	0x00000000
        /*0080*/ 	.short	0x0003
        /*0082*/ 	.short	0x0018
        /*0084*/ 	.byte	0x00, 0xf5, 0x21, 0x00


	//----- nvinfo : EIATTR_KPARAM_INFO
	.align		4
.L_493:
        /*0088*/ 	.byte	0x04, 0x17
        /*008a*/ 	.short	(.L_495 - .L_494)
.L_494:
        /*008c*/ 	.word	0x00000000
        /*0090*/ 	.short	0x0002
        /*0092*/ 	.short	0x0010
        /*0094*/ 	.byte	0x00, 0xf5, 0x21, 0x00


	//----- nvinfo : EIATTR_KPARAM_INFO
	.align		4
.L_495:
        /*0098*/ 	.byte	0x04, 0x17
        /*009a*/ 	.short	(.L_497 - .L_496)
.L_496:
        /*009c*/ 	.word	0x00000000
        /*00a0*/ 	.short	0x0001
        /*00a2*/ 	.short	0x0008
        /*00a4*/ 	.byte	0x00, 0xf5, 0x21, 0x00


	//----- nvinfo : EIATTR_KPARAM_INFO
	.align		4
.L_497:
        /*00a8*/ 	.byte	0x04, 0x17
        /*00aa*/ 	.short	(.L_499 - .L_498)
.L_498:
        /*00ac*/ 	.word	0x00000000
        /*00b0*/ 	.short	0x0000
        /*00b2*/ 	.short	0x0000
        /*00b4*/ 	.byte	0x00, 0xf5, 0x21, 0x00


	//----- nvinfo : EIATTR_SPARSE_MMA_MASK
	.align		4
.L_499:
        /*00b8*/ 	.byte	0x03, 0x50
        /*00ba*/ 	.short	0x0000


	//----- nvinfo : EIATTR_MAXREG_COUNT
	.align		4
        /*00bc*/ 	.byte	0x03, 0x1b
        /*00be*/ 	.short	0x00ff


	//----- nvinfo : EIATTR_NUM_BARRIERS
	.align		4
        /*00c0*/ 	.byte	0x02, 0x4c
        /*00c2*/ 	.byte	0x01
	.zero		1


	//----- nvinfo : EIATTR_MERCURY_ISA_VERSION
	.align		4
        /*00c4*/ 	.byte	0x03, 0x5f
        /*00c6*/ 	.short	0x0101


	//----- nvinfo : EIATTR_VRC_CTA_INIT_COUNT
	.align		4
        /*00c8*/ 	.byte	0x02, 0x4a
	.zero		1
	.zero		1


	//----- nvinfo : EIATTR_EXIT_INSTR_OFFSETS
	.align		4
        /*00cc*/ 	.byte	0x04, 0x1c
        /*00ce*/ 	.short	(.L_501 - .L_500)


	//   ....[0]....
.L_500:
        /*00d0*/ 	.word	0x000012e0


	//----- nvinfo : EIATTR_CRS_STACK_SIZE
	.align		4
.L_501:
        /*00d4*/ 	.byte	0x04, 0x1e
        /*00d6*/ 	.short	(.L_503 - .L_502)
.L_502:
        /*00d8*/ 	.word	0x00000000


	//----- nvinfo : EIATTR_CBANK_PARAM_SIZE
	.align		4
.L_503:
        /*00dc*/ 	.byte	0x03, 0x19
        /*00de*/ 	.short	0x004c


	//----- nvinfo : EIATTR_PARAM_CBANK
	.align		4
        /*00e0*/ 	.byte	0x04, 0x0a
        /*00e2*/ 	.short	(.L_505 - .L_504)
	.align		4
.L_504:
        /*00e4*/ 	.word	index@(.nv.constant0._Z5FC_bpPfS_S_S_S_S_S_S_iii)
        /*00e8*/ 	.short	0x0380
        /*00ea*/ 	.short	0x004c


	//----- nvinfo : EIATTR_SW_WAR
	.align		4
.L_505:
        /*00ec*/ 	.byte	0x04, 0x36
        /*00ee*/ 	.short	(.L_507 - .L_506)
.L_506:
        /*00f0*/ 	.word	0x00000008
.L_507:


//--------------------- .nv.info._Z5FC_fpPfS_S_S_iii --------------------------
	.section	.nv.info._Z5FC_fpPfS_S_S_iii,"",@"SHT_CUDA_INFO"
	.sectionflags	@""
	.align	4


	//----- nvinfo : EIATTR_CUDA_API_VERSION
	.align		4
        /*0000*/ 	.byte	0x04, 0x37
        /*0002*/ 	.short	(.L_509 - .L_508)
.L_508:
        /*0004*/ 	.word	0x00000082


	//----- nvinfo : EIATTR_KPARAM_INFO
	.align		4
.L_509:
        /*0008*/ 	.byte	0x04, 0x17
        /*000a*/ 	.short	(.L_511 - .L_510)
.L_510:
        /*000c*/ 	.word	0x00000000
        /*0010*/ 	.short	0x0006
        /*0012*/ 	.short	0x0028
        /*0014*/ 	.byte	0x00, 0xf0, 0x11, 0x00


	//----- nvinfo : EIATTR_KPARAM_INFO
	.align		4
.L_511:
        /*0018*/ 	.byte	0x04, 0x17
        /*001a*/ 	.short	(.L_513 - .L_512)
.L_512:
        /*001c*/ 	.word	0x00000000
        /*0020*/ 	.short	0x0005
        /*0022*/ 	.short	0x0024
        /*0024*/ 	.byte	0x00, 0xf0, 0x11, 0x00


	//----- nvinfo : EIATTR_KPARAM_INFO
	.align		4
.L_513:
        /*0028*/ 	.byte	0x04, 0x17
        /*002a*/ 	.short	(.L_515 - .L_514)
.L_514:
        /*002c*/ 	.word	0x00000000
        /*0030*/ 	.short	0x0004
        /*0032*/ 	.short	0x0020
        /*0034*/ 	.byte	0x00, 0xf0, 0x11, 0x00


	//----- nvinfo : EIATTR_KPARAM_INFO
	.align		4
.L_515:
        /*0038*/ 	.byte	0x04, 0x17
        /*003a*/ 	.short	(.L_517 - .L_516)
.L_516:
        /*003c*/ 	.word	0x00000000
        /*0040*/ 	.short	0x0003
        /*0042*/ 	.short	0x0018
        /*0044*/ 	.byte	0x00, 0xf5, 0x21, 0x00


	//----- nvinfo : EIATTR_KPARAM_INFO
	.align		4
.L_517:
        /*0048*/ 	.byte	0x04, 0x17
        /*004a*/ 	.short	(.L_519 - .L_518)
.L_518:
        /*004c*/ 	.word	0x00000000
        /*0050*/ 	.short	0x0002
        /*0052*/ 	.short	0x0010
        /*0054*/ 	.byte	0x00, 0xf5, 0x21, 0x00


	//----- nvinfo : EIATTR_KPARAM_INFO
	.align		4
.L_519:
        /*0058*/ 	.byte	0x04, 0x17
        /*005a*/ 	.short	(.L_521 - .L_520)
.L_520:
        /*005c*/ 	.word	0x00000000
        /*0060*/ 	.short	0x0001
        /*0062*/ 	.short	0x0008
        /*0064*/ 	.byte	0x00, 0xf5, 0x21, 0x00


	//----- nvinfo : EIATTR_KPARAM_INFO
	.align		4
.L_521:
        /*0068*/ 	.byte	0x04, 0x17
        /*006a*/ 	.short	(.L_523 - .L_522)
.L_522:
        /*006c*/ 	.word	0x00000000
        /*0070*/ 	.short	0x0000
        /*0072*/ 	.short	0x0000
        /*0074*/ 	.byte	0x00, 0xf5, 0x21, 0x00


	//----- nvinfo : EIATTR_SPARSE_MMA_MASK
	.align		4
.L_523:
        /*0078*/ 	.byte	0x03, 0x50
        /*007a*/ 	.short	0x0000


	//----- nvinfo : EIATTR_MAXREG_COUNT
	.align		4
        /*007c*/ 	.byte	0x03, 0x1b
        /*007e*/ 	.short	0x00ff


	//----- nvinfo : EIATTR_NUM_BARRIERS
	.align		4
        /*0080*/ 	.byte	0x02, 0x4c
        /*0082*/ 	.byte	0x01
	.zero		1


	//----- nvinfo : EIATTR_MERCURY_ISA_VERSION
	.align		4
        /*0084*/ 	.byte	0x03, 0x5f
        /*0086*/ 	.short	0x0101


	//----- nvinfo : EIATTR_VRC_CTA_INIT_COUNT
	.align		4
        /*0088*/ 	.byte	0x02, 0x4a
	.zero		1
	.zero		1


	//----- nvinfo : EIATTR_EXIT_INSTR_OFFSETS
	.align		4
        /*008c*/ 	.byte	0x04, 0x1c
        /*008e*/ 	.short	(.L_525 - .L_524)


	//   ....[0]....
.L_524:
        /*0090*/ 	.word	0x00000c20


	//   ....[1]....
        /*0094*/ 	.word	0x00000c90


	//----- nvinfo : EIATTR_CRS_STACK_SIZE
	.align		4
.L_525:
        /*0098*/ 	.byte	0x04, 0x1e
        /*009a*/ 	.short	(.L_527 - .L_526)
.L_526:
        /*009c*/ 	.word	0x00000000


	//----- nvinfo : EIATTR_CBANK_PARAM_SIZE
	.align		4
.L_527:
        /*00a0*/ 	.byte	0x03, 0x19
        /*00a2*/ 	.short	0x002c


	//----- nvinfo : EIATTR_PARAM_CBANK
	.align		4
        /*00a4*/ 	.byte	0x04, 0x0a
        /*00a6*/ 	.short	(.L_529 - .L_528)
	.align		4
.L_528:
        /*00a8*/ 	.word	index@(.nv.constant0._Z5FC_fpPfS_S_S_iii)
        /*00ac*/ 	.short	0x0380
        /*00ae*/ 	.short	0x002c


	//----- nvinfo : EIATTR_SW_WAR
	.align		4
.L_529:
        /*00b0*/ 	.byte	0x04, 0x36
        /*00b2*/ 	.short	(.L_531 - .L_530)
.L_530:
        /*00b4*/ 	.word	0x00000008
.L_531:


//--------------------- .nv.info._Z10maxpool_bpPfS_Piiii --------------------------
	.section	.nv.info._Z10maxpool_bpPfS_Piiii,"",@"SHT_CUDA_INFO"
	.sectionflags	@""
	.align	4


	//----- nvinfo : EIATTR_CUDA_API_VERSION
	.align		4
        /*0000*/ 	.byte	0x04, 0x37
        /*0002*/ 	.short	(.L_533 - .L_532)
.L_532:
        /*0004*/ 	.word	0x00000082


	//----- nvinfo : EIATTR_KPARAM_INFO
	.align		4
.L_533:
        /*0008*/ 	.byte	0x04, 0x17
        /*000a*/ 	.short	(.L_535 - .L_534)
.L_534:
        /*000c*/ 	.word	0x00000000
        /*0010*/ 	.short	0x0005
        /*0012*/ 	.short	0x0020
        /*0014*/ 	.byte	0x00, 0xf0, 0x11, 0x00


	//----- nvinfo : EIATTR_KPARAM_INFO
	.align		4
.L_535:
        /*0018*/ 	.byte	0x04, 0x17
        /*001a*/ 	.short	(.L_537 - .L_536)
.L_536:
        /*001c*/ 	.word	0x00000000
        /*0020*/ 	.short	0x0004
        /*0022*/ 	.short	0x001c
        /*0024*/ 	.byte	0x00, 0xf0, 0x11, 0x00


	//----- nvinfo : EIATTR_KPARAM_INFO
	.align		4
.L_537:
        /*0028*/ 	.byte	0x04, 0x17
        /*002a*/ 	.short	(.L_539 - .L_538)
.L_538:
        /*002c*/ 	.word	0x00000000
        /*0030*/ 	.short	0x0003
        /*0032*/ 	.short	0x0018
        /*0034*/ 	.byte	0x00, 0xf0, 0x11, 0x00


	//----- nvinfo : EIATTR_KPARAM_INFO
	.align		4
.L_539:
        /*0038*/ 	.byte	0x04, 0x17
        /*003a*/ 	.short	(.L_541 - .L_540)
.L_540:
        /*003c*/ 	.word	0x00000000
        /*0040*/ 	.short	0x0002
        /*0042*/ 	.short	0x0010
        /*0044*/ 	.byte	0x00, 0xf5, 0x21, 0x00


	//----- nvinfo : EIATTR_KPARAM_INFO
	.align		4
.L_541:
        /*0048*/ 	.byte	0x04, 0x17
        /*004a*/ 	.short	(.L_543 - .L_542)
.L_542:
        /*004c*/ 	.word	0x00000000
        /*0050*/ 	.short	0x0001
        /*0052*/ 	.short	0x0008
        /*0054*/ 	.byte	0x00, 0xf5, 0x21, 0x00


	//----- nvinfo : EIATTR_KPARAM_INFO
	.align		4
.L_543:
        /*0058*/ 	.byte	0x04, 0x17
        /*005a*/ 	.short	(.L_545 - .L_544)
.L_544:
        /*005c*/ 	.word	0x00000000
        /*0060*/ 	.short	0x0000
        /*0062*/ 	.short	0x0000
        /*0064*/ 	.byte	0x00, 0xf5, 0x21, 0x00


	//----- nvinfo : EIATTR_SPARSE_MMA_MASK
	.align		4
.L_545:
        /*0068*/ 	.byte	0x03, 0x50
        /*006a*/ 	.short	0x0000


	//----- nvinfo : EIATTR_MAXREG_COUNT
	.align		4
        /*006c*/ 	.byte	0x03, 0x1b
        /*006e*/ 	.short	0x00ff


	//----- nvinfo : EIATTR_MERCURY_ISA_VERSION
	.align		4
        /*0070*/ 	.byte	0x03, 0x5f
        /*0072*/ 	.short	0x0101


	//----- nvinfo : EIATTR_VRC_CTA_INIT_COUNT
	.align		4
        /*0074*/ 	.byte	0x02, 0x4a
	.zero		1
	.zero		1


	//----- nvinfo : EIATTR_EXIT_INSTR_OFFSETS
	.align		4
        /*0078*/ 	.byte	0x04, 0x1c
        /*007a*/ 	.short	(.L_547 - .L_546)


	//   ....[0]....
.L_546:
        /*007c*/ 	.word	0x00000120


	//   ....[1]....
        /*0080*/ 	.word	0x00000220


	//----- nvinfo : EIATTR_CBANK_PARAM_SIZE
	.align		4
.L_547:
        /*0084*/ 	.byte	0x03, 0x19
        /*0086*/ 	.short	0x0024


	//----- nvinfo : EIATTR_PARAM_CBANK
	.align		4
        /*0088*/ 	.byte	0x04, 0x0a
        /*008a*/ 	.short	(.L_549 - .L_548)
	.align		4
.L_548:
        /*008c*/ 	.word	index@(.nv.constant0._Z10maxpool_bpPfS_Piiii)
        /*0090*/ 	.short	0x0380
        /*0092*/ 	.short	0x0024


	//----- nvinfo : EIATTR_SW_WAR
	.align		4
.L_549:
        /*0094*/ 	.byte	0x04, 0x36
        /*0096*/ 	.short	(.L_551 - .L_550)
.L_550:
        /*0098*/ 	.word	0x00000008
.L_551:


//--------------------- .nv.info._Z10maxpool_fpPfS_Piiii --------------------------
	.section	.nv.info._Z10maxpool_fpPfS_Piiii,"",@"SHT_CUDA_INFO"
	.sectionflags	@""
	.align	4


	//----- nvinfo : EIATTR_CUDA_API_VERSION
	.align		4
        /*0000*/ 	.byte	0x04, 0x37
        /*0002*/ 	.short	(.L_553 - .L_552)
.L_552:
        /*0004*/ 	.word	0x00000082


	//----- nvinfo : EIATTR_KPARAM_INFO
	.align		4
.L_553:
        /*0008*/ 	.byte	0x04, 0x17
        /*000a*/ 	.short	(.L_555 - .L_554)
.L_554:
        /*000c*/ 	.word	0x00000000
        /*0010*/ 	.short	0x0005
        /*0012*/ 	.short	0x0020
        /*0014*/ 	.byte	0x00, 0xf0, 0x11, 0x00


	//----- nvinfo : EIATTR_KPARAM_INFO
	.align		4
.L_555:
        /*0018*/ 	.byte	0x04, 0x17
        /*001a*/ 	.short	(.L_557 - .L_556)
.L_556:
        /*001c*/ 	.word	0x00000000
        /*0020*/ 	.short	0x0004
        /*0022*/ 	.short	0x001c
        /*0024*/ 	.byte	0x00, 0xf0, 0x11, 0x00


	//----- nvinfo : EIATTR_KPARAM_INFO
	.align		4
.L_557:
        /*0028*/ 	.byte	0x04, 0x17
        /*002a*/ 	.short	(.L_559 - .L_558)
.L_558:
        /*002c*/ 	.word	0x00000000
        /*0030*/ 	.short	0x0003
        /*0032*/ 	.short	0x0018
        /*0034*/ 	.byte	0x00, 0xf0, 0x11, 0x00


	//----- nvinfo : EIATTR_KPARAM_INFO
	.align		4
.L_559:
        /*0038*/ 	.byte	0x04, 0x17
        /*003a*/ 	.short	(.L_561 - .L_560)
.L_560:
        /*003c*/ 	.word	0x00000000
        /*0040*/ 	.short	0x0002
        /*0042*/ 	.short	0x0010
        /*0044*/ 	.byte	0x00, 0xf5, 0x21, 0x00


	//----- nvinfo : EIATTR_KPARAM_INFO
	.align		4
.L_561:
        /*0048*/ 	.byte	0x04, 0x17
        /*004a*/ 	.short	(.L_563 - .L_562)
.L_562:
        /*004c*/ 	.word	0x00000000
        /*0050*/ 	.short	0x0001
        /*0052*/ 	.short	0x0008
        /*0054*/ 	.byte	0x00, 0xf5, 0x21, 0x00


	//----- nvinfo : EIATTR_KPARAM_INFO
	.align		4
.L_563:
        /*0058*/ 	.byte	0x04, 0x17
        /*005a*/ 	.short	(.L_565 - .L_564)
.L_564:
        /*005c*/ 	.word	0x00000000
        /*0060*/ 	.short	0x0000
        /*0062*/ 	.short	0x0000
        /*0064*/ 	.byte	0x00, 0xf5, 0x21, 0x00


	//----- nvinfo : EIATTR_SPARSE_MMA_MASK
	.align		4
.L_565:
        /*0068*/ 	.byte	0x03, 0x50
        /*006a*/ 	.short	0x0000


	//----- nvinfo : EIATTR_MAXREG_COUNT
	.align		4
        /*006c*/ 	.byte	0x03, 0x1b
        /*006e*/ 	.short	0x00ff


	//----- nvinfo : EIATTR_MERCURY_ISA_VERSION
	.align		4
        /*0070*/ 	.byte	0x03, 0x5f
        /*0072*/ 	.short	0x0101


	//----- nvinfo : EIATTR_VRC_CTA_INIT_COUNT
	.align		4
        /*0074*/ 	.byte	0x02, 0x4a
	.zero		1
	.zero		1


	//----- nvinfo : EIATTR_EXIT_INSTR_OFFSETS
	.align		4
        /*0078*/ 	.byte	0x04, 0x1c
        /*007a*/ 	.short	(.L_567 - .L_566)


	//   ....[0]....
.L_566:
        /*007c*/ 	.word	0x00000170


	//   ....[1]....
        /*0080*/ 	.word	0x000003e0


	//   ....[2]....
        /*0084*/ 	.word	0x00000420


	//----- nvinfo : EIATTR_CBANK_PARAM_SIZE
	.align		4
.L_567:
        /*0088*/ 	.byte	0x03, 0x19
        /*008a*/ 	.short	0x0024


	//----- nvinfo : EIATTR_PARAM_CBANK
	.align		4
        /*008c*/ 	.byte	0x04, 0x0a
        /*008e*/ 	.short	(.L_569 - .L_568)
	.align		4
.L_568:
        /*0090*/ 	.word	index@(.nv.constant0._Z10maxpool_fpPfS_Piiii)
        /*0094*/ 	.short	0x0380
        /*0096*/ 	.short	0x0024


	//----- nvinfo : EIATTR_SW_WAR
	.align		4
.L_569:
        /*0098*/ 	.byte	0x04, 0x36
        /*009a*/ 	.short	(.L_571 - .L_570)
.L_570:
        /*009c*/ 	.word	0x00000008
.L_571:


//--------------------- .nv.info._Z9conv_stepPfS_S_iiiffb --------------------------
	.section	.nv.info._Z9conv_stepPfS_S_iiiffb,"",@"SHT_CUDA_INFO"
	.sectionflags	@""
	.align	4


	//----- nvinfo : EIATTR_CUDA_API_VERSION
	.align		4
        /*0000*/ 	.byte	0x04, 0x37
        /*0002*/ 	.short	(.L_573 - .L_572)
.L_572:
        /*0004*/ 	.word	0x00000082


	//----- nvinfo : EIATTR_KPARAM_INFO
	.align		4
.L_573:
        /*0008*/ 	.byte	0x04, 0x17
        /*000a*/ 	.short	(.L_575 - .L_574)
.L_574:
        /*000c*/ 	.word	0x00000000
        /*0010*/ 	.short	0x0008
        /*0012*/ 	.short	0x002c
        /*0014*/ 	.byte	0x00, 0xf0, 0x05, 0x00


	//----- nvinfo : EIATTR_KPARAM_INFO
	.align		4
.L_575:
        /*0018*/ 	.byte	0x04, 0x17
        /*001a*/ 	.short	(.L_577 - .L_576)
.L_576:
        /*001c*/ 	.word	0x00000000
        /*0020*/ 	.short	0x0007
        /*0022*/ 	.short	0x0028
        /*0024*/ 	.byte	0x00, 0xf0, 0x11, 0x00


	//----- nvinfo : EIATTR_KPARAM_INFO
	.align		4
.L_577:
        /*0028*/ 	.byte	0x04, 0x17
        /*002a*/ 	.short	(.L_579 - .L_578)
.L_578:
        /*002c*/ 	.word	0x00000000
        /*0030*/ 	.short	0x0006
        /*0032*/ 	.short	0x0024
        /*0034*/ 	.byte	0x00, 0xf0, 0x11, 0x00


	//----- nvinfo : EIATTR_KPARAM_INFO
	.align		4
.L_579:
        /*0038*/ 	.byte	0x04, 0x17
        /*003a*/ 	.short	(.L_581 - .L_580)
.L_580:
        /*003c*/ 	.word	0x00000000
        /*0040*/ 	.short	0x0005
        /*0042*/ 	.short	0x0020
        /*0044*/ 	.byte	0x00, 0xf0, 0x11, 0x00


	//----- nvinfo : EIATTR_KPARAM_INFO
	.align		4
.L_581:
        /*0048*/ 	.byte	0x04, 0x17
        /*004a*/ 	.short	(.L_583 - .L_582)
.L_582:
        /*004c*/ 	.word	0x00000000
        /*0050*/ 	.short	0x0004
        /*0052*/ 	.short	0x001c
        /*0054*/ 	.byte	0x00, 0xf0, 0x11, 0x00


	//----- nvinfo : EIATTR_KPARAM_INFO
	.align		4
.L_583:
        /*0058*/ 	.byte	0x04, 0x17
        /*005a*/ 	.short	(.L_585 - .L_584)
.L_584:
        /*005c*/ 	.word	0x00000000
        /*0060*/ 	.short	0x0003
        /*0062*/ 	.short	0x0018
        /*0064*/ 	.byte	0x00, 0xf0, 0x11, 0x00


	//----- nvinfo : EIATTR_KPARAM_INFO
	.align		4
.L_585:
        /*0068*/ 	.byte	0x04, 0x17
        /*006a*/ 	.short	(.L_587 - .L_586)
.L_586:
        /*006c*/ 	.word	0x00000000
        /*0070*/ 	.short	0x0002
        /*0072*/ 	.short	0x0010
        /*0074*/ 	.byte	0x00, 0xf5, 0x21, 0x00


	//----- nvinfo : EIATTR_KPARAM_INFO
	.align		4
.L_587:
        /*0078*/ 	.byte	0x04, 0x17
        /*007a*/ 	.short	(.L_589 - .L_588)
.L_588:
        /*007c*/ 	.word	0x00000000
        /*0080*/ 	.short	0x0001
        /*0082*/ 	.short	0x0008
        /*0084*/ 	.byte	0x00, 0xf5, 0x21, 0x00


	//----- nvinfo : EIATTR_KPARAM_INFO
	.align		4
.L_589:
        /*0088*/ 	.byte	0x04, 0x17
        /*008a*/ 	.short	(.L_591 - .L_590)
.L_590:
        /*008c*/ 	.word	0x00000000
        /*0090*/ 	.short	0x0000
        /*0092*/ 	.short	0x0000
        /*0094*/ 	.byte	0x00, 0xf5, 0x21, 0x00


	//----- nvinfo : EIATTR_SPARSE_MMA_MASK
	.align		4
.L_591:
        /*0098*/ 	.byte	0x03, 0x50
        /*009a*/ 	.short	0x0000


	//----- nvinfo : EIATTR_MAXREG_COUNT
	.align		4
        /*009c*/ 	.byte	0x03, 0x1b
        /*009e*/ 	.short	0x00ff


	//----- nvinfo : EIATTR_MERCURY_ISA_VERSION
	.align		4
        /*00a0*/ 	.byte	0x03, 0x5f
        /*00a2*/ 	.short	0x0101


	//----- nvinfo : EIATTR_VRC_CTA_INIT_COUNT
	.align		4
        /*00a4*/ 	.byte	0x02, 0x4a
	.zero		1
	.zero		1


	//----- nvinfo : EIATTR_EXIT_INSTR_OFFSETS
	.align		4
        /*00a8*/ 	.byte	0x04, 0x1c
        /*00aa*/ 	.short	(.L_593 - .L_592)


	//   ....[0]....
.L_592:
        /*00ac*/ 	.word	0x00000210


	//----- nvinfo : EIATTR_CBANK_PARAM_SIZE
	.align		4
.L_593:
        /*00b0*/ 	.byte	0x03, 0x19
        /*00b2*/ 	.short	0x002d


	//----- nvinfo : EIATTR_PARAM_CBANK
	.align		4
        /*00b4*/ 	.byte	0x04, 0x0a
        /*00b6*/ 	.short	(.L_595 - .L_594)
	.align		4
.L_594:
        /*00b8*/ 	.word	index@(.nv.constant0._Z9conv_stepPfS_S_iiiffb)
        /*00bc*/ 	.short	0x0380
        /*00be*/ 	.short	0x002d


	//----- nvinfo : EIATTR_SW_WAR
	.align		4
.L_595:
        /*00c0*/ 	.byte	0x04, 0x36
        /*00c2*/ 	.short	(.L_597 - .L_596)
.L_596:
        /*00c4*/ 	.word	0x00000008
.L_597:


//--------------------- .nv.info._Z9conv_bp_xPfS_S_iiiii --------------------------
	.section	.nv.info._Z9conv_bp_xPfS_S_iiiii,"",@"SHT_CUDA_INFO"
	.sectionflags	@""
	.align	4


	//----- nvinfo : EIATTR_CUDA_API_VERSION
	.align		4
        /*0000*/ 	.byte	0x04, 0x37
        /*0002*/ 	.short	(.L_599 - .L_598)
.L_598:
        /*0004*/ 	.word	0x00000082


	//----- nvinfo : EIATTR_KPARAM_INFO
	.align		4
.L_599:
        /*0008*/ 	.byte	0x04, 0x17
        /*000a*/ 	.short	(.L_601 - .L_600)
.L_600:
        /*000c*/ 	.word	0x00000000
        /*0010*/ 	.short	0x0007
        /*0012*/ 	.short	0x0028
        /*0014*/ 	.byte	0x00, 0xf0, 0x11, 0x00


	//----- nvinfo : EIATTR_KPARAM_INFO
	.align		4
.L_601:
        /*0018*/ 	.byte	0x04, 0x17
        /*001a*/ 	.short	(.L_603 - .L_602)
.L_602:
        /*001c*/ 	.word	0x00000000
        /*0020*/ 	.short	0x0006
        /*0022*/ 	.short	0x0024
        /*0024*/ 	.byte	0x00, 0xf0, 0x11, 0x00


	//----- nvinfo : EIATTR_KPARAM_INFO
	.align		4
.L_603:
        /*0028*/ 	.byte	0x04, 0x17
        /*002a*/ 	.short	(.L_605 - .L_604)
.L_604:
        /*002c*/ 	.word	0x00000000
        /*0030*/ 	.short	0x0005
        /*0032*/ 	.short	0x0020
        /*0034*/ 	.byte	0x00, 0xf0, 0x11, 0x00


	//----- nvinfo : EIATTR_KPARAM_INFO
	.align		4
.L_605:
        /*0038*/ 	.byte	0x04, 0x17
        /*003a*/ 	.short	(.L_607 - .L_606)
.L_606:
        /*003c*/ 	.word	0x00000000
        /*0040*/ 	.short	0x0004
        /*0042*/ 	.short	0x001c
        /*0044*/ 	.byte	0x00, 0xf0, 0x11, 0x00


	//----- nvinfo : EIATTR_KPARAM_INFO
	.align		4
.L_607:
        /*0048*/ 	.byte	0x04, 0x17
        /*004a*/ 	.short	(.L_609 - .L_608)
.L_608:
        /*004c*/ 	.word	0x00000000
        /*0050*/ 	.short	0x0003
        /*0052*/ 	.short	0x0018
        /*0054*/ 	.byte	0x00, 0xf0, 0x11, 0x00


	//----- nvinfo : EIATTR_KPARAM_INFO
	.align		4
.L_609:
        /*0058*/ 	.byte	0x04, 0x17
        /*005a*/ 	.short	(.L_611 - .L_610)
.L_610:
        /*005c*/ 	.word	0x00000000
        /*0060*/ 	.short	0x0002
        /*0062*/ 	.short	0x0010
        /*0064*/ 	.byte	0x00, 0xf5, 0x21, 0x00


	//----- nvinfo : EIATTR_KPARAM_INFO
	.align		4
.L_611:
        /*0068*/ 	.byte	0x04, 0x17
        /*006a*/ 	.short	(.L_613 - .L_612)
.L_612:
        /*006c*/ 	.word	0x00000000
        /*0070*/ 	.short	0x0001
        /*0072*/ 	.short	0x0008
        /*0074*/ 	.byte	0x00, 0xf5, 0x21, 0x00


	//----- nvinfo : EIATTR_KPARAM_INFO
	.align		4
.L_613:
        /*0078*/ 	.byte	0x04, 0x17
        /*007a*/ 	.short	(.L_615 - .L_614)
.L_614:
        /*007c*/ 	.word	0x00000000
        /*0080*/ 	.short	0x0000
        /*0082*/ 	.short	0x0000
        /*0084*/ 	.byte	0x00, 0xf5, 0x21, 0x00


	//----- nvinfo : EIATTR_SPARSE_MMA_MASK
	.align		4
.L_615:
        /*0088*/ 	.byte	0x03, 0x50
        /*008a*/ 	.short	0x0000


	//----- nvinfo : EIATTR_MAXREG_COUNT
	.align		4
        /*008c*/ 	.byte	0x03, 0x1b
        /*008e*/ 	.short	0x00ff


	//----- nvinfo : EIATTR_MERCURY_ISA_VERSION
	.align		4
        /*0090*/ 	.byte	0x03, 0x5f
        /*0092*/ 	.short	0x0101


	//----- nvinfo : EIATTR_VRC_CTA_INIT_COUNT
	.align		4
        /*0094*/ 	.byte	0x02, 0x4a
	.zero		1
	.zero		1


	//----- nvinfo : EIATTR_EXIT_INSTR_OFFSETS
	.align		4
        /*0098*/ 	.byte	0x04, 0x1c
        /*009a*/ 	.short	(.L_617 - .L_616)


	//   ....[0]....
.L_616:
        /*009c*/ 	.word	0x00000080


	//   ....[1]....
        /*00a0*/ 	.word	0x00000150


	//   ....[2]....
        /*00a4*/ 	.word	0x00001040


	//----- nvinfo : EIATTR_INDIRECT_BRANCH_TARGETS
	.align		4
.L_617:
        /*00a8*/ 	.byte	0x04, 0x34
        /*00aa*/ 	.short	(.L_619 - .L_618)


	//   ....[0]....
.L_618:
        /*00ac*/ 	.word	.L_x_186@srel
        /*00b0*/ 	.short	0x0
        /*00b2*/ 	.short	0x0
        /*00b4*/ 	.word	0x3
        /*00b8*/ 	.word	.L_x_145@srel
        /*00bc*/ 	.word	.L_x_188@srel
        /*00c0*/ 	.word	.L_x_189@srel


	//----- nvinfo : EIATTR_CRS_STACK_SIZE
	.align		4
.L_619:
        /*00c4*/ 	.byte	0x04, 0x1e
        /*00c6*/ 	.short	(.L_621 - .L_620)
.L_620:
        /*00c8*/ 	.word	0x00000000


	//----- nvinfo : EIATTR_CBANK_PARAM_SIZE
	.align		4
.L_621:
        /*00cc*/ 	.byte	0x03, 0x19
        /*00ce*/ 	.short	0x002c


	//----- nvinfo : EIATTR_PARAM_CBANK
	.align		4
        /*00d0*/ 	.byte	0x04, 0x0a
        /*00d2*/ 	.short	(.L_623 - .L_622)
	.align		4
.L_622:
        /*00d4*/ 	.word	index@(.nv.constant0._Z9conv_bp_xPfS_S_iiiii)
        /*00d8*/ 	.short	0x0380
        /*00da*/ 	.short	0x002c


	//----- nvinfo : EIATTR_SW_WAR
	.align		4
.L_623:
        /*00dc*/ 	.byte	0x04, 0x36
        /*00de*/ 	.short	(.L_625 - .L_624)
.L_624:
        /*00e0*/ 	.word	0x00000008
.L_625:


//--------------------- .nv.info._Z6rotatePfS_iii --------------------------
	.section	.nv.info._Z6rotatePfS_iii,"",@"SHT_CUDA_INFO"
	.sectionflags	@""
	.align	4


	//----- nvinfo : EIATTR_CUDA_API_VERSION
	.align		4
        /*0000*/ 	.byte	0x04, 0x37
        /*0002*/ 	.short	(.L_627 - .L_626)
.L_626:
        /*0004*/ 	.word	0x00000082


	//----- nvinfo : EIATTR_KPARAM_INFO
	.align		4
.L_627:
        /*0008*/ 	.byte	0x04, 0x17
        /*000a*/ 	.short	(.L_629 - .L_628)
.L_628:
        /*000c*/ 	.word	0x00000000
        /*0010*/ 	.short	0x0004
        /*0012*/ 	.short	0x0018
        /*0014*/ 	.byte	0x00, 0xf0, 0x11, 0x00


	//----- nvinfo : EIATTR_KPARAM_INFO
	.align		4
.L_629:
        /*0018*/ 	.byte	0x04, 0x17
        /*001a*/ 	.short	(.L_631 - .L_630)
.L_630:
        /*001c*/ 	.word	0x00000000
        /*0020*/ 	.short	0x0003
        /*0022*/ 	.short	0x0014
        /*0024*/ 	.byte	0x00, 0xf0, 0x11, 0x00


	//----- nvinfo : EIATTR_KPARAM_INFO
	.align		4
.L_631:
        /*0028*/ 	.byte	0x04, 0x17
        /*002a*/ 	.short	(.L_633 - .L_632)
.L_632:
        /*002c*/ 	.word	0x00000000
        /*0030*/ 	.short	0x0002
        /*0032*/ 	.short	0x0010
        /*0034*/ 	.byte	0x00, 0xf0, 0x11, 0x00


	//----- nvinfo : EIATTR_KPARAM_INFO
	.align		4
.L_633:
        /*0038*/ 	.byte	0x04, 0x17
        /*003a*/ 	.short	(.L_635 - .L_634)
.L_634:
        /*003c*/ 	.word	0x00000000
        /*0040*/ 	.short	0x0001
        /*0042*/ 	.short	0x0008
        /*0044*/ 	.byte	0x00, 0xf5, 0x21, 0x00


	//----- nvinfo : EIATTR_KPARAM_INFO
	.align		4
.L_635:
        /*0048*/ 	.byte	0x04, 0x17
        /*004a*/ 	.short	(.L_637 - .L_636)
.L_636:
        /*004c*/ 	.word	0x00000000
        /*0050*/ 	.short	0x0000
        /*0052*/ 	.short	0x0000
        /*0054*/ 	.byte	0x00, 0xf5, 0x21, 0x00


	//----- nvinfo : EIATTR_SPARSE_MMA_MASK
	.align		4
.L_637:
        /*0058*/ 	.byte	0x03, 0x50
        /*005a*/ 	.short	0x0000


	//----- nvinfo : EIATTR_MAXREG_COUNT
	.align		4
        /*005c*/ 	.byte	0x03, 0x1b
        /*005e*/ 	.short	0x00ff


	//----- nvinfo : EIATTR_MERCURY_ISA_VERSION
	.align		4
        /*0060*/ 	.byte	0x03, 0x5f
        /*0062*/ 	.short	0x0101


	//----- nvinfo : EIATTR_VRC_CTA_INIT_COUNT
	.align		4
        /*0064*/ 	.byte	0x02, 0x4a
	.zero		1
	.zero		1


	//----- nvinfo : EIATTR_EXIT_INSTR_OFFSETS
	.align		4
        /*0068*/ 	.byte	0x04, 0x1c
        /*006a*/ 	.short	(.L_639 - .L_638)


	//   ....[0]....
.L_638:
        /*006c*/ 	.word	0x000001e0


	//----- nvinfo : EIATTR_CBANK_PARAM_SIZE
	.align		4
.L_639:
        /*0070*/ 	.byte	0x03, 0x19
        /*0072*/ 	.short	0x001c


	//----- nvinfo : EIATTR_PARAM_CBANK
	.align		4
        /*0074*/ 	.byte	0x04, 0x0a
        /*0076*/ 	.short	(.L_641 - .L_640)
	.align		4
.L_640:
        /*0078*/ 	.word	index@(.nv.constant0._Z6rotatePfS_iii)
        /*007c*/ 	.short	0x0380
        /*007e*/ 	.short	0x001c


	//----- nvinfo : EIATTR_SW_WAR
	.align		4
.L_641:
        /*0080*/ 	.byte	0x04, 0x36
        /*0082*/ 	.short	(.L_643 - .L_642)
.L_642:
        /*0084*/ 	.word	0x00000008
.L_643:


//--------------------- .nv.info._Z7conv_bpPfS_S_iiiii --------------------------
	.section	.nv.info._Z7conv_bpPfS_S_iiiii,"",@"SHT_CUDA_INFO"
	.sectionflags	@""
	.align	4


	//----- nvinfo : EIATTR_CUDA_API_VERSION
	.align		4
        /*0000*/ 	.byte	0x04, 0x37
        /*0002*/ 	.short	(.L_645 - .L_644)
.L_644:
        /*0004*/ 	.word	0x00000082


	//----- nvinfo : EIATTR_KPARAM_INFO
	.align		4
.L_645:
        /*0008*/ 	.byte	0x04, 0x17
        /*000a*/ 	.short	(.L_647 - .L_646)
.L_646:
        /*000c*/ 	.word	0x00000000
        /*0010*/ 	.short	0x0007
        /*0012*/ 	.short	0x0028
        /*0014*/ 	.byte	0x00, 0xf0, 0x11, 0x00


	//----- nvinfo : EIATTR_KPARAM_INFO
	.align		4
.L_647:
        /*0018*/ 	.byte	0x04, 0x17
        /*001a*/ 	.short	(.L_649 - .L_648)
.L_648:
        /*001c*/ 	.word	0x00000000
        /*0020*/ 	.short	0x0006
        /*0022*/ 	.short	0x0024
        /*0024*/ 	.byte	0x00, 0xf0, 0x11, 0x00


	//----- nvinfo : EIATTR_KPARAM_INFO
	.align		4
.L_649:
        /*0028*/ 	.byte	0x04, 0x17
        /*002a*/ 	.short	(.L_651 - .L_650)
.L_650:
        /*002c*/ 	.word	0x00000000
        /*0030*/ 	.short	0x0005
        /*0032*/ 	.short	0x0020
        /*0034*/ 	.byte	0x00, 0xf0, 0x11, 0x00


	//----- nvinfo : EIATTR_KPARAM_INFO
	.align		4
.L_651:
        /*0038*/ 	.byte	0x04, 0x17
        /*003a*/ 	.short	(.L_653 - .L_652)
.L_652:
        /*003c*/ 	.word	0x00000000
        /*0040*/ 	.short	0x0004
        /*0042*/ 	.short	0x001c
        /*0044*/ 	.byte	0x00, 0xf0, 0x11, 0x00


	//----- nvinfo : EIATTR_KPARAM_INFO
	.align		4
.L_653:
        /*0048*/ 	.byte	0x04, 0x17
        /*004a*/ 	.short	(.L_655 - .L_654)
.L_654:
        /*004c*/ 	.word	0x00000000
        /*0050*/ 	.short	0x0003
        /*0052*/ 	.short	0x0018
        /*0054*/ 	.byte	0x00, 0xf0, 0x11, 0x00


	//----- nvinfo : EIATTR_KPARAM_INFO
	.align		4
.L_655:
        /*0058*/ 	.byte	0x04, 0x17
        /*005a*/ 	.short	(.L_657 - .L_656)
.L_656:
        /*005c*/ 	.word	0x00000000
        /*0060*/ 	.short	0x0002
        /*0062*/ 	.short	0x0010
        /*0064*/ 	.byte	0x00, 0xf5, 0x21, 0x00


	//----- nvinfo : EIATTR_KPARAM_INFO
	.align		4
.L_657:
        /*0068*/ 	.byte	0x04, 0x17
        /*006a*/ 	.short	(.L_659 - .L_658)
.L_658:
        /*006c*/ 	.word	0x00000000
        /*0070*/ 	.short	0x0001
        /*0072*/ 	.short	0x0008
        /*0074*/ 	.byte	0x00, 0xf5, 0x21, 0x00


	//----- nvinfo : EIATTR_KPARAM_INFO
	.align		4
.L_659:
        /*0078*/ 	.byte	0x04, 0x17
        /*007a*/ 	.short	(.L_661 - .L_660)
.L_660:
        /*007c*/ 	.word	0x00000000
        /*0080*/ 	.short	0x0000
        /*0082*/ 	.short	0x0000
        /*0084*/ 	.byte	0x00, 0xf5, 0x21, 0x00


	//----- nvinfo : EIATTR_SPARSE_MMA_MASK
	.align		4
.L_661:
        /*0088*/ 	.byte	0x03, 0x50
        /*008a*/ 	.short	0x0000


	//----- nvinfo : EIATTR_MAXREG_COUNT
	.align		4
        /*008c*/ 	.byte	0x03, 0x1b
        /*008e*/ 	.short	0x00ff


	//----- nvinfo : EIATTR_MERCURY_ISA_VERSION
	.align		4
        /*0090*/ 	.byte	0x03, 0x5f
        /*0092*/ 	.short	0x0101


	//----- nvinfo : EIATTR_VRC_CTA_INIT_COUNT
	.align		4
        /*0094*/ 	.byte	0x02, 0x4a
	.zero		1
	.zero		1


	//----- nvinfo : EIATTR_EXIT_INSTR_OFFSETS
	.align		4
        /*0098*/ 	.byte	0x04, 0x1c
        /*009a*/ 	.short	(.L_663 - .L_662)


	//   ....[0]....
.L_662:
        /*009c*/ 	.word	0x00000190


	//   ....[1]....
        /*00a0*/ 	.word	0x000009b0


	//----- nvinfo : EIATTR_CRS_STACK_SIZE
	.align		4
.L_663:
        /*00a4*/ 	.byte	0x04, 0x1e
        /*00a6*/ 	.short	(.L_665 - .L_664)
.L_664:
        /*00a8*/ 	.word	0x00000000


	//----- nvinfo : EIATTR_CBANK_PARAM_SIZE
	.align		4
.L_665:
        /*00ac*/ 	.byte	0x03, 0x19
        /*00ae*/ 	.short	0x002c


	//----- nvinfo : EIATTR_PARAM_CBANK
	.align		4
        /*00b0*/ 	.byte	0x04, 0x0a
        /*00b2*/ 	.short	(.L_667 - .L_666)
	.align		4
.L_666:
        /*00b4*/ 	.word	index@(.nv.constant0._Z7conv_bpPfS_S_iiiii)
        /*00b8*/ 	.short	0x0380
        /*00ba*/ 	.short	0x002c


	//----- nvinfo : EIATTR_SW_WAR
	.align		4
.L_667:
        /*00bc*/ 	.byte	0x04, 0x36
        /*00be*/ 	.short	(.L_669 - .L_668)
.L_668:
        /*00c0*/ 	.word	0x00000008
.L_669:


//--------------------- .nv.info._Z7conv_fpPfS_S_iiiii --------------------------
	.section	.nv.info._Z7conv_fpPfS_S_iiiii,"",@"SHT_CUDA_INFO"
	.sectionflags	@""
	.align	4


	//----- nvinfo : EIATTR_CUDA_API_VERSION
	.align		4
        /*0000*/ 	.byte	0x04, 0x37
        /*0002*/ 	.short	(.L_671 - .L_670)
.L_670:
        /*0004*/ 	.word	0x00000082


	//----- nvinfo : EIATTR_KPARAM_INFO
	.align		4
.L_671:
        /*0008*/ 	.byte	0x04, 0x17
        /*000a*/ 	.short	(.L_673 - .L_672)
.L_672:
        /*000c*/ 	.word	0x00000000
        /*0010*/ 	.short	0x0007
        /*0012*/ 	.short	0x0028
        /*0014*/ 	.byte	0x00, 0xf0, 0x11, 0x00


	//----- nvinfo : EIATTR_KPARAM_INFO
	.align		4
.L_673:
        /*0018*/ 	.byte	0x04, 0x17
        /*001a*/ 	.short	(.L_675 - .L_674)
.L_674:
        /*001c*/ 	.word	0x00000000
        /*0020*/ 	.short	0x0006
        /*0022*/ 	.short	0x0024
        /*0024*/ 	.byte	0x00, 0xf0, 0x11, 0x00


	//----- nvinfo : EIATTR_KPARAM_INFO
	.align		4
.L_675:
        /*0028*/ 	.byte	0x04, 0x17
        /*002a*/ 	.short	(.L_677 - .L_676)
.L_676:
        /*002c*/ 	.word	0x00000000
        /*0030*/ 	.short	0x0005
        /*0032*/ 	.short	0x0020
        /*0034*/ 	.byte	0x00, 0xf0, 0x11, 0x00


	//----- nvinfo : EIATTR_KPARAM_INFO
	.align		4
.L_677:
        /*0038*/ 	.byte	0x04, 0x17
        /*003a*/ 	.short	(.L_679 - .L_678)
.L_678:
        /*003c*/ 	.word	0x00000000
        /*0040*/ 	.short	0x0004
        /*0042*/ 	.short	0x001c
        /*0044*/ 	.byte	0x00, 0xf0, 0x11, 0x00


	//----- nvinfo : EIATTR_KPARAM_INFO
	.align		4
.L_679:
        /*0048*/ 	.byte	0x04, 0x17
        /*004a*/ 	.short	(.L_681 - .L_680)
.L_680:
        /*004c*/ 	.word	0x00000000
        /*0050*/ 	.short	0x0003
        /*0052*/ 	.short	0x0018
        /*0054*/ 	.byte	0x00, 0xf0, 0x11, 0x00


	//----- nvinfo : EIATTR_KPARAM_INFO
	.align		4
.L_681:
        /*0058*/ 	.byte	0x04, 0x17
        /*005a*/ 	.short	(.L_683 - .L_682)
.L_682:
        /*005c*/ 	.word	0x00000000
        /*0060*/ 	.short	0x0002
        /*0062*/ 	.short	0x0010
        /*0064*/ 	.byte	0x00, 0xf5, 0x21, 0x00


	//----- nvinfo : EIATTR_KPARAM_INFO
	.align		4
.L_683:
        /*0068*/ 	.byte	0x04, 0x17
        /*006a*/ 	.short	(.L_685 - .L_684)
.L_684:
        /*006c*/ 	.word	0x00000000
        /*0070*/ 	.short	0x0001
        /*0072*/ 	.short	0x0008
        /*0074*/ 	.byte	0x00, 0xf5, 0x21, 0x00


	//----- nvinfo : EIATTR_KPARAM_INFO
	.align		4
.L_685:
        /*0078*/ 	.byte	0x04, 0x17
        /*007a*/ 	.short	(.L_687 - .L_686)
.L_686:
        /*007c*/ 	.word	0x00000000
        /*0080*/ 	.short	0x0000
        /*0082*/ 	.short	0x0000
        /*0084*/ 	.byte	0x00, 0xf5, 0x21, 0x00


	//----- nvinfo : EIATTR_SPARSE_MMA_MASK
	.align		4
.L_687:
        /*0088*/ 	.byte	0x03, 0x50
        /*008a*/ 	.short	0x0000


	//----- nvinfo : EIATTR_MAXREG_COUNT
	.align		4
        /*008c*/ 	.byte	0x03, 0x1b
        /*008e*/ 	.short	0x00ff


	//----- nvinfo : EIATTR_MERCURY_ISA_VERSION
	.align		4
        /*0090*/ 	.byte	0x03, 0x5f
        /*0092*/ 	.short	0x0101


	//----- nvinfo : EIATTR_VRC_CTA_INIT_COUNT
	.align		4
        /*0094*/ 	.byte	0x02, 0x4a
	.zero		1
	.zero		1


	//----- nvinfo : EIATTR_EXIT_INSTR_OFFSETS
	.align		4
        /*0098*/ 	.byte	0x04, 0x1c
        /*009a*/ 	.short	(.L_689 - .L_688)


	//   ....[0]....
.L_688:
        /*009c*/ 	.word	0x000001a0


	//   ....[1]....
        /*00a0*/ 	.word	0x00000c80


	//----- nvinfo : EIATTR_CRS_STACK_SIZE
	.align		4
.L_689:
        /*00a4*/ 	.byte	0x04, 0x1e
        /*00a6*/ 	.short	(.L_691 - .L_690)
.L_690:
        /*00a8*/ 	.word	0x00000000


	//----- nvinfo : EIATTR_CBANK_PARAM_SIZE
	.align		4
.L_691:
        /*00ac*/ 	.byte	0x03, 0x19
        /*00ae*/ 	.short	0x002c


	//----- nvinfo : EIATTR_PARAM_CBANK
	.align		4
        /*00b0*/ 	.byte	0x04, 0x0a
        /*00b2*/ 	.short	(.L_693 - .L_692)
	.align		4
.L_692:
        /*00b4*/ 	.word	index@(.nv.constant0._Z7conv_fpPfS_S_iiiii)
        /*00b8*/ 	.short	0x0380
        /*00ba*/ 	.short	0x002c


	//----- nvinfo : EIATTR_SW_WAR
	.align		4
.L_693:
        /*00bc*/ 	.byte	0x04, 0x36
        /*00be*/ 	.short	(.L_695 - .L_694)
.L_694:
        /*00c0*/ 	.word	0x00000008
.L_695:


//--------------------- .nv.info._Z10Sigmoid_bpPfS_S_iii --------------------------
	.section	.nv.info._Z10Sigmoid_bpPfS_S_iii,"",@"SHT_CUDA_INFO"
	.sectionflags	@""
	.align	4


	//----- nvinfo : EIATTR_CUDA_API_VERSION
	.align		4
        /*0000*/ 	.byte	0x04, 0x37
        /*0002*/ 	.short	(.L_697 - .L_696)
.L_696:
        /*0004*/ 	.word	0x00000082


	//----- nvinfo : EIATTR_KPARAM_INFO
	.align		4
.L_697:
        /*0008*/ 	.byte	0x04, 0x17
        /*000a*/ 	.short	(.L_699 - .L_698)
.L_698:
        /*000c*/ 	.word	0x00000000
        /*0010*/ 	.short	0x0005
        /*0012*/ 	.short	0x0020
        /*0014*/ 	.byte	0x00, 0xf0, 0x11, 0x00


	//----- nvinfo : EIATTR_KPARAM_INFO
	.align		4
.L_699:
        /*0018*/ 	.byte	0x04, 0x17
        /*001a*/ 	.short	(.L_701 - .L_700)
.L_700:
        /*001c*/ 	.word	0x00000000
        /*0020*/ 	.short	0x0004
        /*0022*/ 	.short	0x001c
        /*0024*/ 	.byte	0x00, 0xf0, 0x11, 0x00


	//----- nvinfo : EIATTR_KPARAM_INFO
	.align		4
.L_701:
        /*0028*/ 	.byte	0x04, 0x17
        /*002a*/ 	.short	(.L_703 - .L_702)
.L_702:
        /*002c*/ 	.word	0x00000000
        /*0030*/ 	.short	0x0003
        /*0032*/ 	.short	0x0018
        /*0034*/ 	.byte	0x00, 0xf0, 0x11, 0x00


	//----- nvinfo : EIATTR_KPARAM_INFO
	.align		4
.L_703:
        /*0038*/ 	.byte	0x04, 0x17
        /*003a*/ 	.short	(.L_705 - .L_704)
.L_704:
        /*003c*/ 	.word	0x00000000
        /*0040*/ 	.short	0x0002
        /*0042*/ 	.short	0x0010
        /*0044*/ 	.byte	0x00, 0xf5, 0x21, 0x00


	//----- nvinfo : EIATTR_KPARAM_INFO
	.align		4
.L_705:
        /*0048*/ 	.byte	0x04, 0x17
        /*004a*/ 	.short	(.L_707 - .L_706)
.L_706:
        /*004c*/ 	.word	0x00000000
        /*0050*/ 	.short	0x0001
        /*0052*/ 	.short	0x0008
        /*0054*/ 	.byte	0x00, 0xf5, 0x21, 0x00


	//----- nvinfo : EIATTR_KPARAM_INFO
	.align		4
.L_707:
        /*0058*/ 	.byte	0x04, 0x17
        /*005a*/ 	.short	(.L_709 - .L_708)
.L_708:
        /*005c*/ 	.word	0x00000000
        /*0060*/ 	.short	0x0000
        /*0062*/ 	.short	0x0000
        /*0064*/ 	.byte	0x00, 0xf5, 0x21, 0x00


	//----- nvinfo : EIATTR_SPARSE_MMA_MASK
	.align		4
.L_709:
        /*0068*/ 	.byte	0x03, 0x50
        /*006a*/ 	.short	0x0000


	//----- nvinfo : EIATTR_MAXREG_COUNT
	.align		4
        /*006c*/ 	.byte	0x03, 0x1b
        /*006e*/ 	.short	0x00ff


	//----- nvinfo : EIATTR_MERCURY_ISA_VERSION
	.align		4
        /*0070*/ 	.byte	0x03, 0x5f
        /*0072*/ 	.short	0x0101


	//----- nvinfo : EIATTR_VRC_CTA_INIT_COUNT
	.align		4
        /*0074*/ 	.byte	0x02, 0x4a
	.zero		1
	.zero		1


	//----- nvinfo : EIATTR_EXIT_INSTR_OFFSETS
	.align		4
        /*0078*/ 	.byte	0x04, 0x1c
        /*007a*/ 	.short	(.L_711 - .L_710)


	//   ....[0]....
.L_710:
        /*007c*/ 	.word	0x000000e0


	//   ....[1]....
        /*0080*/ 	.word	0x000001d0


	//----- nvinfo : EIATTR_CBANK_PARAM_SIZE
	.align		4
.L_711:
        /*0084*/ 	.byte	0x03, 0x19
        /*0086*/ 	.short	0x0024


	//----- nvinfo : EIATTR_PARAM_CBANK
	.align		4
        /*0088*/ 	.byte	0x04, 0x0a
        /*008a*/ 	.short	(.L_713 - .L_712)
	.align		4
.L_712:
        /*008c*/ 	.word	index@(.nv.constant0._Z10Sigmoid_bpPfS_S_iii)
        /*0090*/ 	.short	0x0380
        /*0092*/ 	.short	0x0024


	//----- nvinfo : EIATTR_SW_WAR
	.align		4
.L_713:
        /*0094*/ 	.byte	0x04, 0x36
        /*0096*/ 	.short	(.L_715 - .L_714)
.L_714:
        /*0098*/ 	.word	0x00000008
.L_715:


//--------------------- .nv.info._Z10Sigmoid_fpPfS_iii --------------------------
	.section	.nv.info._Z10Sigmoid_fpPfS_iii,"",@"SHT_CUDA_INFO"
	.sectionflags	@""
	.align	4


	//----- nvinfo : EIATTR_CUDA_API_VERSION
	.align		4
        /*0000*/ 	.byte	0x04, 0x37
        /*0002*/ 	.short	(.L_717 - .L_716)
.L_716:
        /*0004*/ 	.word	0x00000082


	//----- nvinfo : EIATTR_KPARAM_INFO
	.align		4
.L_717:
        /*0008*/ 	.byte	0x04, 0x17
        /*000a*/ 	.short	(.L_719 - .L_718)
.L_718:
        /*000c*/ 	.word	0x00000000
        /*0010*/ 	.short	0x0004
        /*0012*/ 	.short	0x0018
        /*0014*/ 	.byte	0x00, 0xf0, 0x11, 0x00


	//----- nvinfo : EIATTR_KPARAM_INFO
	.align		4
.L_719:
        /*0018*/ 	.byte	0x04, 0x17
        /*001a*/ 	.short	(.L_721 - .L_720)
.L_720:
        /*001c*/ 	.word	0x00000000
        /*0020*/ 	.short	0x0003
        /*0022*/ 	.short	0x0014
        /*0024*/ 	.byte	0x00, 0xf0, 0x11, 0x00


	//----- nvinfo : EIATTR_KPARAM_INFO
	.align		4
.L_721:
        /*0028*/ 	.byte	0x04, 0x17
        /*002a*/ 	.short	(.L_723 - .L_722)
.L_722:
        /*002c*/ 	.word	0x00000000
        /*0030*/ 	.short	0x0002
        /*0032*/ 	.short	0x0010
        /*0034*/ 	.byte	0x00, 0xf0, 0x11, 0x00


	//----- nvinfo : EIATTR_KPARAM_INFO
	.align		4
.L_723:
        /*0038*/ 	.byte	0x04, 0x17
        /*003a*/ 	.short	(.L_725 - .L_724)
.L_724:
        /*003c*/ 	.word	0x00000000
        /*0040*/ 	.short	0x0001
        /*0042*/ 	.short	0x0008
        /*0044*/ 	.byte	0x00, 0xf5, 0x21, 0x00


	//----- nvinfo : EIATTR_KPARAM_INFO
	.align		4
.L_725:
        /*0048*/ 	.byte	0x04, 0x17
        /*004a*/ 	.short	(.L_727 - .L_726)
.L_726:
        /*004c*/ 	.word	0x00000000
        /*0050*/ 	.short	0x0000
        /*0052*/ 	.short	0x0000
        /*0054*/ 	.byte	0x00, 0xf5, 0x21, 0x00


	//----- nvinfo : EIATTR_SPARSE_MMA_MASK
	.align		4
.L_727:
        /*0058*/ 	.byte	0x03, 0x50
        /*005a*/ 	.short	0x0000


	//----- nvinfo : EIATTR_MAXREG_COUNT
	.align		4
        /*005c*/ 	.byte	0x03, 0x1b
        /*005e*/ 	.short	0x00ff


	//----- nvinfo : EIATTR_MERCURY_ISA_VERSION
	.align		4
        /*0060*/ 	.byte	0x03, 0x5f
        /*0062*/ 	.short	0x0101


	//----- nvinfo : EIATTR_VRC_CTA_INIT_COUNT
	.align		4
        /*0064*/ 	.byte	0x02, 0x4a
	.zero		1
	.zero		1


	//----- nvinfo : EIATTR_EXIT_INSTR_OFFSETS
	.align		4
        /*0068*/ 	.byte	0x04, 0x1c
        /*006a*/ 	.short	(.L_729 - .L_728)


	//   ....[0]....
.L_728:
        /*006c*/ 	.word	0x000000e0


	//   ....[1]....
        /*0070*/ 	.word	0x00000650


	//----- nvinfo : EIATTR_CRS_STACK_SIZE
	.align		4
.L_729:
        /*0074*/ 	.byte	0x04, 0x1e
        /*0076*/ 	.short	(.L_731 - .L_730)
.L_730:
        /*0078*/ 	.word	0x00000000


	//----- nvinfo : EIATTR_CBANK_PARAM_SIZE
	.align		4
.L_731:
        /*007c*/ 	.byte	0x03, 0x19
        /*007e*/ 	.short	0x001c


	//----- nvinfo : EIATTR_PARAM_CBANK
	.align		4
        /*0080*/ 	.byte	0x04, 0x0a
        /*0082*/ 	.short	(.L_733 - .L_732)
	.align		4
.L_732:
        /*0084*/ 	.word	index@(.nv.constant0._Z10Sigmoid_fpPfS_iii)
        /*0088*/ 	.short	0x0380
        /*008a*/ 	.short	0x001c


	//----- nvinfo : EIATTR_SW_WAR
	.align		4
.L_733:
        /*008c*/ 	.byte	0x04, 0x36
        /*008e*/ 	.short	(.L_735 - .L_734)
.L_734:
        /*0090*/ 	.word	0x00000008
.L_735:


//--------------------- .nv.info._Z7ReLU_bpPfS_S_iii --------------------------
	.section	.nv.info._Z7ReLU_bpPfS_S_iii,"",@"SHT_CUDA_INFO"
	.sectionflags	@""
	.align	4


	//----- nvinfo : EIATTR_CUDA_API_VERSION
	.align		4
        /*0000*/ 	.byte	0x04, 0x37
        /*0002*/ 	.short	(.L_737 - .L_736)
.L_736:
        /*0004*/ 	.word	0x00000082


	//----- nvinfo : EIATTR_KPARAM_INFO
	.align		4
.L_737:
        /*0008*/ 	.byte	0x04, 0x17
        /*000a*/ 	.short	(.L_739 - .L_738)
.L_738:
        /*000c*/ 	.word	0x00000000
        /*0010*/ 	.short	0x0005
        /*0012*/ 	.short	0x0020
        /*0014*/ 	.byte	0x00, 0xf0, 0x11, 0x00


	//----- nvinfo : EIATTR_KPARAM_INFO
	.align		4
.L_739:
        /*0018*/ 	.byte	0x04, 0x17
        /*001a*/ 	.short	(.L_741 - .L_740)
.L_740:
        /*001c*/ 	.word	0x00000000
        /*0020*/ 	.short	0x0004
        /*0022*/ 	.short	0x001c
        /*0024*/ 	.byte	0x00, 0xf0, 0x11, 0x00


	//----- nvinfo : EIATTR_KPARAM_INFO
	.align		4
.L_741:
        /*0028*/ 	.byte	0x04, 0x17
        /*002a*/ 	.short	(.L_743 - .L_742)
.L_742:
        /*002c*/ 	.word	0x00000000
        /*0030*/ 	.short	0x0003
        /*0032*/ 	.short	0x0018
        /*0034*/ 	.byte	0x00, 0xf0, 0x11, 0x00


	//----- nvinfo : EIATTR_KPARAM_INFO
	.align		4
.L_743:
        /*0038*/ 	.byte	0x04, 0x17
        /*003a*/ 	.short	(.L_745 - .L_744)
.L_744:
        /*003c*/ 	.word	0x00000000
        /*0040*/ 	.short	0x0002
        /*0042*/ 	.short	0x0010
        /*0044*/ 	.byte	0x00, 0xf5, 0x21, 0x00


	//----- nvinfo : EIATTR_KPARAM_INFO
	.align		4
.L_745:
        /*0048*/ 	.byte	0x04, 0x17
        /*004a*/ 	.short	(.L_747 - .L_746)
.L_746:
        /*004c*/ 	.word	0x00000000
        /*0050*/ 	.short	0x0001
        /*0052*/ 	.short	0x0008
        /*0054*/ 	.byte	0x00, 0xf5, 0x21, 0x00


	//----- nvinfo : EIATTR_KPARAM_INFO
	.align		4
.L_747:
        /*0058*/ 	.byte	0x04, 0x17
        /*005a*/ 	.short	(.L_749 - .L_748)
.L_748:
        /*005c*/ 	.word	0x00000000
        /*0060*/ 	.short	0x0000
        /*0062*/ 	.short	0x0000
        /*0064*/ 	.byte	0x00, 0xf5, 0x21, 0x00


	//----- nvinfo : EIATTR_SPARSE_MMA_MASK
	.align		4
.L_749:
        /*0068*/ 	.byte	0x03, 0x50
        /*006a*/ 	.short	0x0000


	//----- nvinfo : EIATTR_MAXREG_COUNT
	.align		4
        /*006c*/ 	.byte	0x03, 0x1b
        /*006e*/ 	.short	0x00ff


	//----- nvinfo : EIATTR_MERCURY_ISA_VERSION
	.align		4
        /*0070*/ 	.byte	0x03, 0x5f
        /*0072*/ 	.short	0x0101


	//----- nvinfo : EIATTR_VRC_CTA_INIT_COUNT
	.align		4
        /*0074*/ 	.byte	0x02, 0x4a
	.zero		1
	.zero		1


	//----- nvinfo : EIATTR_EXIT_INSTR_OFFSETS
	.align		4
        /*0078*/ 	.byte	0x04, 0x1c
        /*007a*/ 	.short	(.L_751 - .L_750)


	//   ....[0]....
.L_750:
        /*007c*/ 	.word	0x000000e0


	//   ....[1]....
        /*0080*/ 	.word	0x000001f0


	//----- nvinfo : EIATTR_CRS_STACK_SIZE
	.align		4
.L_751:
        /*0084*/ 	.byte	0x04, 0x1e
        /*0086*/ 	.short	(.L_753 - .L_752)
.L_752:
        /*0088*/ 	.word	0x00000000


	//----- nvinfo : EIATTR_CBANK_PARAM_SIZE
	.align		4
.L_753:
        /*008c*/ 	.byte	0x03, 0x19
        /*008e*/ 	.short	0x0024


	//----- nvinfo : EIATTR_PARAM_CBANK
	.align		4
        /*0090*/ 	.byte	0x04, 0x0a
        /*0092*/ 	.short	(.L_755 - .L_754)
	.align		4
.L_754:
        /*0094*/ 	.word	index@(.nv.constant0._Z7ReLU_bpPfS_S_iii)
        /*0098*/ 	.short	0x0380
        /*009a*/ 	.short	0x0024


	//----- nvinfo : EIATTR_SW_WAR
	.align		4
.L_755:
        /*009c*/ 	.byte	0x04, 0x36
        /*009e*/ 	.short	(.L_757 - .L_756)
.L_756:
        /*00a0*/ 	.word	0x00000008
.L_757:


//--------------------- .nv.info._Z7ReLU_fpPfS_iii --------------------------
	.section	.nv.info._Z7ReLU_fpPfS_iii,"",@"SHT_CUDA_INFO"
	.sectionflags	@""
	.align	4


	//----- nvinfo : EIATTR_CUDA_API_VERSION
	.align		4
        /*0000*/ 	.byte	0x04, 0x37
        /*0002*/ 	.short	(.L_759 - .L_758)
.L_758:
        /*0004*/ 	.word	0x00000082


	//----- nvinfo : EIATTR_KPARAM_INFO
	.align		4
.L_759:
        /*0008*/ 	.byte	0x04, 0x17
        /*000a*/ 	.short	(.L_761 - .L_760)
.L_760:
        /*000c*/ 	.word	0x00000000
        /*0010*/ 	.short	0x0004
        /*0012*/ 	.short	0x0018
        /*0014*/ 	.byte	0x00, 0xf0, 0x11, 0x00


	//----- nvinfo : EIATTR_KPARAM_INFO
	.align		4
.L_761:
        /*0018*/ 	.byte	0x04, 0x17
        /*001a*/ 	.short	(.L_763 - .L_762)
.L_762:
        /*001c*/ 	.word	0x00000000
        /*0020*/ 	.short	0x0003
        /*0022*/ 	.short	0x0014
        /*0024*/ 	.byte	0x00, 0xf0, 0x11, 0x00


	//----- nvinfo : EIATTR_KPARAM_INFO
	.align		4
.L_763:
        /*0028*/ 	.byte	0x04, 0x17
        /*002a*/ 	.short	(.L_765 - .L_764)
.L_764:
        /*002c*/ 	.word	0x00000000
        /*0030*/ 	.short	0x0002
        /*0032*/ 	.short	0x0010
        /*0034*/ 	.byte	0x00, 0xf0, 0x11, 0x00


	//----- nvinfo : EIATTR_KPARAM_INFO
	.align		4
.L_765:
        /*0038*/ 	.byte	0x04, 0x17
        /*003a*/ 	.short	(.L_767 - .L_766)
.L_766:
        /*003c*/ 	.word	0x00000000
        /*0040*/ 	.short	0x0001
        /*0042*/ 	.short	0x0008
        /*0044*/ 	.byte	0x00, 0xf5, 0x21, 0x00


	//----- nvinfo : EIATTR_KPARAM_INFO
	.align		4
.L_767:
        /*0048*/ 	.byte	0x04, 0x17
        /*004a*/ 	.short	(.L_769 - .L_768)
.L_768:
        /*004c*/ 	.word	0x00000000
        /*0050*/ 	.short	0x0000
        /*0052*/ 	.short	0x0000
        /*0054*/ 	.byte	0x00, 0xf5, 0x21, 0x00


	//----- nvinfo : EIATTR_SPARSE_MMA_MASK
	.align		4
.L_769:
        /*0058*/ 	.byte	0x03, 0x50
        /*005a*/ 	.short	0x0000


	//----- nvinfo : EIATTR_MAXREG_COUNT
	.align		4
        /*005c*/ 	.byte	0x03, 0x1b
        /*005e*/ 	.short	0x00ff


	//----- nvinfo : EIATTR_MERCURY_ISA_VERSION
	.align		4
        /*0060*/ 	.byte	0x03, 0x5f
        /*0062*/ 	.short	0x0101


	//----- nvinfo : EIATTR_VRC_CTA_INIT_COUNT
	.align		4
        /*0064*/ 	.byte	0x02, 0x4a
	.zero		1
	.zero		1


	//----- nvinfo : EIATTR_EXIT_INSTR_OFFSETS
	.align		4
        /*0068*/ 	.byte	0x04, 0x1c
        /*006a*/ 	.short	(.L_771 - .L_770)


	//   ....[0]....
.L_770:
        /*006c*/ 	.word	0x000000e0


	//   ....[1]....
        /*0070*/ 	.word	0x00000180


	//----- nvinfo : EIATTR_CBANK_PARAM_SIZE
	.align		4
.L_771:
        /*0074*/ 	.byte	0x03, 0x19
        /*0076*/ 	.short	0x001c


	//----- nvinfo : EIATTR_PARAM_CBANK
	.align		4
        /*0078*/ 	.byte	0x04, 0x0a
        /*007a*/ 	.short	(.L_773 - .L_772)
	.align		4
.L_772:
        /*007c*/ 	.word	index@(.nv.constant0._Z7ReLU_fpPfS_iii)
        /*0080*/ 	.short	0x0380
        /*0082*/ 	.short	0x001c


	//----- nvinfo : EIATTR_SW_WAR
	.align		4
.L_773:
        /*0084*/ 	.byte	0x04, 0x36
        /*0086*/ 	.short	(.L_775 - .L_774)
.L_774:
        /*0088*/ 	.word	0x00000008
.L_775:


//--------------------- .nv.callgraph             --------------------------
	.section	.nv.callgraph,"",@"SHT_CUDA_CALLGRAPH"
	.align	4
	.sectionentsize	8
	.align		4
        /*0000*/ 	.word	0x00000000
	.align		4
        /*0004*/ 	.word	0xffffffff
	.align		4
        /*0008*/ 	.word	0x00000000
	.align		4
        /*000c*/ 	.word	0xfffffffe
	.align		4
        /*0010*/ 	.word	0x00000000
	.align		4
        /*0014*/ 	.word	0xfffffffd
	.align		4
        /*0018*/ 	.word	0x00000000
	.align		4
        /*001c*/ 	.word	0xfffffffc


//--------------------- .nv.constant4             --------------------------
	.section	.nv.constant4,"a",@progbits
	.align	8
	.align		8
.nv.constant4:
        /*0000*/ 	.dword	precalc_xorwow_matrix
	.align		8
        /*0008*/ 	.dword	precalc_xorwow_offset_matrix
	.align		8
        /*0010*/ 	.dword	mrg32k3aM1
	.align		8
        /*0018*/ 	.dword	mrg32k3aM2
	.align		8
        /*0020*/ 	.dword	mrg32k3aM1SubSeq
	.align		8
        /*0028*/ 	.dword	mrg32k3aM2SubSeq
	.align		8
        /*0030*/ 	.dword	mrg32k3aM1Seq
	.align		8
        /*0038*/ 	.dword	mrg32k3aM2Seq
	.align		8
        /*0040*/ 	.dword	hist


//--------------------- .nv.constant3             --------------------------
	.section	.nv.constant3,"a",@progbits
	.align	8
.nv.constant3:
	.type		__cr_lgamma_table,@object
	.size		__cr_lgamma_table,(.L_8 - __cr_lgamma_table)
__cr_lgamma_table:
        /*0000*/ 	.byte	0x00, 0x00, 0x00, 0x00, 0x00, 0x00, 0x00, 0x00, 0x00, 0x00, 0x00, 0x00, 0x00, 0x00, 0x00, 0x00
        /*0010*/ 	.byte	0xef, 0x39, 0xfa, 0xfe, 0x42, 0x2e, 0xe6, 0x3f, 0x02, 0x20, 0x2a, 0xfa, 0x0b, 0xab, 0xfc, 0x3f
        /*0020*/ 	.byte	0xf9, 0x2c, 0x92, 0x7c, 0xa7, 0x6c, 0x09, 0x40, 0xc9, 0x79, 0x44, 0x3c, 0x64, 0x26, 0x13, 0x40
        /*0030*/ 	.byte	0xca, 0x01, 0xcf, 0x3a, 0x27, 0x51, 0x1a, 0x40, 0x30, 0xcc, 0x2d, 0xf3, 0xe1, 0x0c, 0x21, 0x40
        /*0040*/ 	.byte	0x0d, 0xb7, 0xfc, 0x82, 0x8e, 0x35, 0x25, 0x40
.L_8:


//--------------------- .nv.constant2._Z9conv_bp_xPfS_S_iiiii --------------------------
	.section	.nv.constant2._Z9conv_bp_xPfS_S_iiiii,"a",@progbits
	.sectionflags	@""
	.align	4
.nv.constant2._Z9conv_bp_xPfS_S_iiiii:
        /*0000*/ 	.byte	0xe0, 0x0f, 0x00, 0x00, 0xd0, 0x0e, 0x00, 0x00, 0x60, 0x0d, 0x00, 0x00


//--------------------- .text._Z13normalize_imgPfS_iii --------------------------
	.section	.text._Z13normalize_imgPfS_iii,"ax",@progbits
	.align	128
        .global         _Z13normalize_imgPfS_iii
        .type           _Z13normalize_imgPfS_iii,@function
        .size           _Z13normalize_imgPfS_iii,(.L_x_192 - _Z13normalize_imgPfS_iii)
        .other          _Z13normalize_imgPfS_iii,@"STO_CUDA_ENTRY STV_DEFAULT"
_Z13normalize_imgPfS_iii:
.text._Z13normalize_imgPfS_iii:
[----:B------:R-:W-:Y:S01]  /*0000*/  LDC R1, c[0x0][0x37c] ;  /* 0x0000df00ff017b82 */ /* 0x000fe20000000800 */
[----:B------:R-:W0:Y:S07]  /*0010*/  S2R R3, SR_TID.X ;  /* 0x0000000000037919 */ /* 0x000e2e0000002100 */
[----:B------:R-:W0:Y:S01]  /*0020*/  LDC R2, c[0x0][0x360] ;  /* 0x0000d800ff027b82 */ /* 0x000e220000000800 */
[----:B------:R-:W1:Y:S01]  /*0030*/  LDCU.64 UR6, c[0x0][0x390] ;  /* 0x00007200ff0677ac */ /* 0x000e620008000a00 */
[----:B------:R-:W-:Y:S01]  /*0040*/  BSSY.RECONVERGENT B0, `(.L_x_0) ;  /* 0x000001c000007945 */ /* 0x000fe20003800200 */
[----:B------:R-:W2:Y:S01]  /*0050*/  S2R R0, SR_TID.Y ;  /* 0x0000000000007919 */ /* 0x000ea20000002200 */
[----:B------:R-:W3:Y:S04]  /*0060*/  LDCU.64 UR8, c[0x0][0x358] ;  /* 0x00006b00ff0877ac */ /* 0x000ee80008000a00 */
[----:B------:R-:W0:Y:S08]  /*0070*/  S2UR UR4, SR_CTAID.X ;  /* 0x00000000000479c3 */ /* 0x000e300000002500 */
[----:B------:R-:W2:Y:S08]  /*0080*/  S2UR UR5, SR_CTAID.Y ;  /* 0x00000000000579c3 */ /* 0x000eb00000002600 */
[----:B------:R-:W2:Y:S01]  /*0090*/  LDC R7, c[0x0][0x364] ;  /* 0x0000d900ff077b82 */ /* 0x000ea20000000800 */
[----:B0-----:R-:W-:-:S07]  /*00a0*/  IMAD R2, R2, UR4, R3 ;  /* 0x0000000402027c24 */ /* 0x001fce000f8e0203 */
[----:B------:R-:W0:Y:S01]  /*00b0*/  LDC.64 R4, c[0x0][0x380] ;  /* 0x0000e000ff047b82 */ /* 0x000e220000000a00 */
[----:B-1----:R-:W-:Y:S01]  /*00c0*/  ISETP.GE.AND P0, PT, R2, UR7, PT ;  /* 0x0000000702007c0c */ /* 0x002fe2000bf06270 */
[----:B--2---:R-:W-:-:S05]  /*00d0*/  IMAD R7, R7, UR5, R0 ;  /* 0x0000000507077c24 */ /* 0x004fca000f8e0200 */
[C-C-:B------:R-:W-:Y:S01]  /*00e0*/  LOP3.LUT P1, R3, R7.reuse, RZ, R2.reuse, 0xfa, !PT ;  /* 0x000000ff07037212 */ /* 0x140fe2000782fa02 */
[C---:B------:R-:W-:Y:S01]  /*00f0*/  IMAD R2, R7.reuse, UR7, R2 ;  /* 0x0000000707027c24 */ /* 0x040fe2000f8e0202 */
[----:B------:R-:W-:-:S03]  /*0100*/  ISETP.LT.AND P0, PT, R7, UR6, !P0 ;  /* 0x0000000607007c0c */ /* 0x000fc6000c701270 */
[----:B0-----:R-:W-:-:S08]  /*0110*/  IMAD.WIDE R4, R2, 0x4, R4 ;  /* 0x0000000402047825 */ /* 0x001fd000078e0204 */
[----:B------:R-:W0:Y:S01]  /*0120*/  @!P1 S2R R9, SR_CgaCtaId ;  /* 0x0000000000099919 */ /* 0x000e220000008800 */
[----:B------:R-:W-:-:S04]  /*0130*/  @!P1 MOV R0, 0x400 ;  /* 0x0000040000009802 */ /* 0x000fc80000000f00 */
[----:B0-----:R-:W-:-:S05]  /*0140*/  @!P1 LEA R0, R9, R0, 0x18 ;  /* 0x0000000009009211 */ /* 0x001fca00078ec0ff */
[----:B------:R0:W-:Y:S01]  /*0150*/  @!P1 STS [R0], RZ ;  /* 0x000000ff00009388 */ /* 0x0001e20000000800 */
[----:B------:R-:W-:Y:S06]  /*0160*/  BAR.SYNC.DEFER_BLOCKING 0x0 ;  /* 0x0000000000007b1d */ /* 0x000fec0000010000 */
[----:B---3--:R-:W-:Y:S05]  /*0170*/  @!P0 BRA `(.L_x_1) ;  /* 0x0000000000208947 */ /* 0x008fea0003800000 */
[----:B------:R1:W5:Y:S01]  /*0180*/  LDG.E R7, desc[UR8][R4.64] ;  /* 0x0000000804077981 */ /* 0x000362000c1e1900 */
[----:B0-----:R-:W-:Y:S01]  /*0190*/  MOV R0, 0x400 ;  /* 0x0000040000007802 */ /* 0x001fe20000000f00 */
[----:B------:R-:W0:Y:S03]  /*01a0*/  S2R R9, SR_CgaCtaId ;  /* 0x0000000000097919 */ /* 0x000e260000008800 */
[----:B01----:R-:W-:-:S07]  /*01b0*/  LEA R0, R9, R0, 0x18 ;  /* 0x0000000009007211 */ /* 0x003fce00078ec0ff */
.L_x_2:
[----:B------:R-:W0:Y:S02]  /*01c0*/  LDS R8, [R0] ;  /* 0x0000000000087984 */ /* 0x000e240000000800 */
[----:B0----5:R-:W-:-:S05]  /*01d0*/  FADD R9, R7, R8 ;  /* 0x0000000807097221 */ /* 0x021fca0000000000 */
[----:B------:R-:W0:Y:S02]  /*01e0*/  ATOMS.CAST.SPIN P1, [R0], R8, R9 ;  /* 0x000000080000758d */ /* 0x000e240001820009 */
[----:B0-----:R-:W-:Y:S05]  /*01f0*/  @!P1 BRA `(.L_x_2) ;  /* 0xfffffffc00f09947 */ /* 0x001fea000383ffff */
.L_x_1:
[----:B------:R-:W-:Y:S05]  /*0200*/  BSYNC.RECONVERGENT B0 ;  /* 0x0000000000007941 */ /* 0x000fea0003800200 */
.L_x_0:
[----:B------:R-:W-:Y:S01]  /*0210*/  BAR.SYNC.DEFER_BLOCKING 0x0 ;  /* 0x0000000000007b1d */ /* 0x000fe20000010000 */
[----:B------:R-:W-:-:S05]  /*0220*/  ISETP.NE.AND P1, PT, R3, RZ, PT ;  /* 0x000000ff0300720c */ /* 0x000fca0003f25270 */
[----:B------:R-:W-:Y:S08]  /*0230*/  BSSY.RECONVERGENT B0, `(.L_x_3) ;  /* 0x0000017000007945 */ /* 0x000ff00003800200 */
[----:B------:R-:W-:Y:S05]  /*0240*/  @P1 BRA `(.L_x_4) ;  /* 0x0000000000541947 */ /* 0x000fea0003800000 */
[----:B------:R-:W1:Y:S01]  /*0250*/  S2UR UR5, SR_CgaCtaId ;  /* 0x00000000000579c3 */ /* 0x000e620000008800 */
[----:B------:R-:W-:Y:S02]  /*0260*/  UMOV UR4, 0x400 ;  /* 0x0000040000047882 */ /* 0x000fe40000000000 */
[----:B-1----:R-:W-:-:S09]  /*0270*/  ULEA UR4, UR5, UR4, 0x18 ;  /* 0x0000000405047291 */ /* 0x002fd2000f8ec0ff */
[----:B0-----:R-:W0:Y:S01]  /*0280*/  LDS R0, [UR4] ;  /* 0x00000004ff007984 */ /* 0x001e220008000800 */
[----:B------:R-:W-:-:S06]  /*0290*/  UIMAD UR4, UR7, UR6, URZ ;  /* 0x00000006070472a4 */ /* 0x000fcc000f8e02ff */
[----:B------:R-:W-:-:S04]  /*02a0*/  I2FP.F32.S32 R7, UR4 ;  /* 0x0000000400077c45 */ /* 0x000fc80008201400 */
[----:B------:R-:W1:Y:S02]  /*02b0*/  MUFU.RCP R6, R7 ;  /* 0x0000000700067308 */ /* 0x000e640000001000 */
[----:B-1----:R-:W-:-:S04]  /*02c0*/  FFMA R9, -R7, R6, 1 ;  /* 0x3f80000007097423 */ /* 0x002fc80000000106 */
[----:B------:R-:W-:Y:S02]  /*02d0*/  FFMA R9, R6, R9, R6 ;  /* 0x0000000906097223 */ /* 0x000fe40000000006 */
[----:B0-----:R-:W0:Y:S02]  /*02e0*/  FCHK P1, R0, R7 ;  /* 0x0000000700007302 */ /* 0x001e240000020000 */
[----:B------:R-:W-:-:S04]  /*02f0*/  FFMA R6, R0, R9, RZ ;  /* 0x0000000900067223 */ /* 0x000fc800000000ff */
[----:B------:R-:W-:-:S04]  /*0300*/  FFMA R8, -R7, R6, R0 ;  /* 0x0000000607087223 */ /* 0x000fc80000000100 */
[----:B------:R-:W-:Y:S01]  /*0310*/  FFMA R6, R9, R8, R6 ;  /* 0x0000000809067223 */ /* 0x000fe20000000006 */
[----:B0-----:R-:W-:Y:S06]  /*0320*/  @!P1 BRA `(.L_x_5) ;  /* 0x00000000000c9947 */ /* 0x001fec0003800000 */
[----:B------:R-:W-:-:S07]  /*0330*/  MOV R6, 0x350 ;  /* 0x0000035000067802 */ /* 0x000fce0000000f00 */
[----:B------:R-:W-:Y:S05]  /*0340*/  CALL.REL.NOINC `($__internal_1_$__cuda_sm3x_div_rn_noftz_f32_slowpath) ;  /* 0x0000000800a87944 */ /* 0x000fea0003c00000 */
[----:B------:R-:W-:-:S07]  /*0350*/  IMAD.MOV.U32 R6, RZ, RZ, R0 ;  /* 0x000000ffff067224 */ /* 0x000fce00078e0000 */
.L_x_5:
[----:B------:R-:W0:Y:S01]  /*0360*/  S2UR UR5, SR_CgaCtaId ;  /* 0x00000000000579c3 */ /* 0x000e220000008800 */
[----:B------:R-:W-:Y:S02]  /*0370*/  UMOV UR4, 0x400 ;  /* 0x0000040000047882 */ /* 0x000fe40000000000 */
[----:B0-----:R-:W-:-:S09]  /*0380*/  ULEA UR4, UR5, UR4, 0x18 ;  /* 0x0000000405047291 */ /* 0x001fd2000f8ec0ff */
[----:B------:R1:W-:Y:S03]  /*0390*/  STS [UR4], R6 ;  /* 0x00000006ff007988 */ /* 0x0003e60008000804 */
.L_x_4:
[----:B------:R-:W-:Y:S05]  /*03a0*/  BSYNC.RECONVERGENT B0 ;  /* 0x0000000000007941 */ /* 0x000fea0003800200 */
.L_x_3:
[----:B------:R-:W-:Y:S01]  /*03b0*/  BAR.SYNC.DEFER_BLOCKING 0x0 ;  /* 0x0000000000007b1d */ /* 0x000fe20000010000 */
[----:B------:R-:W-:-:S05]  /*03c0*/  ISETP.NE.AND P1, PT, R3, RZ, PT ;  /* 0x000000ff0300720c */ /* 0x000fca0003f25270 */
[----:B------:R-:W-:Y:S08]  /*03d0*/  BSSY.RECONVERGENT B0, `(.L_x_6) ;  /* 0x000002a000007945 */ /* 0x000ff00003800200 */
[----:B------:R-:W2:Y:S01]  /*03e0*/  @!P1 S2R R7, SR_CgaCtaId ;  /* 0x0000000000079919 */ /* 0x000ea20000008800 */
[----:B0-----:R-:W-:-:S04]  /*03f0*/  @!P1 MOV R0, 0x400 ;  /* 0x0000040000009802 */ /* 0x001fc80000000f00 */
[----:B--2---:R-:W-:-:S05]  /*0400*/  @!P1 LEA R0, R7, R0, 0x18 ;  /* 0x0000000007009211 */ /* 0x004fca00078ec0ff */
[----:B------:R0:W-:Y:S01]  /*0410*/  @!P1 STS [R0+0x4], RZ ;  /* 0x000004ff00009388 */ /* 0x0001e20000000800 */
[----:B------:R-:W-:Y:S06]  /*0420*/  BAR.SYNC.DEFER_BLOCKING 0x0 ;  /* 0x0000000000007b1d */ /* 0x000fec0000010000 */
[----:B------:R-:W-:Y:S05]  /*0430*/  @!P0 BRA `(.L_x_7) ;  /* 0x00000000008c8947 */ /* 0x000fea0003800000 */
[----:B-1----:R-:W2:Y:S01]  /*0440*/  LDG.E R6, desc[UR8][R4.64] ;  /* 0x0000000804067981 */ /* 0x002ea2000c1e1900 */
[----:B------:R-:W-:Y:S01]  /*0450*/  BSSY.RECONVERGENT B1, `(.L_x_8) ;  /* 0x0000006000017945 */ /* 0x000fe20003800200 */
[----:B0-----:R-:W-:Y:S01]  /*0460*/  MOV R0, 0x4b0 ;  /* 0x000004b000007802 */ /* 0x001fe20000000f00 */
[----:B--2---:R-:W0:Y:S02]  /*0470*/  F2F.F64.F32 R28, R6 ;  /* 0x00000006001c7310 */ /* 0x004e240000201800 */
[----:B0-----:R-:W-:-:S10]  /*0480*/  DADD R26, -RZ, |R28| ;  /* 0x00000000ff1a7229 */ /* 0x001fd4000000051c */
[----:B------:R-:W-:-:S07]  /*0490*/  IMAD.MOV.U32 R12, RZ, RZ, R26 ;  /* 0x000000ffff0c7224 */ /* 0x000fce00078e001a */
[----:B------:R-:W-:Y:S05]  /*04a0*/  CALL.REL.NOINC `($_Z13normalize_imgPfS_iii$__internal_accurate_pow) ;  /* 0x0000000c00e87944 */ /* 0x000fea0003c00000 */
[----:B------:R-:W-:Y:S05]  /*04b0*/  BSYNC.RECONVERGENT B1 ;  /* 0x0000000000017941 */ /* 0x000fea0003800200 */
.L_x_8:
[----:B------:R-:W-:Y:S01]  /*04c0*/  DADD R8, R28, 2 ;  /* 0x400000001c087429 */ /* 0x000fe20000000000 */
[----:B------:R-:W0:Y:S01]  /*04d0*/  S2R R7, SR_CgaCtaId ;  /* 0x0000000000077919 */ /* 0x000e220000008800 */
[----:B------:R-:W-:Y:S01]  /*04e0*/  FSETP.NEU.AND P1, PT, R6, RZ, PT ;  /* 0x000000ff0600720b */ /* 0x000fe20003f2d000 */
[----:B------:R-:W-:Y:S07]  /*04f0*/  BSSY.RECONVERGENT B1, `(.L_x_9) ;  /* 0x000000d000017945 */ /* 0x000fee0003800200 */
[----:B------:R-:W-:Y:S01]  /*0500*/  LOP3.LUT R8, R9, 0x7ff00000, RZ, 0xc0, !PT ;  /* 0x7ff0000009087812 */ /* 0x000fe200078ec0ff */
[----:B------:R-:W-:-:S03]  /*0510*/  IMAD.MOV.U32 R9, RZ, RZ, R13 ;  /* 0x000000ffff097224 */ /* 0x000fc600078e000d */
[----:B------:R-:W-:Y:S01]  /*0520*/  ISETP.NE.AND P2, PT, R8, 0x7ff00000, PT ;  /* 0x7ff000000800780c */ /* 0x000fe20003f45270 */
[----:B------:R-:W-:Y:S01]  /*0530*/  IMAD.MOV.U32 R8, RZ, RZ, R12 ;  /* 0x000000ffff087224 */ /* 0x000fe200078e000c */
[----:B------:R-:W-:-:S11]  /*0540*/  @!P1 CS2R R8, SRZ ;  /* 0x0000000000089805 */ /* 0x000fd6000001ff00 */
[----:B------:R-:W-:Y:S05]  /*0550*/  @P2 BRA `(.L_x_10) ;  /* 0x0000000000182947 */ /* 0x000fea0003800000 */
[----:B------:R-:W-:-:S13]  /*0560*/  FSETP.NAN.AND P1, PT, R6, R6, PT ;  /* 0x000000060600720b */ /* 0x000fda0003f28000 */
[----:B------:R-:W-:Y:S01]  /*0570*/  @P1 DADD R8, R28, 2 ;  /* 0x400000001c081429 */ /* 0x000fe20000000000 */
[----:B------:R-:W-:Y:S10]  /*0580*/  @P1 BRA `(.L_x_10) ;  /* 0x00000000000c1947 */ /* 0x000ff40003800000 */
[----:B------:R-:W-:-:S14]  /*0590*/  DSETP.NEU.AND P1, PT, |R28|, +INF , PT ;  /* 0x7ff000001c00742a */ /* 0x000fdc0003f2d200 */
[----:B------:R-:W-:Y:S02]  /*05a0*/  @!P1 IMAD.MOV.U32 R8, RZ, RZ, 0x0 ;  /* 0x00000000ff089424 */ /* 0x000fe400078e00ff */
[----:B------:R-:W-:-:S07]  /*05b0*/  @!P1 IMAD.MOV.U32 R9, RZ, RZ, 0x7ff00000 ;  /* 0x7ff00000ff099424 */ /* 0x000fce00078e00ff */
.L_x_10:
[----:B------:R-:W-:Y:S05]  /*05c0*/  BSYNC.RECONVERGENT B1 ;  /* 0x0000000000017941 */ /* 0x000fea0003800200 */
.L_x_9:
[----:B------:R-:W1:Y:S01]  /*05d0*/  F2F.F32.F64 R8, R8 ;  /* 0x0000000800087310 */ /* 0x000e620000301000 */
[----:B------:R-:W-:Y:S02]  /*05e0*/  MOV R0, 0x400 ;  /* 0x0000040000007802 */ /* 0x000fe40000000f00 */
[----:B------:R-:W-:-:S03]  /*05f0*/  FSETP.NEU.AND P1, PT, R6, 1, PT ;  /* 0x3f8000000600780b */ /* 0x000fc60003f2d000 */
[----:B------:R-:W-:-:S05]  /*0600*/  VIADD R0, R0, 0x4 ;  /* 0x0000000400007836 */ /* 0x000fca0000000000 */
[----:B0-----:R-:W-:Y:S02]  /*0610*/  LEA R0, R7, R0, 0x18 ;  /* 0x0000000007007211 */ /* 0x001fe400078ec0ff */
[----:B-1----:R-:W-:-:S07]  /*0620*/  FSEL R11, R8, 1, P1 ;  /* 0x3f800000080b7808 */ /* 0x002fce0000800000 */
.L_x_11:
[----:B------:R-:W0:Y:S02]  /*0630*/  LDS R6, [R0] ;  /* 0x0000000000067984 */ /* 0x000e240000000800 */
[----:B0-----:R-:W-:-:S05]  /*0640*/  FADD R7, R11, R6 ;  /* 0x000000060b077221 */ /* 0x001fca0000000000 */
[----:B------:R-:W0:Y:S02]  /*0650*/  ATOMS.CAST.SPIN P1, [R0], R6, R7 ;  /* 0x000000060000758d */ /* 0x000e240001820007 */
[----:B0-----:R-:W-:Y:S05]  /*0660*/  @!P1 BRA `(.L_x_11) ;  /* 0xfffffffc00f09947 */ /* 0x001fea000383ffff */
.L_x_7:
[----:B------:R-:W-:Y:S05]  /*0670*/  BSYNC.RECONVERGENT B0 ;  /* 0x0000000000007941 */ /* 0x000fea0003800200 */
.L_x_6:
[----:B------:R-:W-:Y:S01]  /*0680*/  BAR.SYNC.DEFER_BLOCKING 0x0 ;  /* 0x0000000000007b1d */ /* 0x000fe20000010000 */
[----:B------:R-:W-:-:S05]  /*0690*/  ISETP.NE.AND P1, PT, R3, RZ, PT ;  /* 0x000000ff0300720c */ /* 0x000fca0003f25270 */
[----:B------:R-:W-:Y:S08]  /*06a0*/  BSSY.RECONVERGENT B0, `(.L_x_12) ;  /* 0x0000039000007945 */ /* 0x000ff00003800200 */
[----:B------:R-:W-:Y:S05]  /*06b0*/  @P1 BRA `(.L_x_13) ;  /* 0x0000000000dc1947 */ /* 0x000fea0003800000 */
[----:B------:R-:W2:Y:S01]  /*06c0*/  S2UR UR5, SR_CgaCtaId ;  /* 0x00000000000579c3 */ /* 0x000ea20000008800 */
[----:B------:R-:W-:Y:S01]  /*06d0*/  UMOV UR4, 0x400 ;  /* 0x0000040000047882 */ /* 0x000fe20000000000 */
[----:B------:R-:W3:Y:S02]  /*06e0*/  LDCU.64 UR6, c[0x0][0x390] ;  /* 0x00007200ff0677ac */ /* 0x000ee40008000a00 */
[----:B---3--:R-:W-:Y:S02]  /*06f0*/  UIMAD UR6, UR7, UR6, URZ ;  /* 0x00000006070672a4 */ /* 0x008fe4000f8e02ff */
[----:B--2---:R-:W-:-:S04]  /*0700*/  ULEA UR4, UR5, UR4, 0x18 ;  /* 0x0000000405047291 */ /* 0x004fc8000f8ec0ff */
[----:B------:R-:W-:-:S04]  /*0710*/  I2FP.F32.S32 R9, UR6 ;  /* 0x0000000600097c45 */ /* 0x000fc80008201400 */
[----:B-1----:R-:W1:Y:S01]  /*0720*/  MUFU.RCP R6, R9 ;  /* 0x0000000900067308 */ /* 0x002e620000001000 */
[----:B0-----:R-:W0:Y:S01]  /*0730*/  LDS R0, [UR4+0x4] ;  /* 0x00000404ff007984 */ /* 0x001e220008000800 */
[----:B-1----:R-:W-:-:S04]  /*0740*/  FFMA R3, -R9, R6, 1 ;  /* 0x3f80000009037423 */ /* 0x002fc80000000106 */
[----:B------:R-:W-:Y:S02]  /*0750*/  FFMA R3, R6, R3, R6 ;  /* 0x0000000306037223 */ /* 0x000fe40000000006 */
[----:B0-----:R-:W0:Y:S02]  /*0760*/  FCHK P1, R0, R9 ;  /* 0x0000000900007302 */ /* 0x001e240000020000 */
[----:B------:R-:W-:-:S04]  /*0770*/  FFMA R6, R3, R0, RZ ;  /* 0x0000000003067223 */ /* 0x000fc800000000ff */
[----:B------:R-:W-:-:S04]  /*0780*/  FFMA R7, -R9, R6, R0 ;  /* 0x0000000609077223 */ /* 0x000fc80000000100 */
[----:B------:R-:W-:Y:S01]  /*0790*/  FFMA R3, R3, R7, R6 ;  /* 0x0000000703037223 */ /* 0x000fe20000000006 */
[----:B0-----:R-:W-:Y:S06]  /*07a0*/  @!P1 BRA `(.L_x_14) ;  /* 0x0000000000109947 */ /* 0x001fec0003800000 */
[----:B------:R-:W-:Y:S01]  /*07b0*/  IMAD.MOV.U32 R7, RZ, RZ, R9 ;  /* 0x000000ffff077224 */ /* 0x000fe200078e0009 */
[----:B------:R-:W-:-:S07]  /*07c0*/  MOV R6, 0x7e0 ;  /* 0x000007e000067802 */ /* 0x000fce0000000f00 */
[----:B------:R-:W-:Y:S05]  /*07d0*/  CALL.REL.NOINC `($__internal_1_$__cuda_sm3x_div_rn_noftz_f32_slowpath) ;  /* 0x0000000400847944 */ /* 0x000fea0003c00000 */
[----:B------:R-:W-:-:S07]  /*07e0*/  IMAD.MOV.U32 R3, RZ, RZ, R0 ;  /* 0x000000ffff037224 */ /* 0x000fce00078e0000 */
.L_x_14:
[----:B------:R-:W0:Y:S01]  /*07f0*/  S2UR UR5, SR_CgaCtaId ;  /* 0x00000000000579c3 */ /* 0x000e220000008800 */
[----:B------:R-:W-:Y:S01]  /*0800*/  UMOV UR4, 0x400 ;  /* 0x0000040000047882 */ /* 0x000fe20000000000 */
[----:B------:R-:W-:Y:S01]  /*0810*/  BSSY.RECONVERGENT B1, `(.L_x_15) ;  /* 0x0000009000017945 */ /* 0x000fe20003800200 */
[----:B------:R-:W-:Y:S01]  /*0820*/  MOV R0, 0x8a0 ;  /* 0x000008a000007802 */ /* 0x000fe20000000f00 */
[----:B0-----:R-:W-:-:S09]  /*0830*/  ULEA UR4, UR5, UR4, 0x18 ;  /* 0x0000000405047291 */ /* 0x001fd2000f8ec0ff */
[----:B------:R-:W0:Y:S02]  /*0840*/  LDS R26, [UR4] ;  /* 0x00000004ff1a7984 */ /* 0x000e240008000800 */
[----:B0-----:R-:W0:Y:S02]  /*0850*/  F2F.F64.F32 R6, R26 ;  /* 0x0000001a00067310 */ /* 0x001e240000201800 */
[----:B0-----:R-:W-:-:S10]  /*0860*/  DADD R8, -RZ, |R6| ;  /* 0x00000000ff087229 */ /* 0x001fd40000000506 */
[----:B------:R-:W-:Y:S02]  /*0870*/  IMAD.MOV.U32 R12, RZ, RZ, R8 ;  /* 0x000000ffff0c7224 */ /* 0x000fe400078e0008 */
[----:B------:R-:W-:-:S07]  /*0880*/  IMAD.MOV.U32 R27, RZ, RZ, R9 ;  /* 0x000000ffff1b7224 */ /* 0x000fce00078e0009 */
[----:B------:R-:W-:Y:S05]  /*0890*/  CALL.REL.NOINC `($_Z13normalize_imgPfS_iii$__internal_accurate_pow) ;  /* 0x0000000800ec7944 */ /* 0x000fea0003c00000 */
[----:B------:R-:W-:Y:S05]  /*08a0*/  BSYNC.RECONVERGENT B1 ;  /* 0x0000000000017941 */ /* 0x000fea0003800200 */
.L_x_15:
[----:B------:R-:W-:Y:S01]  /*08b0*/  DADD R8, R6, 2 ;  /* 0x4000000006087429 */ /* 0x000fe20000000000 */
[C---:B------:R-:W-:Y:S01]  /*08c0*/  FSETP.NEU.AND P2, PT, R26.reuse, RZ, PT ;  /* 0x000000ff1a00720b */ /* 0x040fe20003f4d000 */
[----:B------:R0:W1:Y:S01]  /*08d0*/  F2F.F64.F32 R10, R3 ;  /* 0x00000003000a7310 */ /* 0x0000620000201800 */
[----:B------:R-:W2:Y:S01]  /*08e0*/  S2UR UR5, SR_CgaCtaId ;  /* 0x00000000000579c3 */ /* 0x000ea20000008800 */
[----:B------:R-:W-:-:S06]  /*08f0*/  FSETP.NEU.AND P1, PT, R26, 1, PT ;  /* 0x3f8000001a00780b */ /* 0x000fcc0003f2d000 */
[----:B------:R-:W-:Y:S02]  /*0900*/  LOP3.LUT R8, R9, 0x7ff00000, RZ, 0xc0, !PT ;  /* 0x7ff0000009087812 */ /* 0x000fe400078ec0ff */
[----:B------:R-:W-:Y:S02]  /*0910*/  MOV R9, R13 ;  /* 0x0000000d00097202 */ /* 0x000fe40000000f00 */
[----:B------:R-:W-:Y:S01]  /*0920*/  ISETP.NE.AND P3, PT, R8, 0x7ff00000, PT ;  /* 0x7ff000000800780c */ /* 0x000fe20003f65270 */
[----:B------:R-:W-:Y:S01]  /*0930*/  IMAD.MOV.U32 R8, RZ, RZ, R12 ;  /* 0x000000ffff087224 */ /* 0x000fe200078e000c */
[----:B------:R-:W-:-:S11]  /*0940*/  @!P2 CS2R R8, SRZ ;  /* 0x000000000008a805 */ /* 0x000fd6000001ff00 */
[----:B012---:R-:W-:Y:S05]  /*0950*/  @P3 BRA `(.L_x_16) ;  /* 0x0000000000183947 */ /* 0x007fea0003800000 */
[----:B------:R-:W-:-:S13]  /*0960*/  FSETP.NAN.AND P2, PT, R26, R26, PT ;  /* 0x0000001a1a00720b */ /* 0x000fda0003f48000 */
[----:B------:R-:W-:Y:S01]  /*0970*/  @P2 DADD R8, R6, 2 ;  /* 0x4000000006082429 */ /* 0x000fe20000000000 */
[----:B------:R-:W-:Y:S10]  /*0980*/  @P2 BRA `(.L_x_16) ;  /* 0x00000000000c2947 */ /* 0x000ff40003800000 */
[----:B------:R-:W-:-:S14]  /*0990*/  DSETP.NEU.AND P2, PT, |R6|, +INF , PT ;  /* 0x7ff000000600742a */ /* 0x000fdc0003f4d200 */
[----:B------:R-:W-:Y:S02]  /*09a0*/  @!P2 IMAD.MOV.U32 R8, RZ, RZ, 0x0 ;  /* 0x00000000ff08a424 */ /* 0x000fe400078e00ff */
[----:B------:R-:W-:-:S07]  /*09b0*/  @!P2 IMAD.MOV.U32 R9, RZ, RZ, 0x7ff00000 ;  /* 0x7ff00000ff09a424 */ /* 0x000fce00078e00ff */
.L_x_16:
[----:B------:R-:W-:Y:S01]  /*09c0*/  FSEL R6, R8, RZ, P1 ;  /* 0x000000ff08067208 */ /* 0x000fe20000800000 */
[----:B------:R-:W-:Y:S01]  /*09d0*/  UMOV UR4, 0x400 ;  /* 0x0000040000047882 */ /* 0x000fe20000000000 */
[----:B------:R-:W-:Y:S01]  /*09e0*/  FSEL R7, R9, 1.875, P1 ;  /* 0x3ff0000009077808 */ /* 0x000fe20000800000 */
[----:B------:R-:W-:-:S05]  /*09f0*/  ULEA UR4, UR5, UR4, 0x18 ;  /* 0x0000000405047291 */ /* 0x000fca000f8ec0ff */
[----:B------:R-:W-:-:S10]  /*0a00*/  DADD R10, R10, -R6 ;  /* 0x000000000a0a7229 */ /* 0x000fd40000000806 */
[----:B------:R-:W0:Y:S02]  /*0a10*/  F2F.F32.F64 R10, R10 ;  /* 0x0000000a000a7310 */ /* 0x000e240000301000 */
[----:B0-----:R2:W-:Y:S02]  /*0a20*/  STS [UR4+0x4], R10 ;  /* 0x0000040aff007988 */ /* 0x0015e40008000804 */
.L_x_13:
[----:B------:R-:W-:Y:S05]  /*0a30*/  BSYNC.RECONVERGENT B0 ;  /* 0x0000000000007941 */ /* 0x000fea0003800200 */
.L_x_12:
[----:B------:R-:W-:Y:S06]  /*0a40*/  BAR.SYNC.DEFER_BLOCKING 0x0 ;  /* 0x0000000000007b1d */ /* 0x000fec0000010000 */
[----:B------:R-:W-:Y:S05]  /*0a50*/  @!P0 EXIT ;  /* 0x000000000000894d */ /* 0x000fea0003800000 */
[----:B------:R-:W3:Y:S01]  /*0a60*/  LDG.E R5, desc[UR8][R4.64] ;  /* 0x0000000804057981 */ /* 0x000ee2000c1e1900 */
[----:B------:R-:W4:Y:S01]  /*0a70*/  S2UR UR5, SR_CgaCtaId ;  /* 0x00000000000579c3 */ /* 0x000f220000008800 */
[----:B------:R-:W-:Y:S02]  /*0a80*/  UMOV UR4, 0x400 ;  /* 0x0000040000047882 */ /* 0x000fe40000000000 */
[----:B----4-:R-:W-:-:S09]  /*0a90*/  ULEA UR4, UR5, UR4, 0x18 ;  /* 0x0000000405047291 */ /* 0x010fd2000f8ec0ff */
[----:B-1----:R-:W0:Y:S02]  /*0aa0*/  LDS.64 R6, [UR4] ;  /* 0x00000004ff067984 */ /* 0x002e240008000a00 */
[----:B0-----:R-:W-:Y:S01]  /*0ab0*/  VIADD R0, R7, 0xf3000000 ;  /* 0xf300000007007836 */ /* 0x001fe20000000000 */
[----:B------:R0:W1:Y:S04]  /*0ac0*/  MUFU.RSQ R8, R7 ;  /* 0x0000000700087308 */ /* 0x0000680000001400 */
[----:B------:R-:W-:Y:S01]  /*0ad0*/  ISETP.GT.U32.AND P0, PT, R0, 0x727fffff, PT ;  /* 0x727fffff0000780c */ /* 0x000fe20003f04070 */
[----:B---3--:R-:W-:-:S12]  /*0ae0*/  FADD R0, R5, -R6 ;  /* 0x8000000605007221 */ /* 0x008fd80000000000 */
[----:B01----:R-:W-:Y:S05]  /*0af0*/  @!P0 BRA `(.L_x_17) ;  /* 0x00000000000c8947 */ /* 0x003fea0003800000 */
[----:B------:R-:W-:-:S07]  /*0b00*/  MOV R8, 0xb20 ;  /* 0x00000b2000087802 */ /* 0x000fce0000000f00 */
[----:B--2---:R-:W-:Y:S05]  /*0b10*/  CALL.REL.NOINC `($__internal_0_$__cuda_sm20_sqrt_rn_f32_slowpath) ;  /* 0x0000000000587944 */ /* 0x004fea0003c00000 */
[----:B------:R-:W-:Y:S05]  /*0b20*/  BRA `(.L_x_18) ;  /* 0x0000000000107947 */ /* 0x000fea0003800000 */
.L_x_17:
[C---:B------:R-:W-:Y:S01]  /*0b30*/  FMUL.FTZ R4, R8.reuse, R7 ;  /* 0x0000000708047220 */ /* 0x040fe20000410000 */
[----:B------:R-:W-:-:S03]  /*0b40*/  FMUL.FTZ R8, R8, 0.5 ;  /* 0x3f00000008087820 */ /* 0x000fc60000410000 */
[----:B------:R-:W-:-:S04]  /*0b50*/  FFMA R7, -R4, R4, R7 ;  /* 0x0000000404077223 */ /* 0x000fc80000000107 */
[----:B------:R-:W-:-:S07]  /*0b60*/  FFMA R7, R7, R8, R4 ;  /* 0x0000000807077223 */ /* 0x000fce0000000004 */
.L_x_18:
[----:B------:R-:W0:Y:S01]  /*0b70*/  MUFU.RCP R4, R7 ;  /* 0x0000000700047308 */ /* 0x000e220000001000 */
[----:B------:R-:W-:Y:S07]  /*0b80*/  BSSY.RECONVERGENT B0, `(.L_x_19) ;  /* 0x000000b000007945 */ /* 0x000fee0003800200 */
[----:B------:R-:W1:Y:S01]  /*0b90*/  FCHK P0, R0, R7 ;  /* 0x0000000700007302 */ /* 0x000e620000000000 */
[----:B0-----:R-:W-:-:S04]  /*0ba0*/  FFMA R3, R4, -R7, 1 ;  /* 0x3f80000004037423 */ /* 0x001fc80000000807 */
[----:B------:R-:W-:-:S04]  /*0bb0*/  FFMA R3, R4, R3, R4 ;  /* 0x0000000304037223 */ /* 0x000fc80000000004 */
[----:B------:R-:W-:-:S04]  /*0bc0*/  FFMA R4, R0, R3, RZ ;  /* 0x0000000300047223 */ /* 0x000fc800000000ff */
[----:B------:R-:W-:-:S04]  /*0bd0*/  FFMA R5, R4, -R7, R0 ;  /* 0x8000000704057223 */ /* 0x000fc80000000000 */
[----:B------:R-:W-:Y:S01]  /*0be0*/  FFMA R9, R3, R5, R4 ;  /* 0x0000000503097223 */ /* 0x000fe20000000004 */
[----:B-1----:R-:W-:Y:S06]  /*0bf0*/  @!P0 BRA `(.L_x_20) ;  /* 0x00000000000c8947 */ /* 0x002fec0003800000 */
[----:B------:R-:W-:-:S07]  /*0c00*/  MOV R6, 0xc20 ;  /* 0x00000c2000067802 */ /* 0x000fce0000000f00 */
[----:B--2---:R-:W-:Y:S05]  /*0c10*/  CALL.REL.NOINC `($__internal_1_$__cuda_sm3x_div_rn_noftz_f32_slowpath) ;  /* 0x0000000000747944 */ /* 0x004fea0003c00000 */
[----:B------:R-:W-:-:S07]  /*0c20*/  IMAD.MOV.U32 R9, RZ, RZ, R0 ;  /* 0x000000ffff097224 */ /* 0x000fce00078e0000 */
.L_x_20:
[----:B------:R-:W-:Y:S05]  /*0c30*/  BSYNC.RECONVERGENT B0 ;  /* 0x0000000000007941 */ /* 0x000fea0003800200 */
.L_x_19:
[----:B------:R-:W0:Y:S02]  /*0c40*/  LDC.64 R4, c[0x0][0x388] ;  /* 0x0000e200ff047b82 */ /* 0x000e240000000a00 */
[----:B0-----:R-:W-:-:S05]  /*0c50*/  IMAD.WIDE R2, R2, 0x4, R4 ;  /* 0x0000000402027825 */ /* 0x001fca00078e0204 */
[----:B------:R-:W-:Y:S01]  /*0c60*/  STG.E desc[UR8][R2.64], R9 ;  /* 0x0000000902007986 */ /* 0x000fe2000c101908 */
[----:B------:R-:W-:Y:S05]  /*0c70*/  EXIT ;  /* 0x000000000000794d */ /* 0x000fea0003800000 */
        .weak           $__internal_0_$__cuda_sm20_sqrt_rn_f32_slowpath
        .type           $__internal_0_$__cuda_sm20_sqrt_rn_f32_slowpath,@function
        .size           $__internal_0_$__cuda_sm20_sqrt_rn_f32_slowpath,($__internal_1_$__cuda_sm3x_div_rn_noftz_f32_slowpath - $__internal_0_$__cuda_sm20_sqrt_rn_f32_slowpath)
$__internal_0_$__cuda_sm20_sqrt_rn_f32_slowpath:
[----:B------:R-:W-:-:S13]  /*0c80*/  LOP3.LUT P0, RZ, R7, 0x7fffffff, RZ, 0xc0, !PT ;  /* 0x7fffffff07ff7812 */ /* 0x000fda000780c0ff */
[----:B------:R-:W-:Y:S05]  /*0c90*/  @!P0 BRA `(.L_x_21) ;  /* 0x0000000000488947 */ /* 0x000fea0003800000 */
[----:B------:R-:W-:Y:S01]  /*0ca0*/  FSETP.GEU.FTZ.AND P0, PT, R7, RZ, PT ;  /* 0x000000ff0700720b */ /* 0x000fe20003f1e000 */
[----:B------:R-:W-:-:S12]  /*0cb0*/  IMAD.MOV.U32 R3, RZ, RZ, R7 ;  /* 0x000000ffff037224 */ /* 0x000fd800078e0007 */
[----:B------:R-:W-:Y:S01]  /*0cc0*/  @!P0 IMAD.MOV.U32 R7, RZ, RZ, 0x7fffffff ;  /* 0x7fffffffff078424 */ /* 0x000fe200078e00ff */
[----:B------:R-:W-:Y:S06]  /*0cd0*/  @!P0 BRA `(.L_x_21) ;  /* 0x0000000000388947 */ /* 0x000fec0003800000 */
[----:B------:R-:W-:-:S13]  /*0ce0*/  FSETP.GTU.FTZ.AND P0, PT, |R3|, +INF , PT ;  /* 0x7f8000000300780b */ /* 0x000fda0003f1c200 */
[----:B------:R-:W-:Y:S01]  /*0cf0*/  @P0 FADD.FTZ R7, R3, 1 ;  /* 0x3f80000003070421 */ /* 0x000fe20000010000 */
[----:B------:R-:W-:Y:S06]  /*0d00*/  @P0 BRA `(.L_x_21) ;  /* 0x00000000002c0947 */ /* 0x000fec0003800000 */
[----:B------:R-:W-:-:S13]  /*0d10*/  FSETP.NEU.FTZ.AND P0, PT, |R3|, +INF , PT ;  /* 0x7f8000000300780b */ /* 0x000fda0003f1d200 */
[----:B------:R-:W-:Y:S01]  /*0d20*/  @!P0 IMAD.MOV.U32 R7, RZ, RZ, R3 ;  /* 0x000000ffff078224 */ /* 0x000fe200078e0003 */
[----:B------:R-:W-:Y:S06]  /*0d30*/  @!P0 BRA `(.L_x_21) ;  /* 0x0000000000208947 */ /* 0x000fec0003800000 */
[----:B------:R-:W-:-:S04]  /*0d40*/  FFMA R3, R3, 1.84467440737095516160e+19, RZ ;  /* 0x5f80000003037823 */ /* 0x000fc800000000ff */
[----:B------:R-:W0:Y:S02]  /*0d50*/  MUFU.RSQ R4, R3 ;  /* 0x0000000300047308 */ /* 0x000e240000001400 */
[----:B0-----:R-:W-:Y:S01]  /*0d60*/  FMUL.FTZ R6, R3, R4 ;  /* 0x0000000403067220 */ /* 0x001fe20000410000 */
[----:B------:R-:W-:-:S03]  /*0d70*/  FMUL.FTZ R4, R4, 0.5 ;  /* 0x3f00000004047820 */ /* 0x000fc60000410000 */
[----:B------:R-:W-:-:S04]  /*0d80*/  FADD.FTZ R5, -R6, -RZ ;  /* 0x800000ff06057221 */ /* 0x000fc80000010100 */
[----:B------:R-:W-:-:S04]  /*0d90*/  FFMA R5, R6, R5, R3 ;  /* 0x0000000506057223 */ /* 0x000fc80000000003 */
[----:B------:R-:W-:-:S04]  /*0da0*/  FFMA R4, R5, R4, R6 ;  /* 0x0000000405047223 */ /* 0x000fc80000000006 */
[----:B------:R-:W-:-:S07]  /*0db0*/  FMUL.FTZ R7, R4, 2.3283064365386962891e-10 ;  /* 0x2f80000004077820 */ /* 0x000fce0000410000 */
.L_x_21:
[----:B------:R-:W-:Y:S02]  /*0dc0*/  IMAD.MOV.U32 R4, RZ, RZ, R8 ;  /* 0x000000ffff047224 */ /* 0x000fe400078e0008 */
[----:B------:R-:W-:-:S04]  /*0dd0*/  IMAD.MOV.U32 R5, RZ, RZ, 0x0 ;  /* 0x00000000ff057424 */ /* 0x000fc800078e00ff */
[----:B------:R-:W-:Y:S05]  /*0de0*/  RET.REL.NODEC R4 `(_Z13normalize_imgPfS_iii) ;  /* 0xfffffff004847950 */ /* 0x000fea0003c3ffff */
        .weak           $__internal_1_$__cuda_sm3x_div_rn_noftz_f32_slowpath
        .type           $__internal_1_$__cuda_sm3x_div_rn_noftz_f32_slowpath,@function
        .size           $__internal_1_$__cuda_sm3x_div_rn_noftz_f32_slowpath,($_Z13normalize_imgPfS_iii$__internal_accurate_pow - $__internal_1_$__cuda_sm3x_div_rn_noftz_f32_slowpath)
$__internal_1_$__cuda_sm3x_div_rn_noftz_f32_slowpath:
[----:B------:R-:W-:Y:S01]  /*0df0*/  SHF.R.U32.HI R9, RZ, 0x17, R7 ;  /* 0x00000017ff097819 */ /* 0x000fe20000011607 */
[----:B------:R-:W-:Y:S01]  /*0e00*/  BSSY.RECONVERGENT B1, `(.L_x_22) ;  /* 0x0000062000017945 */ /* 0x000fe20003800200 */
[----:B------:R-:W-:Y:S02]  /*0e10*/  SHF.R.U32.HI R8, RZ, 0x17, R0 ;  /* 0x00000017ff087819 */ /* 0x000fe40000011600 */
[----:B------:R-:W-:Y:S02]  /*0e20*/  LOP3.LUT R14, R9, 0xff, RZ, 0xc0, !PT ;  /* 0x000000ff090e7812 */ /* 0x000fe400078ec0ff */
[----:B------:R-:W-:-:S03]  /*0e30*/  LOP3.LUT R12, R8, 0xff, RZ, 0xc0, !PT ;  /* 0x000000ff080c7812 */ /* 0x000fc600078ec0ff */
[----:B------:R-:W-:Y:S01]  /*0e40*/  VIADD R10, R14, 0xffffffff ;  /* 0xffffffff0e0a7836 */ /* 0x000fe20000000000 */
[----:B------:R-:W-:-:S04]  /*0e50*/  IADD3 R9, PT, PT, R12, -0x1, RZ ;  /* 0xffffffff0c097810 */ /* 0x000fc80007ffe0ff */
[----:B------:R-:W-:-:S04]  /*0e60*/  ISETP.GT.U32.AND P1, PT, R10, 0xfd, PT ;  /* 0x000000fd0a00780c */ /* 0x000fc80003f24070 */
[----:B------:R-:W-:-:S13]  /*0e70*/  ISETP.GT.U32.OR P1, PT, R9, 0xfd, P1 ;  /* 0x000000fd0900780c */ /* 0x000fda0000f24470 */
[----:B------:R-:W-:Y:S01]  /*0e80*/  @!P1 IMAD.MOV.U32 R8, RZ, RZ, RZ ;  /* 0x000000ffff089224 */ /* 0x000fe200078e00ff */
[----:B------:R-:W-:Y:S06]  /*0e90*/  @!P1 BRA `(.L_x_23) ;  /* 0x00000000005c9947 */ /* 0x000fec0003800000 */
[----:B------:R-:W-:Y:S02]  /*0ea0*/  FSETP.GTU.FTZ.AND P1, PT, |R0|, +INF , PT ;  /* 0x7f8000000000780b */ /* 0x000fe40003f3c200 */
[----:B------:R-:W-:-:S04]  /*0eb0*/  FSETP.GTU.FTZ.AND P2, PT, |R7|, +INF , PT ;  /* 0x7f8000000700780b */ /* 0x000fc80003f5c200 */
[----:B------:R-:W-:-:S13]  /*0ec0*/  PLOP3.LUT P1, PT, P1, P2, PT, 0xf8, 0x8f ;  /* 0x00000000008f781c */ /* 0x000fda0000f25f70 */
[----:B------:R-:W-:Y:S05]  /*0ed0*/  @P1 BRA `(.L_x_24) ;  /* 0x00000004004c1947 */ /* 0x000fea0003800000 */
[----:B------:R-:W-:-:S13]  /*0ee0*/  LOP3.LUT P1, RZ, R7, 0x7fffffff, R0, 0xc8, !PT ;  /* 0x7fffffff07ff7812 */ /* 0x000fda000782c800 */
[----:B------:R-:W-:Y:S05]  /*0ef0*/  @!P1 BRA `(.L_x_25) ;  /* 0x00000004003c9947 */ /* 0x000fea0003800000 */
[C---:B------:R-:W-:Y:S02]  /*0f00*/  FSETP.NEU.FTZ.AND P3, PT, |R0|.reuse, +INF , PT ;  /* 0x7f8000000000780b */ /* 0x040fe40003f7d200 */
[----:B------:R-:W-:Y:S02]  /*0f10*/  FSETP.NEU.FTZ.AND P2, PT, |R7|, +INF , PT ;  /* 0x7f8000000700780b */ /* 0x000fe40003f5d200 */
[----:B------:R-:W-:-:S11]  /*0f20*/  FSETP.NEU.FTZ.AND P1, PT, |R0|, +INF , PT ;  /* 0x7f8000000000780b */ /* 0x000fd60003f3d200 */
[----:B------:R-:W-:Y:S05]  /*0f30*/  @!P2 BRA !P3, `(.L_x_25) ;  /* 0x00000004002ca947 */ /* 0x000fea0005800000 */
[----:B------:R-:W-:-:S04]  /*0f40*/  LOP3.LUT P3, RZ, R0, 0x7fffffff, RZ, 0xc0, !PT ;  /* 0x7fffffff00ff7812 */ /* 0x000fc8000786c0ff */
[----:B------:R-:W-:-:S13]  /*0f50*/  PLOP3.LUT P2, PT, P2, P3, PT, 0x2f, 0xf2 ;  /* 0x0000000000f2781c */ /* 0x000fda0001746577 */
[----:B------:R-:W-:Y:S05]  /*0f60*/  @P2 BRA `(.L_x_26) ;  /* 0x0000000400182947 */ /* 0x000fea0003800000 */
[----:B------:R-:W-:-:S04]  /*0f70*/  LOP3.LUT P2, RZ, R7, 0x7fffffff, RZ, 0xc0, !PT ;  /* 0x7fffffff07ff7812 */ /* 0x000fc8000784c0ff */
[----:B------:R-:W-:-:S13]  /*0f80*/  PLOP3.LUT P1, PT, P1, P2, PT, 0x2f, 0xf2 ;  /* 0x0000000000f2781c */ /* 0x000fda0000f24577 */
[----:B------:R-:W-:Y:S05]  /*0f90*/  @P1 BRA `(.L_x_27) ;  /* 0x0000000400001947 */ /* 0x000fea0003800000 */
[----:B------:R-:W-:Y:S02]  /*0fa0*/  ISETP.GE.AND P1, PT, R9, RZ, PT ;  /* 0x000000ff0900720c */ /* 0x000fe40003f26270 */
[----:B------:R-:W-:-:S11]  /*0fb0*/  ISETP.GE.AND P2, PT, R10, RZ, PT ;  /* 0x000000ff0a00720c */ /* 0x000fd60003f46270 */
[----:B------:R-:W-:Y:S02]  /*0fc0*/  @P1 IMAD.MOV.U32 R8, RZ, RZ, RZ ;  /* 0x000000ffff081224 */ /* 0x000fe400078e00ff */
[----:B------:R-:W-:Y:S01]  /*0fd0*/  @!P1 FFMA R0, R0, 1.84467440737095516160e+19, RZ ;  /* 0x5f80000000009823 */ /* 0x000fe200000000ff */
[----:B------:R-:W-:Y:S02]  /*0fe0*/  @!P1 IMAD.MOV.U32 R8, RZ, RZ, -0x40 ;  /* 0xffffffc0ff089424 */ /* 0x000fe400078e00ff */
[----:B------:R-:W-:Y:S02]  /*0ff0*/  @!P2 FFMA R7, R7, 1.84467440737095516160e+19, RZ ;  /* 0x5f8000000707a823 */ /* 0x000fe400000000ff */
[----:B------:R-:W-:-:S07]  /*1000*/  @!P2 VIADD R8, R8, 0x40 ;  /* 0x000000400808a836 */ /* 0x000fce0000000000 */
.L_x_23:
[----:B------:R-:W-:Y:S01]  /*1010*/  LEA R10, R14, 0xc0800000, 0x17 ;  /* 0xc08000000e0a7811 */ /* 0x000fe200078eb8ff */
[----:B------:R-:W-:Y:S04]  /*1020*/  BSSY.RECONVERGENT B2, `(.L_x_28) ;  /* 0x0000036000027945 */ /* 0x000fe80003800200 */
[----:B------:R-:W-:Y:S02]  /*1030*/  IMAD.IADD R10, R7, 0x1, -R10 ;  /* 0x00000001070a7824 */ /* 0x000fe400078e0a0a */
[----:B------:R-:W-:Y:S02]  /*1040*/  VIADD R7, R12, 0xffffff81 ;  /* 0xffffff810c077836 */ /* 0x000fe40000000000 */
[----:B------:R-:W0:Y:S01]  /*1050*/  MUFU.RCP R9, R10 ;  /* 0x0000000a00097308 */ /* 0x000e220000001000 */
[----:B------:R-:W-:Y:S01]  /*1060*/  FADD.FTZ R11, -R10, -RZ ;  /* 0x800000ff0a0b7221 */ /* 0x000fe20000010100 */
[----:B------:R-:W-:-:S03]  /*1070*/  IMAD R0, R7, -0x800000, R0 ;  /* 0xff80000007007824 */ /* 0x000fc600078e0200 */
[----:B0-----:R-:W-:-:S04]  /*1080*/  FFMA R12, R9, R11, 1 ;  /* 0x3f800000090c7423 */ /* 0x001fc8000000000b */
[----:B------:R-:W-:-:S04]  /*1090*/  FFMA R16, R9, R12, R9 ;  /* 0x0000000c09107223 */ /* 0x000fc80000000009 */
[----:B------:R-:W-:-:S04]  /*10a0*/  FFMA R9, R0, R16, RZ ;  /* 0x0000001000097223 */ /* 0x000fc800000000ff */
[----:B------:R-:W-:-:S04]  /*10b0*/  FFMA R12, R11, R9, R0 ;  /* 0x000000090b0c7223 */ /* 0x000fc80000000000 */
[----:B------:R-:W-:Y:S01]  /*10c0*/  FFMA R13, R16, R12, R9 ;  /* 0x0000000c100d7223 */ /* 0x000fe20000000009 */
[----:B------:R-:W-:-:S03]  /*10d0*/  IADD3 R9, PT, PT, R7, 0x7f, -R14 ;  /* 0x0000007f07097810 */ /* 0x000fc60007ffe80e */
[----:B------:R-:W-:Y:S02]  /*10e0*/  FFMA R12, R11, R13, R0 ;  /* 0x0000000d0b0c7223 */ /* 0x000fe40000000000 */
[----:B------:R-:W-:Y:S02]  /*10f0*/  IMAD.IADD R9, R9, 0x1, R8 ;  /* 0x0000000109097824 */ /* 0x000fe400078e0208 */
[----:B------:R-:W-:-:S05]  /*1100*/  FFMA R0, R16, R12, R13 ;  /* 0x0000000c10007223 */ /* 0x000fca000000000d */
[----:B------:R-:W-:-:S04]  /*1110*/  SHF.R.U32.HI R7, RZ, 0x17, R0 ;  /* 0x00000017ff077819 */ /* 0x000fc80000011600 */
[----:B------:R-:W-:-:S05]  /*1120*/  LOP3.LUT R7, R7, 0xff, RZ, 0xc0, !PT ;  /* 0x000000ff07077812 */ /* 0x000fca00078ec0ff */
[----:B------:R-:W-:-:S04]  /*1130*/  IMAD.IADD R11, R7, 0x1, R9 ;  /* 0x00000001070b7824 */ /* 0x000fc800078e0209 */
[----:B------:R-:W-:-:S05]  /*1140*/  VIADD R7, R11, 0xffffffff ;  /* 0xffffffff0b077836 */ /* 0x000fca0000000000 */
[----:B------:R-:W-:-:S13]  /*1150*/  ISETP.GE.U32.AND P1, PT, R7, 0xfe, PT ;  /* 0x000000fe0700780c */ /* 0x000fda0003f26070 */
[----:B------:R-:W-:Y:S05]  /*1160*/  @!P1 BRA `(.L_x_29) ;  /* 0x0000000000809947 */ /* 0x000fea0003800000 */
[----:B------:R-:W-:-:S13]  /*1170*/  ISETP.GT.AND P1, PT, R11, 0xfe, PT ;  /* 0x000000fe0b00780c */ /* 0x000fda0003f24270 */
[----:B------:R-:W-:Y:S05]  /*1180*/  @P1 BRA `(.L_x_30) ;  /* 0x00000000006c1947 */ /* 0x000fea0003800000 */
[----:B------:R-:W-:-:S13]  /*1190*/  ISETP.GE.AND P1, PT, R11, 0x1, PT ;  /* 0x000000010b00780c */ /* 0x000fda0003f26270 */
[----:B------:R-:W-:Y:S05]  /*11a0*/  @P1 BRA `(.L_x_31) ;  /* 0x0000000000741947 */ /* 0x000fea0003800000 */
[----:B------:R-:W-:Y:S02]  /*11b0*/  ISETP.GE.AND P1, PT, R11, -0x18, PT ;  /* 0xffffffe80b00780c */ /* 0x000fe40003f26270 */
[----:B------:R-:W-:-:S11]  /*11c0*/  LOP3.LUT R0, R0, 0x80000000, RZ, 0xc0, !PT ;  /* 0x8000000000007812 */ /* 0x000fd600078ec0ff */
[----:B------:R-:W-:Y:S05]  /*11d0*/  @!P1 BRA `(.L_x_31) ;  /* 0x0000000000689947 */ /* 0x000fea0003800000 */
[CCC-:B------:R-:W-:Y:S01]  /*11e0*/  FFMA.RZ R7, R16.reuse, R12.reuse, R13.reuse ;  /* 0x0000000c10077223 */ /* 0x1c0fe2000000c00d */
[C---:B------:R-:W-:Y:S02]  /*11f0*/  VIADD R10, R11.reuse, 0x20 ;  /* 0x000000200b0a7836 */ /* 0x040fe40000000000 */
[CCC-:B------:R-:W-:Y:S01]  /*1200*/  FFMA.RM R8, R16.reuse, R12.reuse, R13.reuse ;  /* 0x0000000c10087223 */ /* 0x1c0fe2000000400d */
[----:B------:R-:W-:Y:S02]  /*1210*/  ISETP.NE.AND P3, PT, R11, RZ, PT ;  /* 0x000000ff0b00720c */ /* 0x000fe40003f65270 */
[----:B------:R-:W-:Y:S01]  /*1220*/  LOP3.LUT R9, R7, 0x7fffff, RZ, 0xc0, !PT ;  /* 0x007fffff07097812 */ /* 0x000fe200078ec0ff */
[----:B------:R-:W-:Y:S01]  /*1230*/  FFMA.RP R7, R16, R12, R13 ;  /* 0x0000000c10077223 */ /* 0x000fe2000000800d */
[----:B------:R-:W-:Y:S02]  /*1240*/  ISETP.NE.AND P2, PT, R11, RZ, PT ;  /* 0x000000ff0b00720c */ /* 0x000fe40003f45270 */
[----:B------:R-:W-:-:S02]  /*1250*/  LOP3.LUT R9, R9, 0x800000, RZ, 0xfc, !PT ;  /* 0x0080000009097812 */ /* 0x000fc400078efcff */
[----:B------:R-:W-:Y:S02]  /*1260*/  IADD3 R11, PT, PT, -R11, RZ, RZ ;  /* 0x000000ff0b0b7210 */ /* 0x000fe40007ffe1ff */
[----:B------:R-:W-:Y:S02]  /*1270*/  SHF.L.U32 R10, R9, R10, RZ ;  /* 0x0000000a090a7219 */ /* 0x000fe400000006ff */
[----:B------:R-:W-:Y:S02]  /*1280*/  FSETP.NEU.FTZ.AND P1, PT, R7, R8, PT ;  /* 0x000000080700720b */ /* 0x000fe40003f3d000 */
[----:B------:R-:W-:Y:S02]  /*1290*/  SEL R8, R11, RZ, P3 ;  /* 0x000000ff0b087207 */ /* 0x000fe40001800000 */
[----:B------:R-:W-:Y:S02]  /*12a0*/  ISETP.NE.AND P2, PT, R10, RZ, P2 ;  /* 0x000000ff0a00720c */ /* 0x000fe40001745270 */
[----:B------:R-:W-:-:S02]  /*12b0*/  SHF.R.U32.HI R8, RZ, R8, R9 ;  /* 0x00000008ff087219 */ /* 0x000fc40000011609 */
[----:B------:R-:W-:Y:S02]  /*12c0*/  PLOP3.LUT P1, PT, P1, P2, PT, 0xf8, 0x8f ;  /* 0x00000000008f781c */ /* 0x000fe40000f25f70 */
[----:B------:R-:W-:Y:S02]  /*12d0*/  SHF.R.U32.HI R10, RZ, 0x1, R8 ;  /* 0x00000001ff0a7819 */ /* 0x000fe40000011608 */
[----:B------:R-:W-:-:S04]  /*12e0*/  SEL R7, RZ, 0x1, !P1 ;  /* 0x00000001ff077807 */ /* 0x000fc80004800000 */
[----:B------:R-:W-:-:S04]  /*12f0*/  LOP3.LUT R7, R7, 0x1, R10, 0xf8, !PT ;  /* 0x0000000107077812 */ /* 0x000fc800078ef80a */
[----:B------:R-:W-:-:S05]  /*1300*/  LOP3.LUT R7, R7, R8, RZ, 0xc0, !PT ;  /* 0x0000000807077212 */ /* 0x000fca00078ec0ff */
[----:B------:R-:W-:-:S05]  /*1310*/  IMAD.IADD R7, R10, 0x1, R7 ;  /* 0x000000010a077824 */ /* 0x000fca00078e0207 */
[----:B------:R-:W-:Y:S01]  /*1320*/  LOP3.LUT R0, R7, R0, RZ, 0xfc, !PT ;  /* 0x0000000007007212 */ /* 0x000fe200078efcff */
[----:B------:R-:W-:Y:S06]  /*1330*/  BRA `(.L_x_31) ;  /* 0x0000000000107947 */ /* 0x000fec0003800000 */
.L_x_30:
[----:B------:R-:W-:-:S04]  /*1340*/  LOP3.LUT R0, R0, 0x80000000, RZ, 0xc0, !PT ;  /* 0x8000000000007812 */ /* 0x000fc800078ec0ff */
[----:B------:R-:W-:Y:S01]  /*1350*/  LOP3.LUT R0, R0, 0x7f800000, RZ, 0xfc, !PT ;  /* 0x7f80000000007812 */ /* 0x000fe200078efcff */
[----:B------:R-:W-:Y:S06]  /*1360*/  BRA `(.L_x_31) ;  /* 0x0000000000047947 */ /* 0x000fec0003800000 */
.L_x_29:
[----:B------:R-:W-:-:S07]  /*1370*/  IMAD R0, R9, 0x800000, R0 ;  /* 0x0080000009007824 */ /* 0x000fce00078e0200 */
.L_x_31:
[----:B------:R-:W-:Y:S05]  /*1380*/  BSYNC.RECONVERGENT B2 ;  /* 0x0000000000027941 */ /* 0x000fea0003800200 */
.L_x_28:
[----:B------:R-:W-:Y:S05]  /*1390*/  BRA `(.L_x_32) ;  /* 0x0000000000207947 */ /* 0x000fea0003800000 */
.L_x_27:
[----:B------:R-:W-:-:S04]  /*13a0*/  LOP3.LUT R0, R7, 0x80000000, R0, 0x48, !PT ;  /* 0x8000000007007812 */ /* 0x000fc800078e4800 */
[----:B------:R-:W-:Y:S01]  /*13b0*/  LOP3.LUT R0, R0, 0x7f800000, RZ, 0xfc, !PT ;  /* 0x7f80000000007812 */ /* 0x000fe200078efcff */
[----:B------:R-:W-:Y:S06]  /*13c0*/  BRA `(.L_x_32) ;  /* 0x0000000000147947 */ /* 0x000fec0003800000 */
.L_x_26:
[----:B------:R-:W-:Y:S01]  /*13d0*/  LOP3.LUT R0, R7, 0x80000000, R0, 0x48, !PT ;  /* 0x8000000007007812 */ /* 0x000fe200078e4800 */
[----:B------:R-:W-:Y:S06]  /*13e0*/  BRA `(.L_x_32) ;  /* 0x00000000000c7947 */ /* 0x000fec0003800000 */
.L_x_25:
[----:B------:R-:W0:Y:S01]  /*13f0*/  MUFU.RSQ R0, -QNAN ;  /* 0xffc0000000007908 */ /* 0x000e220000001400 */
[----:B------:R-:W-:Y:S05]  /*1400*/  BRA `(.L_x_32) ;  /* 0x0000000000047947 */ /* 0x000fea0003800000 */
.L_x_24:
[----:B------:R-:W-:-:S07]  /*1410*/  FADD.FTZ R0, R0, R7 ;  /* 0x0000000700007221 */ /* 0x000fce0000010000 */
.L_x_32:
[----:B------:R-:W-:Y:S05]  /*1420*/  BSYNC.RECONVERGENT B1 ;  /* 0x0000000000017941 */ /* 0x000fea0003800200 */
.L_x_22:
[----:B------:R-:W-:-:S04]  /*1430*/  IMAD.MOV.U32 R7, RZ, RZ, 0x0 ;  /* 0x00000000ff077424 */ /* 0x000fc800078e00ff */
[----:B0-----:R-:W-:Y:S05]  /*1440*/  RET.REL.NODEC R6 `(_Z13normalize_imgPfS_iii) ;  /* 0xffffffe806ec7950 */ /* 0x001fea0003c3ffff */
        .type           $_Z13normalize_imgPfS_iii$__internal_accurate_pow,@function
        .size           $_Z13normalize_imgPfS_iii$__internal_accurate_pow,(.L_x_192 - $_Z13normalize_imgPfS_iii$__internal_accurate_pow)
$_Z13normalize_imgPfS_iii$__internal_accurate_pow:
[----:B------:R-:W-:Y:S01]  /*1450*/  ISETP.GT.U32.AND P1, PT, R27, 0xfffff, PT ;  /* 0x000fffff1b00780c */ /* 0x000fe20003f24070 */
[----:B------:R-:W-:Y:S01]  /*1460*/  IMAD.MOV.U32 R8, RZ, RZ, R12 ;  /* 0x000000ffff087224 */ /* 0x000fe200078e000c */
[----:B------:R-:W-:Y:S01]  /*1470*/  MOV R16, RZ ;  /* 0x000000ff00107202 */ /* 0x000fe20000000f00 */
[--C-:B------:R-:W-:Y:S01]  /*1480*/  IMAD.MOV.U32 R9, RZ, RZ, R27.reuse ;  /* 0x000000ffff097224 */ /* 0x100fe200078e001b */
[----:B------:R-:W-:Y:S01]  /*1490*/  UMOV UR4, 0x7d2cafe2 ;  /* 0x7d2cafe200047882 */ /* 0x000fe20000000000 */
[--C-:B------:R-:W-:Y:S01]  /*14a0*/  IMAD.MOV.U32 R10, RZ, RZ, R27.reuse ;  /* 0x000000ffff0a7224 */ /* 0x100fe200078e001b */
[----:B------:R-:W-:Y:S01]  /*14b0*/  UMOV UR5, 0x3eb0f5ff ;  /* 0x3eb0f5ff00057882 */ /* 0x000fe20000000000 */
[----:B------:R-:W-:Y:S01]  /*14c0*/  IMAD.MOV.U32 R14, RZ, RZ, 0x41ad3b5a ;  /* 0x41ad3b5aff0e7424 */ /* 0x000fe200078e00ff */
[----:B------:R-:W-:Y:S01]  /*14d0*/  SHF.R.U32.HI R27, RZ, 0x14, R27 ;  /* 0x00000014ff1b7819 */ /* 0x000fe2000001161b */
[----:B------:R-:W-:Y:S01]  /*14e0*/  IMAD.MOV.U32 R15, RZ, RZ, 0x3ed0f5d2 ;  /* 0x3ed0f5d2ff0f7424 */ /* 0x000fe200078e00ff */
[----:B------:R-:W-:Y:S01]  /*14f0*/  UMOV UR6, 0x3b39803f ;  /* 0x3b39803f00067882 */ /* 0x000fe20000000000 */
[----:B------:R-:W-:-:S02]  /*1500*/  UMOV UR7, 0x3c7abc9e ;  /* 0x3c7abc9e00077882 */ /* 0x000fc40000000000 */
[----:B------:R-:W-:-:S10]  /*1510*/  @!P1 DMUL R8, R8, 1.80143985094819840000e+16 ;  /* 0x4350000008089828 */ /* 0x000fd40000000000 */
[----:B------:R-:W-:Y:S01]  /*1520*/  @!P1 IMAD.MOV.U32 R10, RZ, RZ, R9 ;  /* 0x000000ffff0a9224 */ /* 0x000fe200078e0009 */
[----:B------:R-:W-:Y:S01]  /*1530*/  @!P1 LEA.HI R27, R9, 0xffffffca, RZ, 0xc ;  /* 0xffffffca091b9811 */ /* 0x000fe200078f60ff */
[----:B------:R-:W-:-:S03]  /*1540*/  @!P1 IMAD.MOV.U32 R12, RZ, RZ, R8 ;  /* 0x000000ffff0c9224 */ /* 0x000fc600078e0008 */
[----:B------:R-:W-:Y:S01]  /*1550*/  LOP3.LUT R10, R10, 0x800fffff, RZ, 0xc0, !PT ;  /* 0x800fffff0a0a7812 */ /* 0x000fe200078ec0ff */
[----:B------:R-:W-:-:S03]  /*1560*/  VIADD R8, R27, 0xfffffc01 ;  /* 0xfffffc011b087836 */ /* 0x000fc60000000000 */
[----:B------:R-:W-:-:S04]  /*1570*/  LOP3.LUT R13, R10, 0x3ff00000, RZ, 0xfc, !PT ;  /* 0x3ff000000a0d7812 */ /* 0x000fc800078efcff */
[----:B------:R-:W-:-:S13]  /*1580*/  ISETP.GE.U32.AND P2, PT, R13, 0x3ff6a09f, PT ;  /* 0x3ff6a09f0d00780c */ /* 0x000fda0003f46070 */
[----:B------:R-:W-:Y:S02]  /*1590*/  @P2 VIADD R11, R13, 0xfff00000 ;  /* 0xfff000000d0b2836 */ /* 0x000fe40000000000 */
[----:B------:R-:W-:Y:S02]  /*15a0*/  @P2 VIADD R8, R27, 0xfffffc02 ;  /* 0xfffffc021b082836 */ /* 0x000fe40000000000 */
[----:B------:R-:W-:-:S06]  /*15b0*/  @P2 IMAD.MOV.U32 R13, RZ, RZ, R11 ;  /* 0x000000ffff0d2224 */ /* 0x000fcc00078e000b */
[C---:B------:R-:W-:Y:S02]  /*15c0*/  DADD R18, R12.reuse, 1 ;  /* 0x3ff000000c127429 */ /* 0x040fe40000000000 */
[----:B------:R-:W-:-:S04]  /*15d0*/  DADD R12, R12, -1 ;  /* 0xbff000000c0c7429 */ /* 0x000fc80000000000 */
[----:B------:R-:W0:Y:S02]  /*15e0*/  MUFU.RCP64H R17, R19 ;  /* 0x0000001300117308 */ /* 0x000e240000001800 */
[----:B0-----:R-:W-:-:S08]  /*15f0*/  DFMA R10, -R18, R16, 1 ;  /* 0x3ff00000120a742b */ /* 0x001fd00000000110 */
[----:B------:R-:W-:-:S08]  /*1600*/  DFMA R10, R10, R10, R10 ;  /* 0x0000000a0a0a722b */ /* 0x000fd0000000000a */
[----:B------:R-:W-:-:S08]  /*1610*/  DFMA R16, R16, R10, R16 ;  /* 0x0000000a1010722b */ /* 0x000fd00000000010 */
[----:B------:R-:W-:-:S08]  /*1620*/  DMUL R10, R12, R16 ;  /* 0x000000100c0a7228 */ /* 0x000fd00000000000 */
[----:B------:R-:W-:-:S08]  /*1630*/  DFMA R10, R12, R16, R10 ;  /* 0x000000100c0a722b */ /* 0x000fd0000000000a */
[----:B------:R-:W-:-:S08]  /*1640*/  DMUL R22, R10, R10 ;  /* 0x0000000a0a167228 */ /* 0x000fd00000000000 */
[----:B------:R-:W-:Y:S01]  /*1650*/  DFMA R14, R22, UR4, R14 ;  /* 0x00000004160e7c2b */ /* 0x000fe2000800000e */
[----:B------:R-:W-:Y:S01]  /*1660*/  UMOV UR4, 0x75488a3f ;  /* 0x75488a3f00047882 */ /* 0x000fe20000000000 */
[----:B------:R-:W-:-:S06]  /*1670*/  UMOV UR5, 0x3ef3b20a ;  /* 0x3ef3b20a00057882 */ /* 0x000fcc0000000000 */
[----:B------:R-:W-:Y:S01]  /*1680*/  DFMA R20, R22, R14, UR4 ;  /* 0x0000000416147e2b */ /* 0x000fe2000800000e */
[----:B------:R-:W-:Y:S01]  /*1690*/  UMOV UR4, 0xe4faecd5 ;  /* 0xe4faecd500047882 */ /* 0x000fe20000000000 */
[----:B------:R-:W-:Y:S01]  /*16a0*/  UMOV UR5, 0x3f1745cd ;  /* 0x3f1745cd00057882 */ /* 0x000fe20000000000 */
[----:B------:R-:W-:-:S05]  /*16b0*/  DADD R14, R12, -R10 ;  /* 0x000000000c0e7229 */ /* 0x000fca000000080a */
[----:B------:R-:W-:Y:S01]  /*16c0*/  DFMA R20, R22, R20, UR4 ;  /* 0x0000000416147e2b */ /* 0x000fe20008000014 */
[----:B------:R-:W-:Y:S01]  /*16d0*/  UMOV UR4, 0x258a578b ;  /* 0x258a578b00047882 */ /* 0x000fe20000000000 */
[----:B------:R-:W-:Y:S01]  /*16e0*/  UMOV UR5, 0x3f3c71c7 ;  /* 0x3f3c71c700057882 */ /* 0x000fe20000000000 */
[----:B------:R-:W-:-:S05]  /*16f0*/  DADD R14, R14, R14 ;  /* 0x000000000e0e7229 */ /* 0x000fca000000000e */
[----:B------:R-:W-:Y:S01]  /*1700*/  DFMA R20, R22, R20, UR4 ;  /* 0x0000000416147e2b */ /* 0x000fe20008000014 */
[----:B------:R-:W-:Y:S01]  /*1710*/  UMOV UR4, 0x9242b910 ;  /* 0x9242b91000047882 */ /* 0x000fe20000000000 */
[----:B------:R-:W-:Y:S01]  /*1720*/  UMOV UR5, 0x3f624924 ;  /* 0x3f62492400057882 */ /* 0x000fe20000000000 */
[----:B------:R-:W-:-:S05]  /*1730*/  DFMA R14, R12, -R10, R14 ;  /* 0x8000000a0c0e722b */ /* 0x000fca000000000e */
[----:B------:R-:W-:Y:S01]  /*1740*/  DFMA R20, R22, R20, UR4 ;  /* 0x0000000416147e2b */ /* 0x000fe20008000014 */
[----:B------:R-:W-:Y:S01]  /*1750*/  UMOV UR4, 0x99999dfb ;  /* 0x99999dfb00047882 */ /* 0x000fe20000000000 */
[----:B------:R-:W-:Y:S01]  /*1760*/  UMOV UR5, 0x3f899999 ;  /* 0x3f89999900057882 */ /* 0x000fe20000000000 */
[----:B------:R-:W-:Y:S02]  /*1770*/  DMUL R14, R16, R14 ;  /* 0x0000000e100e7228 */ /* 0x000fe40000000000 */
[----:B------:R-:W-:-:S03]  /*1780*/  DMUL R16, R10, R10 ;  /* 0x0000000a0a107228 */ /* 0x000fc60000000000 */
[----:B------:R-:W-:Y:S01]  /*1790*/  DFMA R20, R22, R20, UR4 ;  /* 0x0000000416147e2b */ /* 0x000fe20008000014 */
[----:B------:R-:W-:Y:S01]  /*17a0*/  UMOV UR4, 0x55555555 ;  /* 0x5555555500047882 */ /* 0x000fe20000000000 */
[----:B------:R-:W-:-:S03]  /*17b0*/  UMOV UR5, 0x3fb55555 ;  /* 0x3fb5555500057882 */ /* 0x000fc60000000000 */
[----:B------:R-:W-:-:S03]  /*17c0*/  DMUL R24, R10, R16 ;  /* 0x000000100a187228 */ /* 0x000fc60000000000 */
[----:B------:R-:W-:-:S08]  /*17d0*/  DFMA R12, R22, R20, UR4 ;  /* 0x00000004160c7e2b */ /* 0x000fd00008000014 */
[----:B------:R-:W-:Y:S01]  /*17e0*/  DADD R18, -R12, UR4 ;  /* 0x000000040c127e29 */ /* 0x000fe20008000100 */
[----:B------:R-:W-:Y:S01]  /*17f0*/  UMOV UR4, 0xb9e7b0 ;  /* 0x00b9e7b000047882 */ /* 0x000fe20000000000 */
[----:B------:R-:W-:-:S06]  /*1800*/  UMOV UR5, 0x3c46a4cb ;  /* 0x3c46a4cb00057882 */ /* 0x000fcc0000000000 */
[----:B------:R-:W-:Y:S02]  /*1810*/  DFMA R18, R22, R20, R18 ;  /* 0x000000141612722b */ /* 0x000fe40000000012 */
[----:B------:R-:W-:Y:S01]  /*1820*/  DFMA R20, R10, R10, -R16 ;  /* 0x0000000a0a14722b */ /* 0x000fe20000000810 */
[----:B------:R-:W-:Y:S02]  /*1830*/  VIADD R23, R15, 0x100000 ;  /* 0x001000000f177836 */ /* 0x000fe40000000000 */
[----:B------:R-:W-:-:S06]  /*1840*/  IMAD.MOV.U32 R22, RZ, RZ, R14 ;  /* 0x000000ffff167224 */ /* 0x000fcc00078e000e */
[----:B------:R-:W-:Y:S02]  /*1850*/  DFMA R20, R10, R22, R20 ;  /* 0x000000160a14722b */ /* 0x000fe40000000014 */
[----:B------:R-:W-:Y:S01]  /*1860*/  DADD R22, R18, -UR4 ;  /* 0x8000000412167e29 */ /* 0x000fe20008000000 */
[----:B------:R-:W-:Y:S01]  /*1870*/  UMOV UR4, 0x80000000 ;  /* 0x8000000000047882 */ /* 0x000fe20000000000 */
[----:B------:R-:W-:Y:S01]  /*1880*/  DFMA R18, R10, R16, -R24 ;  /* 0x000000100a12722b */ /* 0x000fe20000000818 */
[----:B------:R-:W-:-:S07]  /*1890*/  UMOV UR5, 0x43300000 ;  /* 0x4330000000057882 */ /* 0x000fce0000000000 */
[----:B------:R-:W-:Y:S02]  /*18a0*/  DFMA R18, R14, R16, R18 ;  /* 0x000000100e12722b */ /* 0x000fe40000000012 */
[----:B------:R-:W-:-:S06]  /*18b0*/  DADD R16, R12, R22 ;  /* 0x000000000c107229 */ /* 0x000fcc0000000016 */
[----:B------:R-:W-:Y:S02]  /*18c0*/  DFMA R18, R10, R20, R18 ;  /* 0x000000140a12722b */ /* 0x000fe40000000012 */
[----:B------:R-:W-:Y:S02]  /*18d0*/  DADD R20, R12, -R16 ;  /* 0x000000000c147229 */ /* 0x000fe40000000810 */
[----:B------:R-:W-:-:S06]  /*18e0*/  DMUL R12, R16, R24 ;  /* 0x00000018100c7228 */ /* 0x000fcc0000000000 */
[----:B------:R-:W-:Y:S02]  /*18f0*/  DADD R22, R22, R20 ;  /* 0x0000000016167229 */ /* 0x000fe40000000014 */
[----:B------:R-:W-:-:S08]  /*1900*/  DFMA R20, R16, R24, -R12 ;  /* 0x000000181014722b */ /* 0x000fd0000000080c */
[----:B------:R-:W-:-:S08]  /*1910*/  DFMA R18, R16, R18, R20 ;  /* 0x000000121012722b */ /* 0x000fd00000000014 */
[----:B------:R-:W-:-:S08]  /*1920*/  DFMA R22, R22, R24, R18 ;  /* 0x000000181616722b */ /* 0x000fd00000000012 */
[----:B------:R-:W-:-:S08]  /*1930*/  DADD R18, R12, R22 ;  /* 0x000000000c127229 */ /* 0x000fd00000000016 */
[--C-:B------:R-:W-:Y:S02]  /*1940*/  DADD R16, R10, R18.reuse ;  /* 0x000000000a107229 */ /* 0x100fe40000000012 */
[----:B------:R-:W-:-:S06]  /*1950*/  DADD R12, R12, -R18 ;  /* 0x000000000c0c7229 */ /* 0x000fcc0000000812 */
[----:B------:R-:W-:Y:S02]  /*1960*/  DADD R10, R10, -R16 ;  /* 0x000000000a0a7229 */ /* 0x000fe40000000810 */
[----:B------:R-:W-:-:S06]  /*1970*/  DADD R12, R22, R12 ;  /* 0x00000000160c7229 */ /* 0x000fcc000000000c */
[----:B------:R-:W-:-:S08]  /*1980*/  DADD R10, R18, R10 ;  /* 0x00000000120a7229 */ /* 0x000fd0000000000a */
[----:B------:R-:W-:-:S08]  /*1990*/  DADD R10, R12, R10 ;  /* 0x000000000c0a7229 */ /* 0x000fd0000000000a */
[----:B------:R-:W-:Y:S01]  /*19a0*/  DADD R14, R14, R10 ;  /* 0x000000000e0e7229 */ /* 0x000fe2000000000a */
[----:B------:R-:W-:Y:S01]  /*19b0*/  LOP3.LUT R10, R8, 0x80000000, RZ, 0x3c, !PT ;  /* 0x80000000080a7812 */ /* 0x000fe200078e3cff */
[----:B------:R-:W-:-:S06]  /*19c0*/  IMAD.MOV.U32 R11, RZ, RZ, 0x43300000 ;  /* 0x43300000ff0b7424 */ /* 0x000fcc00078e00ff */
[----:B------:R-:W-:Y:S02]  /*19d0*/  DADD R12, R16, R14 ;  /* 0x00000000100c7229 */ /* 0x000fe4000000000e */
[----:B------:R-:W-:Y:S01]  /*19e0*/  DADD R10, R10, -UR4 ;  /* 0x800000040a0a7e29 */ /* 0x000fe20008000000 */
[----:B------:R-:W-:Y:S01]  /*19f0*/  UMOV UR4, 0xfefa39ef ;  /* 0xfefa39ef00047882 */ /* 0x000fe20000000000 */
[----:B------:R-:W-:-:S04]  /*1a00*/  UMOV UR5, 0x3fe62e42 ;  /* 0x3fe62e4200057882 */ /* 0x000fc80000000000 */
[--C-:B------:R-:W-:Y:S02]  /*1a10*/  DADD R18, R16, -R12.reuse ;  /* 0x0000000010127229 */ /* 0x100fe4000000080c */
[----:B------:R-:W-:-:S06]  /*1a20*/  DFMA R8, R10, UR4, R12 ;  /* 0x000000040a087c2b */ /* 0x000fcc000800000c */
[----:B------:R-:W-:Y:S02]  /*1a30*/  DADD R18, R14, R18 ;  /* 0x000000000e127229 */ /* 0x000fe40000000012 */
[----:B------:R-:W-:-:S08]  /*1a40*/  DFMA R16, R10, -UR4, R8 ;  /* 0x800000040a107c2b */ /* 0x000fd00008000008 */
[----:B------:R-:W-:-:S08]  /*1a50*/  DADD R16, -R12, R16 ;  /* 0x000000000c107229 */ /* 0x000fd00000000110 */
[----:B------:R-:W-:-:S08]  /*1a60*/  DADD R16, R18, -R16 ;  /* 0x0000000012107229 */ /* 0x000fd00000000810 */
[----:B------:R-:W-:-:S08]  /*1a70*/  DFMA R16, R10, UR6, R16 ;  /* 0x000000060a107c2b */ /* 0x000fd00008000010 */
[----:B------:R-:W-:-:S08]  /*1a80*/  DADD R10, R8, R16 ;  /* 0x00000000080a7229 */ /* 0x000fd00000000010 */
[----:B------:R-:W-:Y:S02]  /*1a90*/  DADD R8, R8, -R10 ;  /* 0x0000000008087229 */ /* 0x000fe4000000080a */
[----:B------:R-:W-:-:S06]  /*1aa0*/  DMUL R18, R10, 2 ;  /* 0x400000000a127828 */ /* 0x000fcc0000000000 */
[----:B------:R-:W-:Y:S02]  /*1ab0*/  DADD R8, R16, R8 ;  /* 0x0000000010087229 */ /* 0x000fe40000000008 */
[----:B------:R-:W-:-:S08]  /*1ac0*/  DFMA R12, R10, 2, -R18 ;  /* 0x400000000a0c782b */ /* 0x000fd00000000812 */
[----:B------:R-:W-:Y:S01]  /*1ad0*/  DFMA R12, R8, 2, R12 ;  /* 0x40000000080c782b */ /* 0x000fe2000000000c */
[----:B------:R-:W-:Y:S02]  /*1ae0*/  IMAD.MOV.U32 R8, RZ, RZ, 0x652b82fe ;  /* 0x652b82feff087424 */ /* 0x000fe400078e00ff */
[----:B------:R-:W-:-:S05]  /*1af0*/  IMAD.MOV.U32 R9, RZ, RZ, 0x3ff71547 ;  /* 0x3ff71547ff097424 */ /* 0x000fca00078e00ff */
[----:B------:R-:W-:-:S08]  /*1b00*/  DADD R10, R18, R12 ;  /* 0x00000000120a7229 */ /* 0x000fd0000000000c */
[----:B------:R-:W-:Y:S02]  /*1b10*/  DFMA R8, R10, R8, 6.75539944105574400000e+15 ;  /* 0x433800000a08742b */ /* 0x000fe40000000008 */
[----:B------:R-:W-:Y:S01]  /*1b20*/  FSETP.GEU.AND P1, PT, |R11|, 4.1917929649353027344, PT ;  /* 0x4086232b0b00780b */ /* 0x000fe20003f2e200 */
[----:B------:R-:W-:-:S05]  /*1b30*/  DADD R18, R18, -R10 ;  /* 0x0000000012127229 */ /* 0x000fca000000080a */
[----:B------:R-:W-:-:S03]  /*1b40*/  DADD R16, R8, -6.75539944105574400000e+15 ;  /* 0xc338000008107429 */ /* 0x000fc60000000000 */
[----:B------:R-:W-:-:S05]  /*1b50*/  DADD R12, R12, R18 ;  /* 0x000000000c0c7229 */ /* 0x000fca0000000012 */
[----:B------:R-:W-:Y:S01]  /*1b60*/  DFMA R14, R16, -UR4, R10 ;  /* 0x80000004100e7c2b */ /* 0x000fe2000800000a */
[----:B------:R-:W-:Y:S01]  /*1b70*/  UMOV UR4, 0x3b39803f ;  /* 0x3b39803f00047882 */ /* 0x000fe20000000000 */
[----:B------:R-:W-:-:S06]  /*1b80*/  UMOV UR5, 0x3c7abc9e ;  /* 0x3c7abc9e00057882 */ /* 0x000fcc0000000000 */
[----:B------:R-:W-:Y:S01]  /*1b90*/  DFMA R14, R16, -UR4, R14 ;  /* 0x80000004100e7c2b */ /* 0x000fe2000800000e */
[----:B------:R-:W-:Y:S01]  /*1ba0*/  UMOV UR4, 0x69ce2bdf ;  /* 0x69ce2bdf00047882 */ /* 0x000fe20000000000 */
[----:B------:R-:W-:Y:S01]  /*1bb0*/  MOV R16, 0xfca213ea ;  /* 0xfca213ea00107802 */ /* 0x000fe20000000f00 */
[----:B------:R-:W-:Y:S01]  /*1bc0*/  IMAD.MOV.U32 R17, RZ, RZ, 0x3e928af3 ;  /* 0x3e928af3ff117424 */ /* 0x000fe200078e00ff */
[----:B------:R-:W-:-:S05]  /*1bd0*/  UMOV UR5, 0x3e5ade15 ;  /* 0x3e5ade1500057882 */ /* 0x000fca0000000000 */
[----:B------:R-:W-:Y:S01]  /*1be0*/  DFMA R16, R14, UR4, R16 ;  /* 0x000000040e107c2b */ /* 0x000fe20008000010 */
[----:B------:R-:W-:Y:S01]  /*1bf0*/  UMOV UR4, 0x62401315 ;  /* 0x6240131500047882 */ /* 0x000fe20000000000 */
[----:B------:R-:W-:-:S06]  /*1c00*/  UMOV UR5, 0x3ec71dee ;  /* 0x3ec71dee00057882 */ /* 0x000fcc0000000000 */
[----:B------:R-:W-:Y:S01]  /*1c10*/  DFMA R16, R14, R16, UR4 ;  /* 0x000000040e107e2b */ /* 0x000fe20008000010 */
        /* <DEDUP_REMOVED lines=20> */
[----:B------:R-:W-:-:S08]  /*1d60*/  DFMA R16, R14, R16, UR4 ;  /* 0x000000040e107e2b */ /* 0x000fd00008000010 */
[----:B------:R-:W-:-:S08]  /*1d70*/  DFMA R16, R14, R16, 1 ;  /* 0x3ff000000e10742b */ /* 0x000fd00000000010 */
[----:B------:R-:W-:-:S10]  /*1d80*/  DFMA R16, R14, R16, 1 ;  /* 0x3ff000000e10742b */ /* 0x000fd40000000010 */
[----:B------:R-:W-:Y:S02]  /*1d90*/  IMAD R15, R8, 0x100000, R17 ;  /* 0x00100000080f7824 */ /* 0x000fe400078e0211 */
[----:B------:R-:W-:Y:S01]  /*1da0*/  IMAD.MOV.U32 R14, RZ, RZ, R16 ;  /* 0x000000ffff0e7224 */ /* 0x000fe200078e0010 */
[----:B------:R-:W-:Y:S06]  /*1db0*/  @!P1 BRA `(.L_x_33) ;  /* 0x0000000000309947 */ /* 0x000fec0003800000 */
[----:B------:R-:W-:Y:S01]  /*1dc0*/  FSETP.GEU.AND P2, PT, |R11|, 4.2275390625, PT ;  /* 0x408748000b00780b */ /* 0x000fe20003f4e200 */
[C---:B------:R-:W-:Y:S02]  /*1dd0*/  DADD R14, R10.reuse, +INF ;  /* 0x7ff000000a0e7429 */ /* 0x040fe40000000000 */
[----:B------:R-:W-:-:S08]  /*1de0*/  DSETP.GEU.AND P1, PT, R10, RZ, PT ;  /* 0x000000ff0a00722a */ /* 0x000fd00003f2e000 */
[----:B------:R-:W-:Y:S02]  /*1df0*/  FSEL R14, R14, RZ, P1 ;  /* 0x000000ff0e0e7208 */ /* 0x000fe40000800000 */
[----:B------:R-:W-:Y:S02]  /*1e00*/  @!P2 LEA.HI R9, R8, R8, RZ, 0x1 ;  /* 0x000000080809a211 */ /* 0x000fe400078f08ff */
[----:B------:R-:W-:Y:S02]  /*1e10*/  FSEL R15, R15, RZ, P1 ;  /* 0x000000ff0f0f7208 */ /* 0x000fe40000800000 */
[----:B------:R-:W-:-:S05]  /*1e20*/  @!P2 SHF.R.S32.HI R9, RZ, 0x1, R9 ;  /* 0x00000001ff09a819 */ /* 0x000fca0000011409 */
[----:B------:R-:W-:Y:S02]  /*1e30*/  @!P2 IMAD.IADD R8, R8, 0x1, -R9 ;  /* 0x000000010808a824 */ /* 0x000fe400078e0a09 */
[----:B------:R-:W-:-:S03]  /*1e40*/  @!P2 IMAD R17, R9, 0x100000, R17 ;  /* 0x001000000911a824 */ /* 0x000fc600078e0211 */
[----:B------:R-:W-:Y:S01]  /*1e50*/  @!P2 LEA R9, R8, 0x3ff00000, 0x14 ;  /* 0x3ff000000809a811 */ /* 0x000fe200078ea0ff */
[----:B------:R-:W-:-:S06]  /*1e60*/  @!P2 IMAD.MOV.U32 R8, RZ, RZ, RZ ;  /* 0x000000ffff08a224 */ /* 0x000fcc00078e00ff */
[----:B------:R-:W-:-:S11]  /*1e70*/  @!P2 DMUL R14, R16, R8 ;  /* 0x00000008100ea228 */ /* 0x000fd60000000000 */
.L_x_33:
[----:B------:R-:W-:Y:S01]  /*1e80*/  DFMA R12, R12, R14, R14 ;  /* 0x0000000e0c0c722b */ /* 0x000fe2000000000e */
[----:B------:R-:W-:Y:S01]  /*1e90*/  IMAD.MOV.U32 R8, RZ, RZ, R0 ;  /* 0x000000ffff087224 */ /* 0x000fe200078e0000 */
[----:B------:R-:W-:Y:S01]  /*1ea0*/  DSETP.NEU.AND P1, PT, |R14|, +INF , PT ;  /* 0x7ff000000e00742a */ /* 0x000fe20003f2d200 */
[----:B------:R-:W-:-:S07]  /*1eb0*/  IMAD.MOV.U32 R9, RZ, RZ, 0x0 ;  /* 0x00000000ff097424 */ /* 0x000fce00078e00ff */
[----:B------:R-:W-:Y:S02]  /*1ec0*/  FSEL R12, R14, R12, !P1 ;  /* 0x0000000c0e0c7208 */ /* 0x000fe40004800000 */
[----:B------:R-:W-:Y:S01]  /*1ed0*/  FSEL R13, R15, R13, !P1 ;  /* 0x0000000d0f0d7208 */ /* 0x000fe20004800000 */
[----:B------:R-:W-:Y:S06]  /*1ee0*/  RET.REL.NODEC R8 `(_Z13normalize_imgPfS_iii) ;  /* 0xffffffe008447950 */ /* 0x000fec0003c3ffff */
.L_x_34:
[----:B------:R-:W-:-:S00]  /*1ef0*/  BRA `(.L_x_34) ;  /* 0xfffffffc00fc7947 */ /* 0x000fc0000383ffff */
[----:B------:R-:W-:-:S00]  /*1f00*/  NOP ;  /* 0x0000000000007918 */ /* 0x000fc00000000000 */
[----:B------:R-:W-:-:S00]  /*1f10*/  NOP ;  /* 0x0000000000007918 */ /* 0x000fc00000000000 */
[----:B------:R-:W-:-:S00]  /*1f20*/  NOP ;  /* 0x0000000000007918 */ /* 0x000fc00000000000 */
[----:B------:R-:W-:-:S00]  /*1f30*/  NOP ;  /* 0x0000000000007918 */ /* 0x000fc00000000000 */
[----:B------:R-:W-:-:S00]  /*1f40*/  NOP ;  /* 0x0000000000007918 */ /* 0x000fc00000000000 */
[----:B------:R-:W-:-:S00]  /*1f50*/  NOP ;  /* 0x0000000000007918 */ /* 0x000fc00000000000 */
[----:B------:R-:W-:-:S00]  /*1f60*/  NOP ;  /* 0x0000000000007918 */ /* 0x000fc00000000000 */
[----:B------:R-:W-:-:S00]  /*1f70*/  NOP ;  /* 0x0000000000007918 */ /* 0x000fc00000000000 */
.L_x_192:


//--------------------- .text._Z6concatPfS_S_S_iii --------------------------
	.section	.text._Z6concatPfS_S_S_iii,"ax",@progbits
	.align	128
        .global         _Z6concatPfS_S_S_iii
        .type           _Z6concatPfS_S_S_iii,@function
        .size           _Z6concatPfS_S_S_iii,(.L_x_197 - _Z6concatPfS_S_S_iii)
        .other          _Z6concatPfS_S_S_iii,@"STO_CUDA_ENTRY STV_DEFAULT"
_Z6concatPfS_S_S_iii:
.text._Z6concatPfS_S_S_iii:
[----:B------:R-:W-:Y:S08]  /*0000*/  LDC R1, c[0x0][0x37c] ;  /* 0x0000df00ff017b82 */ /* 0x000ff00000000800 */
[----:B------:R-:W-:Y:S01]  /*0010*/  S2UR UR4, SR_CTAID.Z ;  /* 0x00000000000479c3 */ /* 0x000fe20000002700 */
[----:B------:R-:W0:Y:S01]  /*0020*/  S2R R0, SR_TID.Z ;  /* 0x0000000000007919 */ /* 0x000e220000002300 */
[----:B------:R-:W1:Y:S01]  /*0030*/  LDCU UR5, c[0x0][0x370] ;  /* 0x00006e00ff0577ac */ /* 0x000e620008000800 */
[----:B------:R-:W2:Y:S01]  /*0040*/  S2R R3, SR_TID.Y ;  /* 0x0000000000037919 */ /* 0x000ea20000002200 */
[----:B------:R-:W3:Y:S04]  /*0050*/  LDCU UR6, c[0x0][0x374] ;  /* 0x00006e80ff0677ac */ /* 0x000ee80008000800 */
[----:B------:R-:W3:Y:S01]  /*0060*/  S2UR UR7, SR_CTAID.Y ;  /* 0x00000000000779c3 */ /* 0x000ee20000002600 */
[----:B------:R-:W4:Y:S01]  /*0070*/  S2R R7, SR_TID.X ;  /* 0x0000000000077919 */ /* 0x000f220000002100 */
[----:B------:R-:W4:Y:S01]  /*0080*/  LDCU UR10, c[0x0][0x360] ;  /* 0x00006c00ff0a77ac */ /* 0x000f220008000800 */
[----:B------:R-:W2:Y:S05]  /*0090*/  LDCU UR11, c[0x0][0x364] ;  /* 0x00006c80ff0b77ac */ /* 0x000eaa0008000800 */
[----:B------:R-:W1:Y:S01]  /*00a0*/  S2UR UR8, SR_CTAID.X ;  /* 0x00000000000879c3 */ /* 0x000e620000002500 */
[----:B------:R-:W5:Y:S01]  /*00b0*/  LDCU.64 UR12, c[0x0][0x3a0] ;  /* 0x00007400ff0c77ac */ /* 0x000f620008000a00 */
[----:B------:R-:W2:Y:S06]  /*00c0*/  LDCU UR9, c[0x0][0x3a8] ;  /* 0x00007500ff0977ac */ /* 0x000eac0008000800 */
[----:B------:R-:W0:Y:S01]  /*00d0*/  LDC R5, c[0x0][0x368] ;  /* 0x0000da00ff057b82 */ /* 0x000e220000000800 */
[----:B---3--:R-:W-:-:S04]  /*00e0*/  UIMAD UR4, UR4, UR6, UR7 ;  /* 0x00000006040472a4 */ /* 0x008fc8000f8e0207 */
[----:B-1----:R-:W-:-:S06]  /*00f0*/  UIMAD UR4, UR4, UR5, UR8 ;  /* 0x00000005040472a4 */ /* 0x002fcc000f8e0208 */
[----:B0-----:R-:W-:Y:S01]  /*0100*/  IMAD R0, R5, UR4, R0 ;  /* 0x0000000405007c24 */ /* 0x001fe2000f8e0200 */
[----:B-----5:R-:W-:-:S03]  /*0110*/  UIADD3 UR4, UPT, UPT, UR13, UR12, URZ ;  /* 0x0000000c0d047290 */ /* 0x020fc6000fffe0ff */
[----:B--2---:R-:W-:Y:S01]  /*0120*/  IMAD R0, R0, UR11, R3 ;  /* 0x0000000b00007c24 */ /* 0x004fe2000f8e0203 */
[----:B------:R-:W-:-:S03]  /*0130*/  UIADD3 UR5, UPT, UPT, UR4, UR9, URZ ;  /* 0x0000000904057290 */ /* 0x000fc6000fffe0ff */
[----:B----4-:R-:W-:-:S05]  /*0140*/  IMAD R7, R0, UR10, R7 ;  /* 0x0000000a00077c24 */ /* 0x010fca000f8e0207 */
[----:B------:R-:W-:-:S13]  /*0150*/  ISETP.GE.AND P0, PT, R7, UR5, PT ;  /* 0x0000000507007c0c */ /* 0x000fda000bf06270 */
[----:B------:R-:W-:Y:S05]  /*0160*/  @P0 EXIT ;  /* 0x000000000000094d */ /* 0x000fea0003800000 */
[----:B------:R-:W-:Y:S01]  /*0170*/  ISETP.GE.AND P0, PT, R7, UR12, PT ;  /* 0x0000000c07007c0c */ /* 0x000fe2000bf06270 */
[----:B------:R-:W0:-:S12]  /*0180*/  LDCU.64 UR6, c[0x0][0x358] ;  /* 0x00006b00ff0677ac */ /* 0x000e180008000a00 */
[----:B------:R-:W-:Y:S05]  /*0190*/  @P0 BRA `(.L_x_35) ;  /* 0x00000000001c0947 */ /* 0x000fea0003800000 */
[----:B------:R-:W1:Y:S08]  /*01a0*/  LDC.64 R2, c[0x0][0x380] ;  /* 0x0000e000ff027b82 */ /* 0x000e700000000a00 */
[----:B------:R-:W2:Y:S01]  /*01b0*/  LDC.64 R4, c[0x0][0x398] ;  /* 0x0000e600ff047b82 */ /* 0x000ea20000000a00 */
[----:B-1----:R-:W-:-:S06]  /*01c0*/  IMAD.WIDE R2, R7, 0x4, R2 ;  /* 0x0000000407027825 */ /* 0x002fcc00078e0202 */
[----:B0-----:R-:W3:Y:S01]  /*01d0*/  LDG.E R3, desc[UR6][R2.64] ;  /* 0x0000000602037981 */ /* 0x001ee2000c1e1900 */
[----:B--2---:R-:W-:-:S05]  /*01e0*/  IMAD.WIDE R4, R7, 0x4, R4 ;  /* 0x0000000407047825 */ /* 0x004fca00078e0204 */
[----:B---3--:R-:W-:Y:S01]  /*01f0*/  STG.E desc[UR6][R4.64], R3 ;  /* 0x0000000304007986 */ /* 0x008fe2000c101906 */
[----:B------:R-:W-:Y:S05]  /*0200*/  EXIT ;  /* 0x000000000000794d */ /* 0x000fea0003800000 */
.L_x_35:
[----:B------:R-:W-:-:S13]  /*0210*/  ISETP.GE.AND P0, PT, R7, UR4, PT ;  /* 0x0000000407007c0c */ /* 0x000fda000bf06270 */
[----:B------:R-:W-:Y:S05]  /*0220*/  @P0 BRA `(.L_x_36) ;  /* 0x0000000000200947 */ /* 0x000fea0003800000 */
[----:B------:R-:W1:Y:S01]  /*0230*/  LDC.64 R2, c[0x0][0x388] ;  /* 0x0000e200ff027b82 */ /* 0x000e620000000a00 */
[----:B------:R-:W-:-:S05]  /*0240*/  IADD3 R5, PT, PT, R7, -UR12, RZ ;  /* 0x8000000c07057c10 */ /* 0x000fca000fffe0ff */
[----:B-1----:R-:W-:Y:S02]  /*0250*/  IMAD.WIDE R2, R5, 0x4, R2 ;  /* 0x0000000405027825 */ /* 0x002fe400078e0202 */
[----:B------:R-:W1:Y:S04]  /*0260*/  LDC.64 R4, c[0x0][0x398] ;  /* 0x0000e600ff047b82 */ /* 0x000e680000000a00 */
[----:B0-----:R-:W2:Y:S01]  /*0270*/  LDG.E R3, desc[UR6][R2.64] ;  /* 0x0000000602037981 */ /* 0x001ea2000c1e1900 */
[----:B-1----:R-:W-:-:S05]  /*0280*/  IMAD.WIDE R4, R7, 0x4, R4 ;  /* 0x0000000407047825 */ /* 0x002fca00078e0204 */
[----:B--2---:R-:W-:Y:S01]  /*0290*/  STG.E desc[UR6][R4.64], R3 ;  /* 0x0000000304007986 */ /* 0x004fe2000c101906 */
[----:B------:R-:W-:Y:S05]  /*02a0*/  EXIT ;  /* 0x000000000000794d */ /* 0x000fea0003800000 */
.L_x_36:
        /* <DEDUP_REMOVED lines=8> */
.L_x_37:
        /* <DEDUP_REMOVED lines=13> */
.L_x_197:


//--------------------- .text._Z10dropout_bpPfS_Pbiii --------------------------
	.section	.text._Z10dropout_bpPfS_Pbiii,"ax",@progbits
	.align	128
        .global         _Z10dropout_bpPfS_Pbiii
        .type           _Z10dropout_bpPfS_Pbiii,@function
        .size           _Z10dropout_bpPfS_Pbiii,(.L_x_198 - _Z10dropout_bpPfS_Pbiii)
        .other          _Z10dropout_bpPfS_Pbiii,@"STO_CUDA_ENTRY STV_DEFAULT"
_Z10dropout_bpPfS_Pbiii:
.text._Z10dropout_bpPfS_Pbiii:
[----:B------:R-:W-:Y:S01]  /*0000*/  LDC R1, c[0x0][0x37c] ;  /* 0x0000df00ff017b82 */ /* 0x000fe20000000800 */
[----:B------:R-:W0:Y:S07]  /*0010*/  S2R R5, SR_TID.X ;  /* 0x0000000000057919 */ /* 0x000e2e0000002100 */
[----:B------:R-:W1:Y:S01]  /*0020*/  LDC R0, c[0x0][0x364] ;  /* 0x0000d900ff007b82 */ /* 0x000e620000000800 */
[----:B------:R-:W2:Y:S01]  /*0030*/  LDCU.64 UR8, c[0x0][0x398] ;  /* 0x00007300ff0877ac */ /* 0x000ea20008000a00 */
[----:B------:R-:W1:Y:S01]  /*0040*/  S2R R3, SR_TID.Y ;  /* 0x0000000000037919 */ /* 0x000e620000002200 */
[----:B------:R-:W3:Y:S01]  /*0050*/  LDCU UR7, c[0x0][0x3a0] ;  /* 0x00007400ff0777ac */ /* 0x000ee20008000800 */
[----:B------:R-:W4:Y:S04]  /*0060*/  S2R R7, SR_TID.Z ;  /* 0x0000000000077919 */ /* 0x000f280000002300 */
[----:B------:R-:W0:Y:S08]  /*0070*/  S2UR UR5, SR_CTAID.X ;  /* 0x00000000000579c3 */ /* 0x000e300000002500 */
[----:B------:R-:W0:Y:S08]  /*0080*/  LDC R2, c[0x0][0x360] ;  /* 0x0000d800ff027b82 */ /* 0x000e300000000800 */
[----:B------:R-:W1:Y:S08]  /*0090*/  S2UR UR4, SR_CTAID.Y ;  /* 0x00000000000479c3 */ /* 0x000e700000002600 */
[----:B------:R-:W4:Y:S08]  /*00a0*/  S2UR UR6, SR_CTAID.Z ;  /* 0x00000000000679c3 */ /* 0x000f300000002700 */
[----:B------:R-:W4:Y:S01]  /*00b0*/  LDC R4, c[0x0][0x368] ;  /* 0x0000da00ff047b82 */ /* 0x000f220000000800 */
[----:B0-----:R-:W-:-:S05]  /*00c0*/  IMAD R2, R2, UR5, R5 ;  /* 0x0000000502027c24 */ /* 0x001fca000f8e0205 */
[----:B--2---:R-:W-:Y:S01]  /*00d0*/  ISETP.GE.AND P0, PT, R2, UR9, PT ;  /* 0x0000000902007c0c */ /* 0x004fe2000bf06270 */
[----:B-1----:R-:W-:-:S05]  /*00e0*/  IMAD R0, R0, UR4, R3 ;  /* 0x0000000400007c24 */ /* 0x002fca000f8e0203 */
[----:B------:R-:W-:Y:S01]  /*00f0*/  ISETP.GE.OR P0, PT, R0, UR8, P0 ;  /* 0x0000000800007c0c */ /* 0x000fe20008706670 */
[----:B----4-:R-:W-:-:S05]  /*0100*/  IMAD R3, R4, UR6, R7 ;  /* 0x0000000604037c24 */ /* 0x010fca000f8e0207 */
[----:B---3--:R-:W-:-:S13]  /*0110*/  ISETP.GE.OR P0, PT, R3, UR7, P0 ;  /* 0x0000000703007c0c */ /* 0x008fda0008706670 */
[----:B------:R-:W-:Y:S05]  /*0120*/  @P0 EXIT ;  /* 0x000000000000094d */ /* 0x000fea0003800000 */
[----:B------:R-:W0:Y:S01]  /*0130*/  LDCU.64 UR6, c[0x0][0x390] ;  /* 0x00007200ff0677ac */ /* 0x000e220008000a00 */
[----:B------:R-:W-:Y:S01]  /*0140*/  IMAD R3, R3, UR8, R0 ;  /* 0x0000000803037c24 */ /* 0x000fe2000f8e0200 */
[----:B------:R-:W1:Y:S03]  /*0150*/  LDCU.64 UR4, c[0x0][0x358] ;  /* 0x00006b00ff0477ac */ /* 0x000e660008000a00 */
[----:B------:R-:W-:-:S05]  /*0160*/  IMAD R7, R3, UR9, R2 ;  /* 0x0000000903077c24 */ /* 0x000fca000f8e0202 */
[----:B0-----:R-:W-:-:S04]  /*0170*/  IADD3 R2, P0, PT, R7, UR6, RZ ;  /* 0x0000000607027c10 */ /* 0x001fc8000ff1e0ff */
[----:B------:R-:W-:-:S05]  /*0180*/  LEA.HI.X.SX32 R3, R7, UR7, 0x1, P0 ;  /* 0x0000000707037c11 */ /* 0x000fca00080f0eff */
[----:B-1----:R-:W2:Y:S02]  /*0190*/  LDG.E.U8 R2, desc[UR4][R2.64] ;  /* 0x0000000402027981 */ /* 0x002ea4000c1e1100 */
[----:B--2---:R-:W-:-:S13]  /*01a0*/  ISETP.NE.AND P0, PT, R2, RZ, PT ;  /* 0x000000ff0200720c */ /* 0x004fda0003f05270 */
[----:B------:R-:W-:Y:S05]  /*01b0*/  @P0 BRA `(.L_x_38) ;  /* 0x00000000001c0947 */ /* 0x000fea0003800000 */
[----:B------:R-:W0:Y:S08]  /*01c0*/  LDC.64 R2, c[0x0][0x380] ;  /* 0x0000e000ff027b82 */ /* 0x000e300000000a00 */
[----:B------:R-:W1:Y:S01]  /*01d0*/  LDC.64 R4, c[0x0][0x388] ;  /* 0x0000e200ff047b82 */ /* 0x000e620000000a00 */
[----:B0-----:R-:W-:-:S06]  /*01e0*/  IMAD.WIDE R2, R7, 0x4, R2 ;  /* 0x0000000407027825 */ /* 0x001fcc00078e0202 */
[----:B------:R-:W2:Y:S01]  /*01f0*/  LDG.E R3, desc[UR4][R2.64] ;  /* 0x0000000402037981 */ /* 0x000ea2000c1e1900 */
[----:B-1----:R-:W-:-:S05]  /*0200*/  IMAD.WIDE R4, R7, 0x4, R4 ;  /* 0x0000000407047825 */ /* 0x002fca00078e0204 */
[----:B--2---:R-:W-:Y:S01]  /*0210*/  STG.E desc[UR4][R4.64], R3 ;  /* 0x0000000304007986 */ /* 0x004fe2000c101904 */
[----:B------:R-:W-:Y:S05]  /*0220*/  EXIT ;  /* 0x000000000000794d */ /* 0x000fea0003800000 */
.L_x_38:
[----:B------:R-:W0:Y:S02]  /*0230*/  LDC.64 R2, c[0x0][0x388] ;  /* 0x0000e200ff027b82 */ /* 0x000e240000000a00 */
[----:B0-----:R-:W-:-:S05]  /*0240*/  IMAD.WIDE R2, R7, 0x4, R2 ;  /* 0x0000000407027825 */ /* 0x001fca00078e0202 */
[----:B------:R-:W-:Y:S01]  /*0250*/  STG.E desc[UR4][R2.64], RZ ;  /* 0x000000ff02007986 */ /* 0x000fe2000c101904 */
[----:B------:R-:W-:Y:S05]  /*0260*/  EXIT ;  /* 0x000000000000794d */ /* 0x000fea0003800000 */
.L_x_39:
        /* <DEDUP_REMOVED lines=9> */
.L_x_198:


//--------------------- .text._Z10dropout_fpPfPbfiiiS_ --------------------------
	.section	.text._Z10dropout_fpPfPbfiiiS_,"ax",@progbits
	.align	128
        .global         _Z10dropout_fpPfPbfiiiS_
        .type           _Z10dropout_fpPfPbfiiiS_,@function
        .size           _Z10dropout_fpPfPbfiiiS_,(.L_x_199 - _Z10dropout_fpPfPbfiiiS_)
        .other          _Z10dropout_fpPfPbfiiiS_,@"STO_CUDA_ENTRY STV_DEFAULT"
_Z10dropout_fpPfPbfiiiS_:
.text._Z10dropout_fpPfPbfiiiS_:
        /* <DEDUP_REMOVED lines=15> */
[----:B---3--:R-:W-:Y:S01]  /*00f0*/  ISETP.GE.OR P0, PT, R0, UR7, P0 ;  /* 0x0000000700007c0c */ /* 0x008fe20008706670 */
[----:B----4-:R-:W-:-:S05]  /*0100*/  IMAD R5, R2, UR6, R7 ;  /* 0x0000000602057c24 */ /* 0x010fca000f8e0207 */
[----:B------:R-:W-:-:S13]  /*0110*/  ISETP.GE.OR P0, PT, R5, UR9, P0 ;  /* 0x0000000905007c0c */ /* 0x000fda0008706670 */
[----:B------:R-:W-:Y:S05]  /*0120*/  @P0 EXIT ;  /* 0x000000000000094d */ /* 0x000fea0003800000 */
[----:B------:R-:W0:Y:S01]  /*0130*/  LDC.64 R2, c[0x0][0x3a0] ;  /* 0x0000e800ff027b82 */ /* 0x000e220000000a00 */
[----:B------:R-:W1:Y:S01]  /*0140*/  LDCU.64 UR4, c[0x0][0x358] ;  /* 0x00006b00ff0477ac */ /* 0x000e620008000a00 */
[----:B------:R-:W-:Y:S01]  /*0150*/  IMAD R5, R5, UR7, R0 ;  /* 0x0000000705057c24 */ /* 0x000fe2000f8e0200 */
[----:B------:R-:W2:Y:S03]  /*0160*/  LDCU UR6, c[0x0][0x390] ;  /* 0x00007200ff0677ac */ /* 0x000ea60008000800 */
[----:B------:R-:W-:-:S04]  /*0170*/  IMAD R5, R5, UR8, R4 ;  /* 0x0000000805057c24 */ /* 0x000fc8000f8e0204 */
[----:B0-----:R-:W-:-:S06]  /*0180*/  IMAD.WIDE R2, R5, 0x4, R2 ;  /* 0x0000000405027825 */ /* 0x001fcc00078e0202 */
[----:B-1----:R-:W2:Y:S02]  /*0190*/  LDG.E R2, desc[UR4][R2.64] ;  /* 0x0000000402027981 */ /* 0x002ea4000c1e1900 */
[----:B--2---:R-:W-:-:S13]  /*01a0*/  FSETP.GEU.AND P0, PT, R2, UR6, PT ;  /* 0x0000000602007c0b */ /* 0x004fda000bf0e000 */
[----:B------:R-:W-:Y:S05]  /*01b0*/  @P0 EXIT ;  /* 0x000000000000094d */ /* 0x000fea0003800000 */
[----:B------:R-:W0:Y:S01]  /*01c0*/  LDC.64 R2, c[0x0][0x380] ;  /* 0x0000e000ff027b82 */ /* 0x000e220000000a00 */
[----:B------:R-:W1:Y:S01]  /*01d0*/  LDCU.64 UR6, c[0x0][0x388] ;  /* 0x00007100ff0677ac */ /* 0x000e620008000a00 */
[----:B------:R-:W-:Y:S01]  /*01e0*/  HFMA2 R0, -RZ, RZ, 0, 5.9604644775390625e-08 ;  /* 0x00000001ff007431 */ /* 0x000fe200000001ff */
[C---:B-1----:R-:W-:Y:S01]  /*01f0*/  IADD3 R4, P0, PT, R5.reuse, UR6, RZ ;  /* 0x0000000605047c10 */ /* 0x042fe2000ff1e0ff */
[----:B0-----:R-:W-:-:S03]  /*0200*/  IMAD.WIDE R2, R5, 0x4, R2 ;  /* 0x0000000405027825 */ /* 0x001fc600078e0202 */
[----:B------:R-:W-:Y:S02]  /*0210*/  LEA.HI.X.SX32 R5, R5, UR7, 0x1, P0 ;  /* 0x0000000705057c11 */ /* 0x000fe400080f0eff */
[----:B------:R-:W-:Y:S04]  /*0220*/  STG.E desc[UR4][R2.64], RZ ;  /* 0x000000ff02007986 */ /* 0x000fe8000c101904 */
[----:B------:R-:W-:Y:S01]  /*0230*/  STG.E.U8 desc[UR4][R4.64], R0 ;  /* 0x0000000004007986 */ /* 0x000fe2000c101104 */
[----:B------:R-:W-:Y:S05]  /*0240*/  EXIT ;  /* 0x000000000000794d */ /* 0x000fea0003800000 */
.L_x_40:
        /* <DEDUP_REMOVED lines=11> */
.L_x_199:


//--------------------- .text._Z6kernelPfP17curandStateXORWOWiii --------------------------
	.section	.text._Z6kernelPfP17curandStateXORWOWiii,"ax",@progbits
	.align	128
        .global         _Z6kernelPfP17curandStateXORWOWiii
        .type           _Z6kernelPfP17curandStateXORWOWiii,@function
        .size           _Z6kernelPfP17curandStateXORWOWiii,(.L_x_200 - _Z6kernelPfP17curandStateXORWOWiii)
        .other          _Z6kernelPfP17curandStateXORWOWiii,@"STO_CUDA_ENTRY STV_DEFAULT"
_Z6kernelPfP17curandStateXORWOWiii:
.text._Z6kernelPfP17curandStateXORWOWiii:
[----:B------:R-:W-:Y:S01]  /*0000*/  LDC R1, c[0x0][0x37c] ;  /* 0x0000df00ff017b82 */ /* 0x000fe20000000800 */
[----:B------:R-:W0:Y:S07]  /*0010*/  S2R R5, SR_TID.Y ;  /* 0x0000000000057919 */ /* 0x000e2e0000002200 */
[----:B------:R-:W0:Y:S01]  /*0020*/  S2UR UR4, SR_CTAID.Y ;  /* 0x00000000000479c3 */ /* 0x000e220000002600 */
[----:B------:R-:W1:Y:S01]  /*0030*/  LDCU UR8, c[0x0][0x394] ;  /* 0x00007280ff0877ac */ /* 0x000e620008000800 */
[----:B------:R-:W2:Y:S01]  /*0040*/  S2R R9, SR_TID.Z ;  /* 0x0000000000097919 */ /* 0x000ea20000002300 */
[----:B------:R-:W3:Y:S01]  /*0050*/  LDCU UR9, c[0x0][0x398] ;  /* 0x00007300ff0977ac */ /* 0x000ee20008000800 */
[----:B------:R-:W4:Y:S04]  /*0060*/  S2R R7, SR_TID.X ;  /* 0x0000000000077919 */ /* 0x000f280000002100 */
[----:B------:R-:W0:Y:S08]  /*0070*/  LDC R0, c[0x0][0x364] ;  /* 0x0000d900ff007b82 */ /* 0x000e300000000800 */
[----:B------:R-:W4:Y:S08]  /*0080*/  LDC R4, c[0x0][0x360] ;  /* 0x0000d800ff047b82 */ /* 0x000f300000000800 */
[----:B------:R-:W2:Y:S08]  /*0090*/  S2UR UR7, SR_CTAID.Z ;  /* 0x00000000000779c3 */ /* 0x000eb00000002700 */
[----:B------:R-:W2:Y:S01]  /*00a0*/  LDC R6, c[0x0][0x368] ;  /* 0x0000da00ff067b82 */ /* 0x000ea20000000800 */
[----:B0-----:R-:W-:Y:S01]  /*00b0*/  IMAD R0, R0, UR4, R5 ;  /* 0x0000000400007c24 */ /* 0x001fe2000f8e0205 */
[----:B------:R-:W0:Y:S06]  /*00c0*/  LDCU.64 UR4, c[0x0][0x358] ;  /* 0x00006b00ff0477ac */ /* 0x000e2c0008000a00 */
[----:B------:R-:W4:Y:S08]  /*00d0*/  S2UR UR6, SR_CTAID.X ;  /* 0x00000000000679c3 */ /* 0x000f300000002500 */
[----:B------:R-:W5:Y:S01]  /*00e0*/  LDC.64 R2, c[0x0][0x388] ;  /* 0x0000e200ff027b82 */ /* 0x000f620000000a00 */
[----:B--2---:R-:W-:-:S07]  /*00f0*/  IMAD R5, R6, UR7, R9 ;  /* 0x0000000706057c24 */ /* 0x004fce000f8e0209 */
[----:B------:R-:W2:Y:S01]  /*0100*/  LDC.64 R8, c[0x0][0x380] ;  /* 0x0000e000ff087b82 */ /* 0x000ea20000000a00 */
[----:B-1----:R-:W-:Y:S02]  /*0110*/  IMAD R5, R5, UR8, R0 ;  /* 0x0000000805057c24 */ /* 0x002fe4000f8e0200 */
[----:B----4-:R-:W-:-:S04]  /*0120*/  IMAD R4, R4, UR6, R7 ;  /* 0x0000000604047c24 */ /* 0x010fc8000f8e0207 */
[----:B---3--:R-:W-:-:S04]  /*0130*/  IMAD R11, R5, UR9, R4 ;  /* 0x00000009050b7c24 */ /* 0x008fc8000f8e0204 */
[----:B-----5:R-:W-:-:S05]  /*0140*/  IMAD.WIDE R2, R11, 0x30, R2 ;  /* 0x000000300b027825 */ /* 0x020fca00078e0202 */
[----:B0-----:R-:W3:Y:S04]  /*0150*/  LDG.E.64 R12, desc[UR4][R2.64] ;  /* 0x00000004020c7981 */ /* 0x001ee8000c1e1b00 */
[----:B------:R-:W4:Y:S04]  /*0160*/  LDG.E.64 R6, desc[UR4][R2.64+0x10] ;  /* 0x0000100402067981 */ /* 0x000f28000c1e1b00 */
[----:B------:R-:W5:Y:S01]  /*0170*/  LDG.E.64 R4, desc[UR4][R2.64+0x8] ;  /* 0x0000080402047981 */ /* 0x000f62000c1e1b00 */
[----:B--2---:R-:W-:Y:S01]  /*0180*/  IMAD.WIDE R8, R11, 0x4, R8 ;  /* 0x000000040b087825 */ /* 0x004fe200078e0208 */
[----:B---3--:R-:W-:-:S03]  /*0190*/  SHF.R.U32.HI R0, RZ, 0x2, R13 ;  /* 0x00000002ff007819 */ /* 0x008fc6000001160d */
[----:B------:R-:W-:Y:S01]  /*01a0*/  VIADD R12, R12, 0x587c5 ;  /* 0x000587c50c0c7836 */ /* 0x000fe20000000000 */
[----:B------:R-:W-:Y:S01]  /*01b0*/  LOP3.LUT R0, R0, R13, RZ, 0x3c, !PT ;  /* 0x0000000d00007212 */ /* 0x000fe200078e3cff */
[----:B----4-:R-:W-:Y:S01]  /*01c0*/  IMAD.MOV.U32 R15, RZ, RZ, R6 ;  /* 0x000000ffff0f7224 */ /* 0x010fe200078e0006 */
[C---:B------:R-:W-:Y:S02]  /*01d0*/  SHF.L.U32 R10, R7.reuse, 0x4, RZ ;  /* 0x00000004070a7819 */ /* 0x040fe400000006ff */
[----:B------:R-:W-:Y:S02]  /*01e0*/  SHF.L.U32 R13, R0, 0x1, RZ ;  /* 0x00000001000d7819 */ /* 0x000fe400000006ff */
[----:B-----5:R-:W-:Y:S02]  /*01f0*/  MOV R14, R5 ;  /* 0x00000005000e7202 */ /* 0x020fe40000000f00 */
[----:B------:R-:W-:Y:S02]  /*0200*/  LOP3.LUT R13, R7, R10, R13, 0x96, !PT ;  /* 0x0000000a070d7212 */ /* 0x000fe400078e960d */
[----:B------:R-:W-:Y:S01]  /*0210*/  MOV R16, R7 ;  /* 0x0000000700107202 */ /* 0x000fe20000000f00 */
[----:B------:R-:W-:Y:S01]  /*0220*/  STG.E.64 desc[UR4][R2.64+0x8], R14 ;  /* 0x0000080e02007986 */ /* 0x000fe2000c101b04 */
[----:B------:R-:W-:Y:S01]  /*0230*/  LOP3.LUT R17, R13, R0, RZ, 0x3c, !PT ;  /* 0x000000000d117212 */ /* 0x000fe200078e3cff */
[----:B------:R-:W-:-:S03]  /*0240*/  IMAD.MOV.U32 R13, RZ, RZ, 0x2f800000 ;  /* 0x2f800000ff0d7424 */ /* 0x000fc600078e00ff */
[----:B------:R-:W-:Y:S01]  /*0250*/  IADD3 R0, PT, PT, R17, R12, RZ ;  /* 0x0000000c11007210 */ /* 0x000fe20007ffe0ff */
[----:B------:R-:W-:Y:S03]  /*0260*/  STG.E.64 desc[UR4][R2.64+0x10], R16 ;  /* 0x0000101002007986 */ /* 0x000fe6000c101b04 */
[----:B------:R-:W-:-:S05]  /*0270*/  I2FP.F32.U32 R0, R0 ;  /* 0x0000000000007245 */ /* 0x000fca0000201000 */
[----:B------:R-:W-:Y:S01]  /*0280*/  FFMA R5, R0, R13, 1.1641532182693481445e-10 ;  /* 0x2f00000000057423 */ /* 0x000fe2000000000d */
[----:B------:R-:W-:-:S05]  /*0290*/  MOV R13, R4 ;  /* 0x00000004000d7202 */ /* 0x000fca0000000f00 */
[----:B------:R-:W-:Y:S04]  /*02a0*/  STG.E.64 desc[UR4][R2.64], R12 ;  /* 0x0000000c02007986 */ /* 0x000fe8000c101b04 */
[----:B------:R-:W-:Y:S01]  /*02b0*/  STG.E desc[UR4][R8.64], R5 ;  /* 0x0000000508007986 */ /* 0x000fe2000c101904 */
[----:B------:R-:W-:Y:S05]  /*02c0*/  EXIT ;  /* 0x000000000000794d */ /* 0x000fea0003800000 */
.L_x_41:
        /* <DEDUP_REMOVED lines=11> */
.L_x_200:


//--------------------- .text._Z12setup_kernelP17curandStateXORWOWmii --------------------------
	.section	.text._Z12setup_kernelP17curandStateXORWOWmii,"ax",@progbits
	.align	128
        .global         _Z12setup_kernelP17curandStateXORWOWmii
        .type           _Z12setup_kernelP17curandStateXORWOWmii,@function
        .size           _Z12setup_kernelP17curandStateXORWOWmii,(.L_x_201 - _Z12setup_kernelP17curandStateXORWOWmii)
        .other          _Z12setup_kernelP17curandStateXORWOWmii,@"STO_CUDA_ENTRY STV_DEFAULT"
_Z12setup_kernelP17curandStateXORWOWmii:
.text._Z12setup_kernelP17curandStateXORWOWmii:
[----:B------:R-:W-:Y:S01]  /*0000*/  LDC R1, c[0x0][0x37c] ;  /* 0x0000df00ff017b82 */ /* 0x000fe20000000800 */
[----:B------:R-:W0:Y:S07]  /*0010*/  S2R R3, SR_TID.Y ;  /* 0x0000000000037919 */ /* 0x000e2e0000002200 */
[----:B------:R-:W0:Y:S01]  /*0020*/  LDC R0, c[0x0][0x364] ;  /* 0x0000d900ff007b82 */ /* 0x000e220000000800 */
[----:B------:R-:W1:Y:S01]  /*0030*/  LDCU.64 UR8, c[0x0][0x390] ;  /* 0x00007200ff0877ac */ /* 0x000e620008000a00 */
[----:B------:R-:W-:Y:S01]  /*0040*/  BSSY.RECONVERGENT B0, `(.L_x_42) ;  /* 0x00000f0000007945 */ /* 0x000fe20003800200 */
[----:B------:R-:W2:Y:S01]  /*0050*/  S2R R5, SR_TID.Z ;  /* 0x0000000000057919 */ /* 0x000ea20000002300 */
[----:B------:R-:W3:Y:S04]  /*0060*/  S2R R9, SR_TID.X ;  /* 0x0000000000097919 */ /* 0x000ee80000002100 */
[----:B------:R-:W0:Y:S08]  /*0070*/  S2UR UR4, SR_CTAID.Y ;  /* 0x00000000000479c3 */ /* 0x000e300000002600 */
[----:B------:R-:W3:Y:S08]  /*0080*/  LDC R2, c[0x0][0x360] ;  /* 0x0000d800ff027b82 */ /* 0x000ef00000000800 */
[----:B------:R-:W2:Y:S08]  /*0090*/  S2UR UR5, SR_CTAID.Z ;  /* 0x00000000000579c3 */ /* 0x000eb00000002700 */
[----:B------:R-:W2:Y:S01]  /*00a0*/  LDC R4, c[0x0][0x368] ;  /* 0x0000da00ff047b82 */ /* 0x000ea20000000800 */
[----:B0-----:R-:W-:-:S07]  /*00b0*/  IMAD R0, R0, UR4, R3 ;  /* 0x0000000400007c24 */ /* 0x001fce000f8e0203 */
[----:B------:R-:W0:Y:S08]  /*00c0*/  LDC.64 R10, c[0x0][0x388] ;  /* 0x0000e200ff0a7b82 */ /* 0x000e300000000a00 */
[----:B------:R-:W3:Y:S08]  /*00d0*/  S2UR UR6, SR_CTAID.X ;  /* 0x00000000000679c3 */ /* 0x000ef00000002500 */
[----:B------:R-:W4:Y:S01]  /*00e0*/  LDC.64 R6, c[0x0][0x380] ;  /* 0x0000e000ff067b82 */ /* 0x000f220000000a00 */
[----:B--2---:R-:W-:Y:S01]  /*00f0*/  IMAD R3, R4, UR5, R5 ;  /* 0x0000000504037c24 */ /* 0x004fe2000f8e0205 */
[----:B------:R-:W2:Y:S03]  /*0100*/  LDCU.64 UR4, c[0x0][0x358] ;  /* 0x00006b00ff0477ac */ /* 0x000ea60008000a00 */
[----:B-1----:R-:W-:Y:S01]  /*0110*/  IMAD R3, R3, UR8, R0 ;  /* 0x0000000803037c24 */ /* 0x002fe2000f8e0200 */
[----:B0-----:R-:W-:-:S02]  /*0120*/  LOP3.LUT R4, R10, 0xaad26b49, RZ, 0x3c, !PT ;  /* 0xaad26b490a047812 */ /* 0x001fc400078e3cff */
[----:B------:R-:W-:-:S03]  /*0130*/  LOP3.LUT R5, R11, 0xf7dcefdd, RZ, 0x3c, !PT ;  /* 0xf7dcefdd0b057812 */ /* 0x000fc600078e3cff */
[----:B------:R-:W-:Y:S02]  /*0140*/  IMAD R4, R4, 0x4182bed5, RZ ;  /* 0x4182bed504047824 */ /* 0x000fe400078e02ff */
[----:B------:R-:W-:Y:S02]  /*0150*/  IMAD R5, R5, -0x658354e5, RZ ;  /* 0x9a7cab1b05057824 */ /* 0x000fe400078e02ff */
[----:B---3--:R-:W-:Y:S01]  /*0160*/  IMAD R2, R2, UR6, R9 ;  /* 0x0000000602027c24 */ /* 0x008fe2000f8e0209 */
[C---:B------:R-:W-:Y:S01]  /*0170*/  LOP3.LUT R8, R4.reuse, 0x159a55e5, RZ, 0x3c, !PT ;  /* 0x159a55e504087812 */ /* 0x040fe200078e3cff */
[C---:B------:R-:W-:Y:S01]  /*0180*/  VIADD R11, R4.reuse, 0x583f19 ;  /* 0x00583f19040b7836 */ /* 0x040fe20000000000 */
[----:B------:R-:W-:Y:S01]  /*0190*/  LOP3.LUT R10, R5, 0x5491333, RZ, 0x3c, !PT ;  /* 0x05491333050a7812 */ /* 0x000fe200078e3cff */
[----:B------:R-:W-:Y:S01]  /*01a0*/  IMAD R13, R3, UR9, R2 ;  /* 0x00000009030d7c24 */ /* 0x000fe2000f8e0202 */
[C---:B------:R-:W-:Y:S01]  /*01b0*/  IADD3 R2, PT, PT, R4.reuse, 0x64f0c9, R5 ;  /* 0x0064f0c904027810 */ /* 0x040fe20007ffe005 */
[----:B------:R-:W-:-:S02]  /*01c0*/  VIADD R3, R4, 0x75bcd15 ;  /* 0x075bcd1504037836 */ /* 0x000fc40000000000 */
[C---:B----4-:R-:W-:Y:S01]  /*01d0*/  IMAD.WIDE R6, R13.reuse, 0x30, R6 ;  /* 0x000000300d067825 */ /* 0x050fe200078e0206 */
[----:B------:R-:W-:-:S03]  /*01e0*/  ISETP.NE.AND P0, PT, R13, RZ, PT ;  /* 0x000000ff0d00720c */ /* 0x000fc60003f05270 */
[----:B------:R-:W-:Y:S01]  /*01f0*/  VIADD R9, R5, 0x1f123bb5 ;  /* 0x1f123bb505097836 */ /* 0x000fe20000000000 */
[----:B--2---:R0:W-:Y:S04]  /*0200*/  STG.E.64 desc[UR4][R6.64], R2 ;  /* 0x0000000206007986 */ /* 0x0041e8000c101b04 */
[----:B------:R0:W-:Y:S04]  /*0210*/  STG.E.64 desc[UR4][R6.64+0x8], R8 ;  /* 0x0000080806007986 */ /* 0x0001e8000c101b04 */
[----:B------:R0:W-:Y:S01]  /*0220*/  STG.E.64 desc[UR4][R6.64+0x10], R10 ;  /* 0x0000100a06007986 */ /* 0x0001e2000c101b04 */
[----:B------:R-:W-:Y:S05]  /*0230*/  @!P0 BRA `(.L_x_43) ;  /* 0x0000000c00408947 */ /* 0x000fea0003800000 */
[----:B------:R-:W-:Y:S01]  /*0240*/  SHF.R.S32.HI R0, RZ, 0x1f, R13 ;  /* 0x0000001fff007819 */ /* 0x000fe2000001140d */
[----:B------:R-:W-:-:S07]  /*0250*/  IMAD.MOV.U32 R12, RZ, RZ, RZ ;  /* 0x000000ffff0c7224 */ /* 0x000fce00078e00ff */
.L_x_49:
[----:B0-----:R-:W-:Y:S01]  /*0260*/  LOP3.LUT R2, R13, 0x3, RZ, 0xc0, !PT ;  /* 0x000000030d027812 */ /* 0x001fe200078ec0ff */
[----:B------:R-:W-:Y:S03]  /*0270*/  BSSY.RECONVERGENT B1, `(.L_x_44) ;  /* 0x00000c6000017945 */ /* 0x000fe60003800200 */
[----:B------:R-:W-:-:S04]  /*0280*/  ISETP.NE.U32.AND P0, PT, R2, RZ, PT ;  /* 0x000000ff0200720c */ /* 0x000fc80003f05070 */
[----:B------:R-:W-:-:S13]  /*0290*/  ISETP.NE.AND.EX P0, PT, RZ, RZ, PT, P0 ;  /* 0x000000ffff00720c */ /* 0x000fda0003f05300 */
[----:B------:R-:W-:Y:S05]  /*02a0*/  @!P0 BRA `(.L_x_45) ;  /* 0x0000000c00088947 */ /* 0x000fea0003800000 */
[----:B------:R-:W0:Y:S01]  /*02b0*/  LDC.64 R8, c[0x4][RZ] ;  /* 0x01000000ff087b82 */ /* 0x000e220000000a00 */
[----:B------:R-:W-:Y:S02]  /*02c0*/  IMAD.MOV.U32 R14, RZ, RZ, RZ ;  /* 0x000000ffff0e7224 */ /* 0x000fe400078e00ff */
[----:B0-----:R-:W-:-:S07]  /*02d0*/  IMAD.WIDE.U32 R8, R12, 0xc80, R8 ;  /* 0x00000c800c087825 */ /* 0x001fce00078e0008 */
.L_x_48:
[----:B0-----:R-:W-:Y:S01]  /*02e0*/  IMAD.MOV.U32 R15, RZ, RZ, RZ ;  /* 0x000000ffff0f7224 */ /* 0x001fe200078e00ff */
[----:B------:R-:W-:Y:S01]  /*02f0*/  CS2R R2, SRZ ;  /* 0x0000000000027805 */ /* 0x000fe2000001ff00 */
[----:B------:R-:W-:Y:S01]  /*0300*/  IMAD.MOV.U32 R17, RZ, RZ, RZ ;  /* 0x000000ffff117224 */ /* 0x000fe200078e00ff */
[----:B------:R-:W-:-:S07]  /*0310*/  CS2R R4, SRZ ;  /* 0x0000000000047805 */ /* 0x000fce000001ff00 */
.L_x_47:
[----:B------:R-:W-:-:S05]  /*0320*/  IMAD.WIDE.U32 R10, R17, 0x4, R6 ;  /* 0x00000004110a7825 */ /* 0x000fca00078e0006 */
[----:B------:R0:W5:Y:S01]  /*0330*/  LDG.E R16, desc[UR4][R10.64+0x4] ;  /* 0x000004040a107981 */ /* 0x000162000c1e1900 */
[----:B------:R-:W-:-:S07]  /*0340*/  IMAD.MOV.U32 R19, RZ, RZ, RZ ;  /* 0x000000ffff137224 */ /* 0x000fce00078e00ff */
.L_x_46:
[----:B-----5:R-:W-:Y:S01]  /*0350*/  SHF.R.U32.HI R24, RZ, R19, R16 ;  /* 0x00000013ff187219 */ /* 0x020fe20000011610 */
[----:B0-----:R-:W-:-:S03]  /*0360*/  IMAD.SHL.U32 R10, R17, 0x20, RZ ;  /* 0x00000020110a7824 */ /* 0x001fc600078e00ff */
[----:B------:R-:W-:Y:S01]  /*0370*/  LOP3.LUT R11, R24, 0x1, RZ, 0xc0, !PT ;  /* 0x00000001180b7812 */ /* 0x000fe200078ec0ff */
[----:B------:R-:W-:-:S03]  /*0380*/  IMAD.IADD R10, R10, 0x1, R19 ;  /* 0x000000010a0a7824 */ /* 0x000fc600078e0213 */
[----:B------:R-:W-:Y:S01]  /*0390*/  ISETP.NE.U32.AND P0, PT, R11, 0x1, PT ;  /* 0x000000010b00780c */ /* 0x000fe20003f05070 */
[----:B------:R-:W-:-:S03]  /*03a0*/  IMAD R11, R10, 0x5, RZ ;  /* 0x000000050a0b7824 */ /* 0x000fc600078e02ff */
[----:B------:R-:W-:Y:S01]  /*03b0*/  R2P PR, R24, 0x7e ;  /* 0x0000007e18007804 */ /* 0x000fe20000000000 */
[----:B------:R-:W-:-:S08]  /*03c0*/  IMAD.WIDE.U32 R10, R11, 0x4, R8 ;  /* 0x000000040b0a7825 */ /* 0x000fd000078e0008 */
[----:B------:R-:W2:Y:S04]  /*03d0*/  @!P0 LDG.E R18, desc[UR4][R10.64] ;  /* 0x000000040a128981 */ /* 0x000ea8000c1e1900 */
[----:B------:R-:W3:Y:S04]  /*03e0*/  @!P0 LDG.E R20, desc[UR4][R10.64+0x10] ;  /* 0x000010040a148981 */ /* 0x000ee8000c1e1900 */
[----:B------:R-:W4:Y:S04]  /*03f0*/  @P1 LDG.E R22, desc[UR4][R10.64+0x14] ;  /* 0x000014040a161981 */ /* 0x000f28000c1e1900 */
[----:B------:R-:W4:Y:S04]  /*0400*/  @P2 LDG.E R26, desc[UR4][R10.64+0x28] ;  /* 0x000028040a1a2981 */ /* 0x000f28000c1e1900 */
[----:B------:R-:W4:Y:S04]  /*0410*/  @!P0 LDG.E R21, desc[UR4][R10.64+0x4] ;  /* 0x000004040a158981 */ /* 0x000f28000c1e1900 */
[----:B------:R-:W4:Y:S04]  /*0420*/  @!P0 LDG.E R23, desc[UR4][R10.64+0xc] ;  /* 0x00000c040a178981 */ /* 0x000f28000c1e1900 */
[----:B------:R-:W4:Y:S04]  /*0430*/  @P1 LDG.E R25, desc[UR4][R10.64+0x18] ;  /* 0x000018040a191981 */ /* 0x000f28000c1e1900 */
[----:B------:R-:W4:Y:S04]  /*0440*/  @P3 LDG.E R28, desc[UR4][R10.64+0x3c] ;  /* 0x00003c040a1c3981 */ /* 0x000f28000c1e1900 */
[----:B------:R-:W4:Y:S01]  /*0450*/  @P6 LDG.E R27, desc[UR4][R10.64+0x7c] ;  /* 0x00007c040a1b6981 */ /* 0x000f22000c1e1900 */
[----:B--2---:R-:W-:-:S03]  /*0460*/  @!P0 LOP3.LUT R15, R15, R18, RZ, 0x3c, !PT ;  /* 0x000000120f0f8212 */ /* 0x004fc600078e3cff */
[----:B------:R-:W2:Y:S01]  /*0470*/  @!P0 LDG.E R18, desc[UR4][R10.64+0x8] ;  /* 0x000008040a128981 */ /* 0x000ea2000c1e1900 */
[----:B---3--:R-:W-:-:S03]  /*0480*/  @!P0 LOP3.LUT R3, R3, R20, RZ, 0x3c, !PT ;  /* 0x0000001403038212 */ /* 0x008fc600078e3cff */
[----:B------:R-:W3:Y:S01]  /*0490*/  @P1 LDG.E R20, desc[UR4][R10.64+0x24] ;  /* 0x000024040a141981 */ /* 0x000ee2000c1e1900 */
[----:B----4-:R-:W-:-:S03]  /*04a0*/  @P1 LOP3.LUT R15, R15, R22, RZ, 0x3c, !PT ;  /* 0x000000160f0f1212 */ /* 0x010fc600078e3cff */
[----:B------:R-:W4:Y:S01]  /*04b0*/  @P2 LDG.E R22, desc[UR4][R10.64+0x38] ;  /* 0x000038040a162981 */ /* 0x000f22000c1e1900 */
[----:B------:R-:W-:-:S03]  /*04c0*/  @P2 LOP3.LUT R15, R15, R26, RZ, 0x3c, !PT ;  /* 0x0000001a0f0f2212 */ /* 0x000fc600078e3cff */
[----:B------:R-:W4:Y:S01]  /*04d0*/  @P4 LDG.E R26, desc[UR4][R10.64+0x50] ;  /* 0x000050040a1a4981 */ /* 0x000f22000c1e1900 */
[----:B------:R-:W-:-:S03]  /*04e0*/  @!P0 LOP3.LUT R4, R4, R21, RZ, 0x3c, !PT ;  /* 0x0000001504048212 */ /* 0x000fc600078e3cff */
[----:B------:R-:W4:Y:S01]  /*04f0*/  @P1 LDG.E R21, desc[UR4][R10.64+0x20] ;  /* 0x000020040a151981 */ /* 0x000f22000c1e1900 */
[----:B------:R-:W-:-:S03]  /*0500*/  @!P0 LOP3.LUT R2, R2, R23, RZ, 0x3c, !PT ;  /* 0x0000001702028212 */ /* 0x000fc600078e3cff */
[----:B------:R-:W4:Y:S01]  /*0510*/  @P2 LDG.E R23, desc[UR4][R10.64+0x2c] ;  /* 0x00002c040a172981 */ /* 0x000f22000c1e1900 */
[----:B------:R-:W-:-:S03]  /*0520*/  @P1 LOP3.LUT R4, R4, R25, RZ, 0x3c, !PT ;  /* 0x0000001904041212 */ /* 0x000fc600078e3cff */
[----:B------:R-:W4:Y:S01]  /*0530*/  @P2 LDG.E R25, desc[UR4][R10.64+0x34] ;  /* 0x000034040a192981 */ /* 0x000f22000c1e1900 */
[----:B--2---:R-:W-:-:S03]  /*0540*/  @!P0 LOP3.LUT R5, R5, R18, RZ, 0x3c, !PT ;  /* 0x0000001205058212 */ /* 0x004fc600078e3cff */
[----:B------:R-:W2:Y:S01]  /*0550*/  @P1 LDG.E R18, desc[UR4][R10.64+0x1c] ;  /* 0x00001c040a121981 */ /* 0x000ea2000c1e1900 */
[----:B---3--:R-:W-:-:S03]  /*0560*/  @P1 LOP3.LUT R3, R3, R20, RZ, 0x3c, !PT ;  /* 0x0000001403031212 */ /* 0x008fc600078e3cff */
[----:B------:R-:W3:Y:S01]  /*0570*/  @P2 LDG.E R20, desc[UR4][R10.64+0x30] ;  /* 0x000030040a142981 */ /* 0x000ee2000c1e1900 */
[----:B----4-:R-:W-:-:S03]  /*0580*/  @P2 LOP3.LUT R3, R3, R22, RZ, 0x3c, !PT ;  /* 0x0000001603032212 */ /* 0x010fc600078e3cff */
[----:B------:R-:W4:Y:S01]  /*0590*/  @P3 LDG.E R22, desc[UR4][R10.64+0x4c] ;  /* 0x00004c040a163981 */ /* 0x000f22000c1e1900 */
[----:B------:R-:W-:-:S04]  /*05a0*/  @P3 LOP3.LUT R15, R15, R28, RZ, 0x3c, !PT ;  /* 0x0000001c0f0f3212 */ /* 0x000fc800078e3cff */
[----:B------:R-:W-:Y:S02]  /*05b0*/  @P4 LOP3.LUT R15, R15, R26, RZ, 0x3c, !PT ;  /* 0x0000001a0f0f4212 */ /* 0x000fe400078e3cff */
[----:B------:R-:W-:Y:S01]  /*05c0*/  @P1 LOP3.LUT R2, R2, R21, RZ, 0x3c, !PT ;  /* 0x0000001502021212 */ /* 0x000fe200078e3cff */
[----:B------:R-:W4:Y:S04]  /*05d0*/  @P5 LDG.E R26, desc[UR4][R10.64+0x64] ;  /* 0x000064040a1a5981 */ /* 0x000f28000c1e1900 */
[----:B------:R-:W4:Y:S01]  /*05e0*/  @P3 LDG.E R21, desc[UR4][R10.64+0x40] ;  /* 0x000040040a153981 */ /* 0x000f22000c1e1900 */
[----:B------:R-:W-:Y:S02]  /*05f0*/  @P2 LOP3.LUT R4, R4, R23, RZ, 0x3c, !PT ;  /* 0x0000001704042212 */ /* 0x000fe400078e3cff */
[----:B------:R-:W-:Y:S01]  /*0600*/  @P2 LOP3.LUT R2, R2, R25, RZ, 0x3c, !PT ;  /* 0x0000001902022212 */ /* 0x000fe200078e3cff */
[----:B------:R-:W4:Y:S04]  /*0610*/  @P3 LDG.E R23, desc[UR4][R10.64+0x48] ;  /* 0x000048040a173981 */ /* 0x000f28000c1e1900 */
[----:B------:R-:W4:Y:S01]  /*0620*/  @P4 LDG.E R25, desc[UR4][R10.64+0x54] ;  /* 0x000054040a194981 */ /* 0x000f22000c1e1900 */
[----:B--2---:R-:W-:-:S03]  /*0630*/  @P1 LOP3.LUT R5, R5, R18, RZ, 0x3c, !PT ;  /* 0x0000001205051212 */ /* 0x004fc600078e3cff */
[----:B------:R-:W2:Y:S01]  /*0640*/  @P3 LDG.E R18, desc[UR4][R10.64+0x44] ;  /* 0x000044040a123981 */ /* 0x000ea2000c1e1900 */
[----:B---3--:R-:W-:-:S03]  /*0650*/  @P2 LOP3.LUT R5, R5, R20, RZ, 0x3c, !PT ;  /* 0x0000001405052212 */ /* 0x008fc600078e3cff */
[----:B------:R-:W3:Y:S01]  /*0660*/  @P4 LDG.E R20, desc[UR4][R10.64+0x58] ;  /* 0x000058040a144981 */ /* 0x000ee2000c1e1900 */
[----:B----4-:R-:W-:-:S03]  /*0670*/  @P3 LOP3.LUT R3, R3, R22, RZ, 0x3c, !PT ;  /* 0x0000001603033212 */ /* 0x010fc600078e3cff */
[----:B------:R-:W4:Y:S01]  /*0680*/  @P4 LDG.E R22, desc[UR4][R10.64+0x60] ;  /* 0x000060040a164981 */ /* 0x000f22000c1e1900 */
[----:B------:R-:W-:Y:S02]  /*0690*/  LOP3.LUT P0, RZ, R24, 0x80, RZ, 0xc0, !PT ;  /* 0x0000008018ff7812 */ /* 0x000fe4000780c0ff */
[----:B------:R-:W-:Y:S02]  /*06a0*/  @P5 LOP3.LUT R15, R15, R26, RZ, 0x3c, !PT ;  /* 0x0000001a0f0f5212 */ /* 0x000fe400078e3cff */
[----:B------:R-:W4:Y:S01]  /*06b0*/  @P6 LDG.E R26, desc[UR4][R10.64+0x78] ;  /* 0x000078040a1a6981 */ /* 0x000f22000c1e1900 */
[----:B------:R-:W-:-:S03]  /*06c0*/  @P3 LOP3.LUT R4, R4, R21, RZ, 0x3c, !PT ;  /* 0x0000001504043212 */ /* 0x000fc600078e3cff */
[----:B------:R-:W4:Y:S01]  /*06d0*/  @P4 LDG.E R21, desc[UR4][R10.64+0x5c] ;  /* 0x00005c040a154981 */ /* 0x000f22000c1e1900 */
[----:B------:R-:W-:-:S03]  /*06e0*/  @P3 LOP3.LUT R2, R2, R23, RZ, 0x3c, !PT ;  /* 0x0000001702023212 */ /* 0x000fc600078e3cff */
[----:B------:R-:W4:Y:S01]  /*06f0*/  @P5 LDG.E R23, desc[UR4][R10.64+0x68] ;  /* 0x000068040a175981 */ /* 0x000f22000c1e1900 */
[----:B------:R-:W-:-:S03]  /*0700*/  @P4 LOP3.LUT R4, R4, R25, RZ, 0x3c, !PT ;  /* 0x0000001904044212 */ /* 0x000fc600078e3cff */
[----:B------:R-:W4:Y:S01]  /*0710*/  @P5 LDG.E R25, desc[UR4][R10.64+0x70] ;  /* 0x000070040a195981 */ /* 0x000f22000c1e1900 */
[----:B--2---:R-:W-:-:S03]  /*0720*/  @P3 LOP3.LUT R5, R5, R18, RZ, 0x3c, !PT ;  /* 0x0000001205053212 */ /* 0x004fc600078e3cff */
[----:B------:R-:W2:Y:S01]  /*0730*/  @P5 LDG.E R18, desc[UR4][R10.64+0x6c] ;  /* 0x00006c040a125981 */ /* 0x000ea2000c1e1900 */
[----:B---3--:R-:W-:-:S03]  /*0740*/  @P4 LOP3.LUT R5, R5, R20, RZ, 0x3c, !PT ;  /* 0x0000001405054212 */ /* 0x008fc600078e3cff */
[----:B------:R-:W3:Y:S01]  /*0750*/  @P5 LDG.E R20, desc[UR4][R10.64+0x74] ;  /* 0x000074040a145981 */ /* 0x000ee2000c1e1900 */
[----:B----4-:R-:W-:-:S03]  /*0760*/  @P4 LOP3.LUT R3, R3, R22, RZ, 0x3c, !PT ;  /* 0x0000001603034212 */ /* 0x010fc600078e3cff */
[----:B------:R-:W4:Y:S01]  /*0770*/  @P0 LDG.E R22, desc[UR4][R10.64+0x8c] ;  /* 0x00008c040a160981 */ /* 0x000f22000c1e1900 */
[----:B------:R-:W-:-:S03]  /*0780*/  @P6 LOP3.LUT R15, R15, R26, RZ, 0x3c, !PT ;  /* 0x0000001a0f0f6212 */ /* 0x000fc600078e3cff */
        /* <DEDUP_REMOVED lines=13> */
[----:B------:R-:W-:Y:S02]  /*0860*/  @P6 LOP3.LUT R4, R4, R27, RZ, 0x3c, !PT ;  /* 0x0000001b04046212 */ /* 0x000fe400078e3cff */
[----:B------:R-:W-:Y:S02]  /*0870*/  @P6 LOP3.LUT R2, R2, R21, RZ, 0x3c, !PT ;  /* 0x0000001502026212 */ /* 0x000fe400078e3cff */
[----:B------:R-:W-:Y:S02]  /*0880*/  @P0 LOP3.LUT R4, R4, R23, RZ, 0x3c, !PT ;  /* 0x0000001704040212 */ /* 0x000fe400078e3cff */
[----:B------:R-:W-:Y:S02]  /*0890*/  @P0 LOP3.LUT R2, R2, R25, RZ, 0x3c, !PT ;  /* 0x0000001902020212 */ /* 0x000fe400078e3cff */
[----:B--2---:R-:W-:Y:S02]  /*08a0*/  @P6 LOP3.LUT R5, R5, R18, RZ, 0x3c, !PT ;  /* 0x0000001205056212 */ /* 0x004fe400078e3cff */
[----:B---3--:R-:W-:-:S02]  /*08b0*/  @P6 LOP3.LUT R3, R3, R20, RZ, 0x3c, !PT ;  /* 0x0000001403036212 */ /* 0x008fc400078e3cff */
[----:B----4-:R-:W-:Y:S02]  /*08c0*/  @P0 LOP3.LUT R5, R5, R22, RZ, 0x3c, !PT ;  /* 0x0000001605050212 */ /* 0x010fe400078e3cff */
[----:B------:R-:W-:Y:S02]  /*08d0*/  @P0 LOP3.LUT R3, R3, R26, RZ, 0x3c, !PT ;  /* 0x0000001a03030212 */ /* 0x000fe400078e3cff */
[----:B------:R-:W-:-:S13]  /*08e0*/  R2P PR, R24.B1, 0x7f ;  /* 0x0000007f18007804 */ /* 0x000fda0000001000 */
[----:B------:R-:W2:Y:S04]  /*08f0*/  @P0 LDG.E R18, desc[UR4][R10.64+0xa0] ;  /* 0x0000a0040a120981 */ /* 0x000ea8000c1e1900 */
[----:B------:R-:W3:Y:S04]  /*0900*/  @P1 LDG.E R22, desc[UR4][R10.64+0xb4] ;  /* 0x0000b4040a161981 */ /* 0x000ee8000c1e1900 */
[----:B------:R-:W4:Y:S04]  /*0910*/  @P2 LDG.E R26, desc[UR4][R10.64+0xc8] ;  /* 0x0000c8040a1a2981 */ /* 0x000f28000c1e1900 */
[----:B------:R-:W4:Y:S04]  /*0920*/  @P3 LDG.E R28, desc[UR4][R10.64+0xdc] ;  /* 0x0000dc040a1c3981 */ /* 0x000f28000c1e1900 */
[----:B------:R-:W4:Y:S04]  /*0930*/  @P0 LDG.E R23, desc[UR4][R10.64+0xa4] ;  /* 0x0000a4040a170981 */ /* 0x000f28000c1e1900 */
[----:B------:R-:W4:Y:S04]  /*0940*/  @P0 LDG.E R20, desc[UR4][R10.64+0xa8] ;  /* 0x0000a8040a140981 */ /* 0x000f28000c1e1900 */
[----:B------:R-:W4:Y:S04]  /*0950*/  @P4 LDG.E R25, desc[UR4][R10.64+0xf0] ;  /* 0x0000f0040a194981 */ /* 0x000f28000c1e1900 */
        /* <DEDUP_REMOVED lines=21> */
[----:B------:R-:W-:Y:S02]  /*0ab0*/  LOP3.LUT P0, RZ, R24, 0x8000, RZ, 0xc0, !PT ;  /* 0x0000800018ff7812 */ /* 0x000fe4000780c0ff */
[----:B----4-:R-:W-:Y:S01]  /*0ac0*/  @P5 LOP3.LUT R15, R15, R26, RZ, 0x3c, !PT ;  /* 0x0000001a0f0f5212 */ /* 0x010fe200078e3cff */
[----:B------:R-:W4:Y:S04]  /*0ad0*/  @P3 LDG.E R24, desc[UR4][R10.64+0xe4] ;  /* 0x0000e4040a183981 */ /* 0x000f28000c1e1900 */
[----:B------:R-:W2:Y:S01]  /*0ae0*/  @P6 LDG.E R26, desc[UR4][R10.64+0x118] ;  /* 0x000118040a1a6981 */ /* 0x000ea2000c1e1900 */
        /* <DEDUP_REMOVED lines=8> */
[----:B---3--:R-:W-:-:S03]  /*0b70*/  @P2 LOP3.LUT R3, R3, R22, RZ, 0x3c, !PT ;  /* 0x0000001603032212 */ /* 0x008fc600078e3cff */
[----:B------:R-:W3:Y:S01]  /*0b80*/  @P4 LDG.E R22, desc[UR4][R10.64+0x100] ;  /* 0x000100040a164981 */ /* 0x000ee2000c1e1900 */
[----:B--2---:R-:W-:-:S03]  /*0b90*/  @P6 LOP3.LUT R15, R15, R26, RZ, 0x3c, !PT ;  /* 0x0000001a0f0f6212 */ /* 0x004fc600078e3cff */
[----:B------:R-:W2:Y:S01]  /*0ba0*/  @P0 LDG.E R26, desc[UR4][R10.64+0x12c] ;  /* 0x00012c040a1a0981 */ /* 0x000ea2000c1e1900 */
[----:B----4-:R-:W-:-:S03]  /*0bb0*/  @P2 LOP3.LUT R2, R2, R23, RZ, 0x3c, !PT ;  /* 0x0000001702022212 */ /* 0x010fc600078e3cff */
[----:B------:R-:W4:Y:S01]  /*0bc0*/  @P4 LDG.E R23, desc[UR4][R10.64+0xfc] ;  /* 0x0000fc040a174981 */ /* 0x000f22000c1e1900 */
[----:B------:R-:W-:-:S03]  /*0bd0*/  @P2 LOP3.LUT R5, R5, R20, RZ, 0x3c, !PT ;  /* 0x0000001405052212 */ /* 0x000fc600078e3cff */
[----:B------:R-:W4:Y:S01]  /*0be0*/  @P4 LDG.E R20, desc[UR4][R10.64+0xf8] ;  /* 0x0000f8040a144981 */ /* 0x000f22000c1e1900 */
[----:B------:R-:W-:Y:S02]  /*0bf0*/  @P3 LOP3.LUT R2, R2, R27, RZ, 0x3c, !PT ;  /* 0x0000001b02023212 */ /* 0x000fe400078e3cff */
[----:B------:R-:W-:Y:S01]  /*0c00*/  @P3 LOP3.LUT R4, R4, R25, RZ, 0x3c, !PT ;  /* 0x0000001904043212 */ /* 0x000fe200078e3cff */
[----:B------:R-:W4:Y:S01]  /*0c10*/  @P5 LDG.E R27, desc[UR4][R10.64+0x110] ;  /* 0x000110040a1b5981 */ /* 0x000f22000c1e1900 */
[----:B------:R-:W-:-:S03]  /*0c20*/  @P3 LOP3.LUT R5, R5, R24, RZ, 0x3c, !PT ;  /* 0x0000001805053212 */ /* 0x000fc600078e3cff */
[----:B------:R-:W4:Y:S04]  /*0c30*/  @P5 LDG.E R25, desc[UR4][R10.64+0x108] ;  /* 0x000108040a195981 */ /* 0x000f28000c1e1900 */
        /* <DEDUP_REMOVED lines=19> */
[----:B------:R-:W-:-:S05]  /*0d70*/  VIADD R19, R19, 0x10 ;  /* 0x0000001013137836 */ /* 0x000fca0000000000 */
[----:B------:R-:W-:Y:S02]  /*0d80*/  ISETP.NE.AND P1, PT, R19, 0x20, PT ;  /* 0x000000201300780c */ /* 0x000fe40003f25270 */
[----:B------:R-:W-:Y:S02]  /*0d90*/  @P5 LOP3.LUT R3, R3, R18, RZ, 0x3c, !PT ;  /* 0x0000001203035212 */ /* 0x000fe400078e3cff */
[----:B------:R-:W-:Y:S02]  /*0da0*/  @P6 LOP3.LUT R4, R4, R21, RZ, 0x3c, !PT ;  /* 0x0000001504046212 */ /* 0x000fe400078e3cff */
[----:B---3--:R-:W-:-:S04]  /*0db0*/  @P6 LOP3.LUT R3, R3, R22, RZ, 0x3c, !PT ;  /* 0x0000001603036212 */ /* 0x008fc800078e3cff */
[----:B--2---:R-:W-:Y:S02]  /*0dc0*/  @P0 LOP3.LUT R3, R3, R26, RZ, 0x3c, !PT ;  /* 0x0000001a03030212 */ /* 0x004fe400078e3cff */
[----:B----4-:R-:W-:Y:S02]  /*0dd0*/  @P6 LOP3.LUT R2, R2, R23, RZ, 0x3c, !PT ;  /* 0x0000001702026212 */ /* 0x010fe400078e3cff */
[----:B------:R-:W-:Y:S02]  /*0de0*/  @P6 LOP3.LUT R5, R5, R20, RZ, 0x3c, !PT ;  /* 0x0000001405056212 */ /* 0x000fe400078e3cff */
[----:B------:R-:W-:Y:S02]  /*0df0*/  @P0 LOP3.LUT R2, R2, R27, RZ, 0x3c, !PT ;  /* 0x0000001b02020212 */ /* 0x000fe400078e3cff */
[----:B------:R-:W-:Y:S02]  /*0e00*/  @P0 LOP3.LUT R4, R4, R25, RZ, 0x3c, !PT ;  /* 0x0000001904040212 */ /* 0x000fe400078e3cff */
[----:B------:R-:W-:Y:S01]  /*0e10*/  @P0 LOP3.LUT R5, R5, R24, RZ, 0x3c, !PT ;  /* 0x0000001805050212 */ /* 0x000fe200078e3cff */
[----:B------:R-:W-:Y:S06]  /*0e20*/  @P1 BRA `(.L_x_46) ;  /* 0xfffffff400481947 */ /* 0x000fec000383ffff */
[----:B------:R-:W-:-:S05]  /*0e30*/  VIADD R17, R17, 0x1 ;  /* 0x0000000111117836 */ /* 0x000fca0000000000 */
[----:B------:R-:W-:-:S13]  /*0e40*/  ISETP.NE.AND P0, PT, R17, 0x5, PT ;  /* 0x000000051100780c */ /* 0x000fda0003f05270 */
[----:B------:R-:W-:Y:S05]  /*0e50*/  @P0 BRA `(.L_x_47) ;  /* 0xfffffff400300947 */ /* 0x000fea000383ffff */
[----:B------:R0:W-:Y:S01]  /*0e60*/  STG.E.64 desc[UR4][R6.64+0x8], R4 ;  /* 0x0000080406007986 */ /* 0x0001e2000c101b04 */
[----:B------:R-:W-:Y:S01]  /*0e70*/  VIADD R14, R14, 0x1 ;  /* 0x000000010e0e7836 */ /* 0x000fe20000000000 */
[----:B------:R-:W-:Y:S02]  /*0e80*/  LOP3.LUT R11, R13, 0x3, RZ, 0xc0, !PT ;  /* 0x000000030d0b7812 */ /* 0x000fe400078ec0ff */
[----:B------:R0:W-:Y:S02]  /*0e90*/  STG.E.64 desc[UR4][R6.64+0x10], R2 ;  /* 0x0000100206007986 */ /* 0x0001e4000c101b04 */
[----:B------:R-:W-:Y:S02]  /*0ea0*/  ISETP.GE.U32.AND P0, PT, R14, R11, PT ;  /* 0x0000000b0e00720c */ /* 0x000fe40003f06070 */
[----:B------:R0:W-:Y:S11]  /*0eb0*/  STG.E desc[UR4][R6.64+0x4], R15 ;  /* 0x0000040f06007986 */ /* 0x0001f6000c101904 */
[----:B------:R-:W-:Y:S05]  /*0ec0*/  @!P0 BRA `(.L_x_48) ;  /* 0xfffffff400048947 */ /* 0x000fea000383ffff */
.L_x_45:
[----:B------:R-:W-:Y:S05]  /*0ed0*/  BSYNC.RECONVERGENT B1 ;  /* 0x0000000000017941 */ /* 0x000fea0003800200 */
.L_x_44:
[C---:B------:R-:W-:Y:S01]  /*0ee0*/  ISETP.GT.U32.AND P0, PT, R13.reuse, 0x3, PT ;  /* 0x000000030d00780c */ /* 0x040fe20003f04070 */
[----:B------:R-:W-:Y:S01]  /*0ef0*/  VIADD R12, R12, 0x1 ;  /* 0x000000010c0c7836 */ /* 0x000fe20000000000 */
[--C-:B------:R-:W-:Y:S02]  /*0f00*/  SHF.R.U64 R13, R13, 0x2, R0.reuse ;  /* 0x000000020d0d7819 */ /* 0x100fe40000001200 */
[----:B------:R-:W-:Y:S02]  /*0f10*/  ISETP.GT.U32.AND.EX P0, PT, R0, RZ, PT, P0 ;  /* 0x000000ff0000720c */ /* 0x000fe40003f04100 */
[----:B------:R-:W-:-:S11]  /*0f20*/  SHF.R.U32.HI R0, RZ, 0x2, R0 ;  /* 0x00000002ff007819 */ /* 0x000fd60000011600 */
[----:B------:R-:W-:Y:S05]  /*0f30*/  @P0 BRA `(.L_x_49) ;  /* 0xfffffff000c80947 */ /* 0x000fea000383ffff */
.L_x_43:
[----:B------:R-:W-:Y:S05]  /*0f40*/  BSYNC.RECONVERGENT B0 ;  /* 0x0000000000007941 */ /* 0x000fea0003800200 */
.L_x_42:
[----:B------:R-:W-:Y:S04]  /*0f50*/  STG.E.64 desc[UR4][R6.64+0x18], RZ ;  /* 0x000018ff06007986 */ /* 0x000fe8000c101b04 */
[----:B------:R-:W-:Y:S04]  /*0f60*/  STG.E desc[UR4][R6.64+0x20], RZ ;  /* 0x000020ff06007986 */ /* 0x000fe8000c101904 */
[----:B------:R-:W-:Y:S01]  /*0f70*/  STG.E.64 desc[UR4][R6.64+0x28], RZ ;  /* 0x000028ff06007986 */ /* 0x000fe2000c101b04 */
[----:B------:R-:W-:Y:S05]  /*0f80*/  EXIT ;  /* 0x000000000000794d */ /* 0x000fea0003800000 */
.L_x_50:
        /* <DEDUP_REMOVED lines=15> */
.L_x_201:


//--------------------- .text._Z20gamma_transformationPfS_iiif --------------------------
	.section	.text._Z20gamma_transformationPfS_iiif,"ax",@progbits
	.align	128
        .global         _Z20gamma_transformationPfS_iiif
        .type           _Z20gamma_transformationPfS_iiif,@function
        .size           _Z20gamma_transformationPfS_iiif,(.L_x_193 - _Z20gamma_transformationPfS_iiif)
        .other          _Z20gamma_transformationPfS_iiif,@"STO_CUDA_ENTRY STV_DEFAULT"
_Z20gamma_transformationPfS_iiif:
.text._Z20gamma_transformationPfS_iiif:
[----:B------:R-:W-:Y:S01]  /*0000*/  LDC R1, c[0x0][0x37c] ;  /* 0x0000df00ff017b82 */ /* 0x000fe20000000800 */
[----:B------:R-:W0:Y:S07]  /*0010*/  S2R R3, SR_TID.X ;  /* 0x0000000000037919 */ /* 0x000e2e0000002100 */
[----:B------:R-:W0:Y:S01]  /*0020*/  S2UR UR4, SR_CTAID.X ;  /* 0x00000000000479c3 */ /* 0x000e220000002500 */
[----:B------:R-:W1:Y:S01]  /*0030*/  LDCU.64 UR8, c[0x0][0x390] ;  /* 0x00007200ff0877ac */ /* 0x000e620008000a00 */
[----:B------:R-:W2:Y:S06]  /*0040*/  S2R R5, SR_TID.Y ;  /* 0x0000000000057919 */ /* 0x000eac0000002200 */
[----:B------:R-:W0:Y:S08]  /*0050*/  LDC R2, c[0x0][0x360] ;  /* 0x0000d800ff027b82 */ /* 0x000e300000000800 */
[----:B------:R-:W2:Y:S08]  /*0060*/  S2UR UR5, SR_CTAID.Y ;  /* 0x00000000000579c3 */ /* 0x000eb00000002600 */
[----:B------:R-:W2:Y:S01]  /*0070*/  LDC R0, c[0x0][0x364] ;  /* 0x0000d900ff007b82 */ /* 0x000ea20000000800 */
[----:B0-----:R-:W-:-:S05]  /*0080*/  IMAD R2, R2, UR4, R3 ;  /* 0x0000000402027c24 */ /* 0x001fca000f8e0203 */
[----:B-1----:R-:W-:Y:S01]  /*0090*/  ISETP.GE.AND P0, PT, R2, UR9, PT ;  /* 0x0000000902007c0c */ /* 0x002fe2000bf06270 */
[----:B--2---:R-:W-:-:S05]  /*00a0*/  IMAD R3, R0, UR5, R5 ;  /* 0x0000000500037c24 */ /* 0x004fca000f8e0205 */
[----:B------:R-:W-:-:S13]  /*00b0*/  ISETP.GE.OR P0, PT, R3, UR8, P0 ;  /* 0x0000000803007c0c */ /* 0x000fda0008706670 */
[----:B------:R-:W-:Y:S05]  /*00c0*/  @P0 EXIT ;  /* 0x000000000000094d */ /* 0x000fea0003800000 */
[----:B------:R-:W0:Y:S01]  /*00d0*/  LDC.64 R6, c[0x0][0x380] ;  /* 0x0000e000ff067b82 */ /* 0x000e220000000a00 */
[----:B------:R-:W1:Y:S01]  /*00e0*/  LDCU.64 UR6, c[0x0][0x358] ;  /* 0x00006b00ff0677ac */ /* 0x000e620008000a00 */
[----:B------:R-:W-:-:S04]  /*00f0*/  IMAD R2, R3, UR9, R2 ;  /* 0x0000000903027c24 */ /* 0x000fc8000f8e0202 */
[----:B0-----:R-:W-:-:S05]  /*0100*/  IMAD.WIDE R6, R2, 0x4, R6 ;  /* 0x0000000402067825 */ /* 0x001fca00078e0206 */
[----:B-1----:R-:W2:Y:S01]  /*0110*/  LDG.E R0, desc[UR6][R6.64] ;  /* 0x0000000606007981 */ /* 0x002ea2000c1e1900 */
[----:B------:R-:W-:Y:S01]  /*0120*/  IMAD.MOV.U32 R3, RZ, RZ, 0x3f800000 ;  /* 0x3f800000ff037424 */ /* 0x000fe200078e00ff */
[----:B------:R-:W-:Y:S01]  /*0130*/  BSSY.RECONVERGENT B1, `(.L_x_51) ;  /* 0x000000d000017945 */ /* 0x000fe20003800200 */
[----:B------:R-:W-:-:S04]  /*0140*/  IMAD.MOV.U32 R4, RZ, RZ, 0x3b808081 ;  /* 0x3b808081ff047424 */ /* 0x000fc800078e00ff */
[----:B------:R-:W-:-:S04]  /*0150*/  FFMA R3, R4, -255, R3 ;  /* 0xc37f000004037823 */ /* 0x000fc80000000003 */
[----:B------:R-:W-:Y:S01]  /*0160*/  FFMA R5, R3, R4, 0.0039215688593685626984 ;  /* 0x3b80808103057423 */ /* 0x000fe20000000004 */
[----:B------:R-:W-:Y:S01]  /*0170*/  HFMA2 R3, -RZ, RZ, 1.875, 0 ;  /* 0x3f800000ff037431 */ /* 0x000fe200000001ff */
[----:B--2---:R-:W0:Y:S02]  /*0180*/  FCHK P0, R0, 255 ;  /* 0x437f000000007902 */ /* 0x004e240000000000 */
[----:B------:R-:W-:-:S04]  /*0190*/  FFMA R4, R0, R5, RZ ;  /* 0x0000000500047223 */ /* 0x000fc800000000ff */
[----:B------:R-:W-:-:S04]  /*01a0*/  FFMA R8, R4, -255, R0 ;  /* 0xc37f000004087823 */ /* 0x000fc80000000000 */
[----:B------:R-:W-:Y:S01]  /*01b0*/  FFMA R4, R5, R8, R4 ;  /* 0x0000000805047223 */ /* 0x000fe20000000004 */
[----:B0-----:R-:W-:Y:S06]  /*01c0*/  @!P0 BRA `(.L_x_52) ;  /* 0x00000000000c8947 */ /* 0x001fec0003800000 */
[----:B------:R-:W-:-:S07]  /*01d0*/  MOV R4, 0x1f0 ;  /* 0x000001f000047802 */ /* 0x000fce0000000f00 */
[----:B------:R-:W-:Y:S05]  /*01e0*/  CALL.REL.NOINC `($__internal_2_$__cuda_sm3x_div_rn_noftz_f32_slowpath) ;  /* 0x0000000400907944 */ /* 0x000fea0003c00000 */
[----:B------:R-:W-:-:S07]  /*01f0*/  IMAD.MOV.U32 R4, RZ, RZ, R6 ;  /* 0x000000ffff047224 */ /* 0x000fce00078e0006 */
.L_x_52:
[----:B------:R-:W-:Y:S05]  /*0200*/  BSYNC.RECONVERGENT B1 ;  /* 0x0000000000017941 */ /* 0x000fea0003800200 */
.L_x_51:
[C---:B------:R-:W-:Y:S01]  /*0210*/  FMUL R5, |R4|.reuse, 16777216 ;  /* 0x4b80000004057820 */ /* 0x040fe20000400200 */
[----:B------:R-:W-:Y:S01]  /*0220*/  FSETP.GEU.AND P0, PT, |R4|, 1.175494350822287508e-38, PT ;  /* 0x008000000400780b */ /* 0x000fe20003f0e200 */
[----:B------:R-:W-:Y:S01]  /*0230*/  BSSY.RECONVERGENT B0, `(.L_x_53) ;  /* 0x0000058000007945 */ /* 0x000fe20003800200 */
[----:B------:R-:W-:Y:S02]  /*0240*/  MOV R11, 0x3a2c32e4 ;  /* 0x3a2c32e4000b7802 */ /* 0x000fe40000000f00 */
[----:B------:R-:W-:-:S04]  /*0250*/  FSEL R5, R5, |R4|, !P0 ;  /* 0x4000000405057208 */ /* 0x000fc80004000000 */
[----:B------:R-:W-:-:S04]  /*0260*/  IADD3 R0, PT, PT, R5, -0x3f3504f3, RZ ;  /* 0xc0cafb0d05007810 */ /* 0x000fc80007ffe0ff */
[----:B------:R-:W-:Y:S02]  /*0270*/  LOP3.LUT R6, R0, 0xff800000, RZ, 0xc0, !PT ;  /* 0xff80000000067812 */ /* 0x000fe400078ec0ff */
[----:B------:R-:W-:-:S03]  /*0280*/  FSEL R0, RZ, -24, P0 ;  /* 0xc1c00000ff007808 */ /* 0x000fc60000000000 */
[----:B------:R-:W-:-:S04]  /*0290*/  IMAD.IADD R5, R5, 0x1, -R6 ;  /* 0x0000000105057824 */ /* 0x000fc800078e0a06 */
[C---:B------:R-:W-:Y:S01]  /*02a0*/  FADD R8, R5.reuse, 1 ;  /* 0x3f80000005087421 */ /* 0x040fe20000000000 */
[----:B------:R-:W-:-:S04]  /*02b0*/  FADD R7, R5, -1 ;  /* 0xbf80000005077421 */ /* 0x000fc80000000000 */
[----:B------:R-:W-:Y:S01]  /*02c0*/  FADD R5, R7, R7 ;  /* 0x0000000707057221 */ /* 0x000fe20000000000 */
[----:B------:R-:W0:Y:S03]  /*02d0*/  MUFU.RCP R8, R8 ;  /* 0x0000000800087308 */ /* 0x000e260000001000 */
[----:B0-----:R-:W-:Y:S01]  /*02e0*/  FMUL R9, R8, R5 ;  /* 0x0000000508097220 */ /* 0x001fe20000400000 */
[----:B------:R-:W-:-:S03]  /*02f0*/  I2FP.F32.S32 R5, R6 ;  /* 0x0000000600057245 */ /* 0x000fc60000201400 */
[----:B------:R-:W-:Y:S01]  /*0300*/  FADD R10, R7, -R9 ;  /* 0x80000009070a7221 */ /* 0x000fe20000000000 */
[----:B------:R-:W-:Y:S01]  /*0310*/  FMUL R6, R9, R9 ;  /* 0x0000000909067220 */ /* 0x000fe20000400000 */
[----:B------:R-:W-:Y:S02]  /*0320*/  FFMA R0, R5, 1.1920928955078125e-07, R0 ;  /* 0x3400000005007823 */ /* 0x000fe40000000000 */
[----:B------:R-:W-:Y:S01]  /*0330*/  FADD R10, R10, R10 ;  /* 0x0000000a0a0a7221 */ /* 0x000fe20000000000 */
[C---:B------:R-:W-:Y:S01]  /*0340*/  FFMA R5, R6.reuse, R11, 0.0032181653659790754318 ;  /* 0x3b52e7db06057423 */ /* 0x040fe2000000000b */
[----:B------:R-:W-:Y:S02]  /*0350*/  FFMA R13, R9, 1.4426950216293334961, R0 ;  /* 0x3fb8aa3b090d7823 */ /* 0x000fe40000000000 */
[----:B------:R-:W-:Y:S01]  /*0360*/  FFMA R7, R7, -R9, R10 ;  /* 0x8000000907077223 */ /* 0x000fe2000000000a */
[----:B------:R-:W-:Y:S01]  /*0370*/  FFMA R11, R6, R5, 0.018033718690276145935 ;  /* 0x3c93bb73060b7423 */ /* 0x000fe20000000005 */
[----:B------:R-:W-:Y:S01]  /*0380*/  FADD R0, R0, -R13 ;  /* 0x8000000d00007221 */ /* 0x000fe20000000000 */
[----:B------:R-:W0:Y:S01]  /*0390*/  LDC R5, c[0x0][0x39c] ;  /* 0x0000e700ff057b82 */ /* 0x000e220000000800 */
[----:B------:R-:W-:Y:S01]  /*03a0*/  FMUL R7, R8, R7 ;  /* 0x0000000708077220 */ /* 0x000fe20000400000 */
[----:B------:R-:W-:Y:S01]  /*03b0*/  FFMA R11, R6, R11, 0.12022458761930465698 ;  /* 0x3df6384f060b7423 */ /* 0x000fe2000000000b */
[----:B------:R-:W-:-:S03]  /*03c0*/  FFMA R0, R9, 1.4426950216293334961, R0 ;  /* 0x3fb8aa3b09007823 */ /* 0x000fc60000000000 */
[----:B------:R-:W-:Y:S01]  /*03d0*/  FMUL R6, R6, R11 ;  /* 0x0000000b06067220 */ /* 0x000fe20000400000 */
[----:B------:R-:W-:Y:S01]  /*03e0*/  FFMA R0, R7, 1.4426950216293334961, R0 ;  /* 0x3fb8aa3b07007823 */ /* 0x000fe20000000000 */
[----:B------:R-:W-:Y:S02]  /*03f0*/  IMAD.MOV.U32 R11, RZ, RZ, 0x391fcb8e ;  /* 0x391fcb8eff0b7424 */ /* 0x000fe400078e00ff */
[----:B------:R-:W-:Y:S01]  /*0400*/  FMUL R8, R6, 3 ;  /* 0x4040000006087820 */ /* 0x000fe20000400000 */
[----:B------:R-:W-:-:S04]  /*0410*/  FFMA R0, R9, 1.9251366722983220825e-08, R0 ;  /* 0x32a55e3409007823 */ /* 0x000fc80000000000 */
[----:B------:R-:W-:-:S04]  /*0420*/  FFMA R7, R7, R8, R0 ;  /* 0x0000000807077223 */ /* 0x000fc80000000000 */
[----:B------:R-:W-:-:S04]  /*0430*/  FFMA R6, R9, R6, R7 ;  /* 0x0000000609067223 */ /* 0x000fc80000000007 */
[----:B------:R-:W-:-:S04]  /*0440*/  FADD R0, R13, R6 ;  /* 0x000000060d007221 */ /* 0x000fc80000000000 */
[----:B0-----:R-:W-:Y:S01]  /*0450*/  FMUL R7, R0, R5 ;  /* 0x0000000500077220 */ /* 0x001fe20000400000 */
[----:B------:R-:W-:-:S03]  /*0460*/  FADD R13, -R13, R0 ;  /* 0x000000000d0d7221 */ /* 0x000fc60000000100 */
[----:B------:R-:W0:Y:S01]  /*0470*/  FRND R8, R7 ;  /* 0x0000000700087307 */ /* 0x000e220000201000 */
[----:B------:R-:W-:Y:S01]  /*0480*/  FADD R6, R6, -R13 ;  /* 0x8000000d06067221 */ /* 0x000fe20000000000 */
[-C--:B------:R-:W-:Y:S01]  /*0490*/  FFMA R9, R0, R5.reuse, -R7 ;  /* 0x0000000500097223 */ /* 0x080fe20000000807 */
[C---:B------:R-:W-:Y:S02]  /*04a0*/  FSETP.GT.AND P1, PT, |R7|.reuse, 152, PT ;  /* 0x431800000700780b */ /* 0x040fe40003f24200 */
[C---:B------:R-:W-:Y:S01]  /*04b0*/  FSETP.GEU.AND P2, PT, R7.reuse, RZ, PT ;  /* 0x000000ff0700720b */ /* 0x040fe20003f4e000 */
[----:B------:R-:W-:Y:S02]  /*04c0*/  FFMA R6, R6, R5, R9 ;  /* 0x0000000506067223 */ /* 0x000fe40000000009 */
[----:B------:R-:W1:Y:S01]  /*04d0*/  F2I.NTZ R0, R7 ;  /* 0x0000000700007305 */ /* 0x000e620000203100 */
[----:B0-----:R-:W-:Y:S01]  /*04e0*/  FADD R9, R7, -R8 ;  /* 0x8000000807097221 */ /* 0x001fe20000000000 */
[----:B------:R-:W-:-:S03]  /*04f0*/  FSETP.GT.AND P0, PT, R8, RZ, PT ;  /* 0x000000ff0800720b */ /* 0x000fc60003f04000 */
[----:B------:R-:W-:-:S04]  /*0500*/  FADD R6, R6, R9 ;  /* 0x0000000906067221 */ /* 0x000fc80000000000 */
[----:B------:R-:W-:Y:S01]  /*0510*/  FFMA R9, R6, R11, 0.0013391353422775864601 ;  /* 0x3aaf85ed06097423 */ /* 0x000fe2000000000b */
[----:B------:R-:W-:Y:S02]  /*0520*/  SEL R11, RZ, 0x83000000, P0 ;  /* 0x83000000ff0b7807 */ /* 0x000fe40000000000 */
[----:B------:R-:W-:Y:S01]  /*0530*/  FSETP.NEU.AND P0, PT, R4, 1, PT ;  /* 0x3f8000000400780b */ /* 0x000fe20003f0d000 */
[----:B------:R-:W-:Y:S01]  /*0540*/  FFMA R9, R6, R9, 0.0096188392490148544312 ;  /* 0x3c1d985606097423 */ /* 0x000fe20000000009 */
[----:B------:R-:W-:Y:S01]  /*0550*/  IADD3 R8, PT, PT, R11, 0x7f000000, RZ ;  /* 0x7f0000000b087810 */ /* 0x000fe20007ffe0ff */
[----:B-1----:R-:W-:Y:S01]  /*0560*/  IMAD R11, R0, 0x800000, -R11 ;  /* 0x00800000000b7824 */ /* 0x002fe200078e0a0b */
[----:B------:R-:W-:Y:S01]  /*0570*/  FSETP.EQ.OR P0, PT, R5, RZ, !P0 ;  /* 0x000000ff0500720b */ /* 0x000fe20004702400 */
[----:B------:R-:W-:-:S04]  /*0580*/  FFMA R9, R6, R9, 0.055503588169813156128 ;  /* 0x3d6357bb06097423 */ /* 0x000fc80000000009 */
[----:B------:R-:W-:-:S04]  /*0590*/  FFMA R9, R6, R9, 0.24022644758224487305 ;  /* 0x3e75fdec06097423 */ /* 0x000fc80000000009 */
[----:B------:R-:W-:-:S04]  /*05a0*/  FFMA R9, R6, R9, 0.69314718246459960938 ;  /* 0x3f31721806097423 */ /* 0x000fc80000000009 */
[----:B------:R-:W-:-:S04]  /*05b0*/  FFMA R9, R6, R9, 1 ;  /* 0x3f80000006097423 */ /* 0x000fc80000000009 */
[----:B------:R-:W-:-:S04]  /*05c0*/  FMUL R8, R9, R8 ;  /* 0x0000000809087220 */ /* 0x000fc80000400000 */
[----:B------:R-:W-:Y:S01]  /*05d0*/  FMUL R8, R8, R11 ;  /* 0x0000000b08087220 */ /* 0x000fe20000400000 */
[----:B------:R-:W-:Y:S01]  /*05e0*/  @P1 FSEL R8, RZ, +INF , !P2 ;  /* 0x7f800000ff081808 */ /* 0x000fe20005000000 */
[----:B------:R-:W-:Y:S06]  /*05f0*/  @P0 BRA `(.L_x_54) ;  /* 0x00000000006c0947 */ /* 0x000fec0003800000 */
[----:B------:R-:W-:-:S04]  /*0600*/  FSETP.NAN.AND P0, PT, |R5|, |R5|, PT ;  /* 0x400000050500720b */ /* 0x000fc80003f08200 */
[----:B------:R-:W-:-:S13]  /*0610*/  FSETP.NUM.AND P0, PT, |R4|, |R4|, !P0 ;  /* 0x400000040400720b */ /* 0x000fda0004707200 */
[----:B------:R-:W-:Y:S01]  /*0620*/  @!P0 FADD R3, R4, R5 ;  /* 0x0000000504038221 */ /* 0x000fe20000000000 */
[----:B------:R-:W-:Y:S06]  /*0630*/  @!P0 BRA `(.L_x_54) ;  /* 0x00000000005c8947 */ /* 0x000fec0003800000 */
[----:B------:R-:W-:Y:S01]  /*0640*/  FMUL R6, R5, 0.5 ;  /* 0x3f00000005067820 */ /* 0x000fe20000400000 */
[----:B------:R-:W-:-:S04]  /*0650*/  FSETP.NEU.AND P0, PT, |R4|, +INF , PT ;  /* 0x7f8000000400780b */ /* 0x000fc80003f0d200 */
[----:B------:R-:W-:Y:S01]  /*0660*/  FSETP.NEU.AND P0, PT, R4, RZ, P0 ;  /* 0x000000ff0400720b */ /* 0x000fe2000070d000 */
[----:B------:R-:W0:Y:S03]  /*0670*/  FRND.TRUNC R6, R6 ;  /* 0x0000000600067307 */ /* 0x000e26000020d000 */
[----:B------:R-:W-:Y:S01]  /*0680*/  FSETP.GEU.OR P1, PT, R5, RZ, P0 ;  /* 0x000000ff0500720b */ /* 0x000fe2000072e400 */
[----:B0-----:R-:W-:-:S04]  /*0690*/  FADD R0, R6, R6 ;  /* 0x0000000606007221 */ /* 0x001fc80000000000 */
[----:B------:R-:W-:-:S04]  /*06a0*/  FADD R7, -R0, R5 ;  /* 0x0000000500077221 */ /* 0x000fc80000000100 */
[----:B------:R-:W-:Y:S01]  /*06b0*/  @!P0 FADD R0, R4, R4 ;  /* 0x0000000404008221 */ /* 0x000fe20000000000 */
[----:B------:R-:W-:-:S04]  /*06c0*/  FSETP.NEU.AND P2, PT, |R7|, 1, !P0 ;  /* 0x3f8000000700780b */ /* 0x000fc8000474d200 */
[----:B------:R-:W-:-:S09]  /*06d0*/  @!P1 LOP3.LUT R0, R0, 0x7f800000, RZ, 0x3c, !PT ;  /* 0x7f80000000009812 */ /* 0x000fd200078e3cff */
[----:B------:R-:W-:-:S04]  /*06e0*/  @P2 LOP3.LUT R0, R0, 0x7fffffff, RZ, 0xc0, !PT ;  /* 0x7fffffff00002812 */ /* 0x000fc800078ec0ff */
[----:B------:R-:W-:Y:S01]  /*06f0*/  @!P0 MOV R3, R0 ;  /* 0x0000000000038202 */ /* 0x000fe20000000f00 */
[----:B------:R-:W-:Y:S06]  /*0700*/  @!P0 BRA `(.L_x_54) ;  /* 0x0000000000288947 */ /* 0x000fec0003800000 */
[----:B------:R-:W-:Y:S02]  /*0710*/  FSETP.NEU.AND P0, PT, |R5|, +INF , PT ;  /* 0x7f8000000500780b */ /* 0x000fe40003f0d200 */
[----:B------:R-:W-:-:S13]  /*0720*/  FSETP.EQ.AND P1, PT, R4, -1, PT ;  /* 0xbf8000000400780b */ /* 0x000fda0003f22000 */
[----:B------:R-:W-:Y:S05]  /*0730*/  @!P0 BRA P1, `(.L_x_54) ;  /* 0x00000000001c8947 */ /* 0x000fea0000800000 */
[----:B------:R-:W-:Y:S01]  /*0740*/  FSETP.GEU.AND P1, PT, R4, RZ, PT ;  /* 0x000000ff0400720b */ /* 0x000fe20003f2e000 */
[----:B------:R-:W-:-:S12]  /*0750*/  IMAD.MOV.U32 R3, RZ, RZ, R8 ;  /* 0x000000ffff037224 */ /* 0x000fd800078e0008 */
[----:B------:R-:W0:Y:S01]  /*0760*/  @!P1 FRND.FLOOR R0, R5 ;  /* 0x0000000500009307 */ /* 0x000e220000205000 */
[----:B------:R-:W-:Y:S02]  /*0770*/  @!P1 FSETP.NEU.AND P2, PT, |R7|, 1, PT ;  /* 0x3f8000000700980b */ /* 0x000fe40003f4d200 */
[----:B0-----:R-:W-:Y:S02]  /*0780*/  @!P1 FSETP.NEU.AND P0, PT, R0, R5, PT ;  /* 0x000000050000920b */ /* 0x001fe40003f0d000 */
[----:B------:R-:W-:-:S04]  /*0790*/  @!P1 FSEL R0, R8, -R8, P2 ;  /* 0x8000000808009208 */ /* 0x000fc80001000000 */
[----:B------:R-:W-:-:S07]  /*07a0*/  @!P1 FSEL R3, R0, +QNAN , !P0 ;  /* 0x7fffffff00039808 */ /* 0x000fce0004000000 */
.L_x_54:
[----:B------:R-:W-:Y:S05]  /*07b0*/  BSYNC.RECONVERGENT B0 ;  /* 0x0000000000007941 */ /* 0x000fea0003800200 */
.L_x_53:
[----:B------:R-:W0:Y:S01]  /*07c0*/  LDC.64 R4, c[0x0][0x388] ;  /* 0x0000e200ff047b82 */ /* 0x000e220000000a00 */
[----:B------:R-:W-:-:S06]  /*07d0*/  FMUL R0, R3, 255 ;  /* 0x437f000003007820 */ /* 0x000fcc0000400000 */
[----:B------:R-:W1:Y:S01]  /*07e0*/  F2I.TRUNC.NTZ R0, R0 ;  /* 0x0000000000007305 */ /* 0x000e62000020f100 */
[----:B0-----:R-:W-:Y:S01]  /*07f0*/  IMAD.WIDE R2, R2, 0x4, R4 ;  /* 0x0000000402027825 */ /* 0x001fe200078e0204 */
[----:B-1----:R-:W-:-:S05]  /*0800*/  I2FP.F32.S32 R5, R0 ;  /* 0x0000000000057245 */ /* 0x002fca0000201400 */
[----:B------:R-:W-:Y:S01]  /*0810*/  STG.E desc[UR6][R2.64], R5 ;  /* 0x0000000502007986 */ /* 0x000fe2000c101906 */
[----:B------:R-:W-:Y:S05]  /*0820*/  EXIT ;  /* 0x000000000000794d */ /* 0x000fea0003800000 */
        .weak           $__internal_2_$__cuda_sm3x_div_rn_noftz_f32_slowpath
        .type           $__internal_2_$__cuda_sm3x_div_rn_noftz_f32_slowpath,@function
        .size           $__internal_2_$__cuda_sm3x_div_rn_noftz_f32_slowpath,(.L_x_193 - $__internal_2_$__cuda_sm3x_div_rn_noftz_f32_slowpath)
$__internal_2_$__cuda_sm3x_div_rn_noftz_f32_slowpath:
[--C-:B------:R-:W-:Y:S01]  /*0830*/  SHF.R.U32.HI R5, RZ, 0x17, R0.reuse ;  /* 0x00000017ff057819 */ /* 0x100fe20000011600 */
[----:B------:R-:W-:Y:S04]  /*0840*/  BSSY.RECONVERGENT B0, `(.L_x_55) ;  /* 0x000005c000007945 */ /* 0x000fe80003800200 */
[----:B------:R-:W-:Y:S01]  /*0850*/  BSSY.RELIABLE B2, `(.L_x_56) ;  /* 0x000001a000027945 */ /* 0x000fe20003800100 */
[----:B------:R-:W-:Y:S01]  /*0860*/  IMAD.MOV.U32 R6, RZ, RZ, R0 ;  /* 0x000000ffff067224 */ /* 0x000fe200078e0000 */
[----:B------:R-:W-:-:S04]  /*0870*/  LOP3.LUT R5, R5, 0xff, RZ, 0xc0, !PT ;  /* 0x000000ff05057812 */ /* 0x000fc800078ec0ff */
[----:B------:R-:W-:-:S04]  /*0880*/  IADD3 R8, PT, PT, R5, -0x1, RZ ;  /* 0xffffffff05087810 */ /* 0x000fc80007ffe0ff */
[----:B------:R-:W-:-:S13]  /*0890*/  ISETP.GT.U32.OR P0, PT, R8, 0xfd, !PT ;  /* 0x000000fd0800780c */ /* 0x000fda0007f04470 */
[----:B------:R-:W-:Y:S01]  /*08a0*/  @!P0 MOV R7, RZ ;  /* 0x000000ff00078202 */ /* 0x000fe20000000f00 */
[----:B------:R-:W-:Y:S06]  /*08b0*/  @!P0 BRA `(.L_x_57) ;  /* 0x00000000004c8947 */ /* 0x000fec0003800000 */
[----:B------:R-:W-:-:S13]  /*08c0*/  FSETP.GTU.FTZ.AND P0, PT, |R0|, +INF , PT ;  /* 0x7f8000000000780b */ /* 0x000fda0003f1c200 */
[----:B------:R-:W-:Y:S05]  /*08d0*/  @P0 BREAK.RELIABLE B2 ;  /* 0x0000000000020942 */ /* 0x000fea0003800100 */
[----:B------:R-:W-:Y:S05]  /*08e0*/  @P0 BRA `(.L_x_58) ;  /* 0x0000000400400947 */ /* 0x000fea0003800000 */
[----:B------:R-:W-:-:S05]  /*08f0*/  IMAD.MOV.U32 R7, RZ, RZ, 0x437f0000 ;  /* 0x437f0000ff077424 */ /* 0x000fca00078e00ff */
[----:B------:R-:W-:-:S13]  /*0900*/  LOP3.LUT P0, RZ, R7, 0x7fffffff, R6, 0xc8, !PT ;  /* 0x7fffffff07ff7812 */ /* 0x000fda000780c806 */
[----:B------:R-:W-:Y:S05]  /*0910*/  @!P0 BREAK.RELIABLE B2 ;  /* 0x0000000000028942 */ /* 0x000fea0003800100 */
[----:B------:R-:W-:Y:S05]  /*0920*/  @!P0 BRA `(.L_x_59) ;  /* 0x0000000400288947 */ /* 0x000fea0003800000 */
[----:B------:R-:W-:-:S13]  /*0930*/  LOP3.LUT P0, RZ, R6, 0x7fffffff, RZ, 0xc0, !PT ;  /* 0x7fffffff06ff7812 */ /* 0x000fda000780c0ff */
[----:B------:R-:W-:Y:S05]  /*0940*/  @!P0 BREAK.RELIABLE B2 ;  /* 0x0000000000028942 */ /* 0x000fea0003800100 */
[----:B------:R-:W-:Y:S05]  /*0950*/  @!P0 BRA `(.L_x_60) ;  /* 0x0000000400148947 */ /* 0x000fea0003800000 */
[----:B------:R-:W-:Y:S02]  /*0960*/  FSETP.NEU.FTZ.AND P0, PT, |R0|, +INF , PT ;  /* 0x7f8000000000780b */ /* 0x000fe40003f1d200 */
[----:B------:R-:W-:-:S04]  /*0970*/  LOP3.LUT P1, RZ, R7, 0x7fffffff, RZ, 0xc0, !PT ;  /* 0x7fffffff07ff7812 */ /* 0x000fc8000782c0ff */
[----:B------:R-:W-:-:S13]  /*0980*/  PLOP3.LUT P0, PT, P0, P1, PT, 0x2f, 0xf2 ;  /* 0x0000000000f2781c */ /* 0x000fda0000702577 */
[----:B------:R-:W-:Y:S05]  /*0990*/  @P0 BREAK.RELIABLE B2 ;  /* 0x0000000000020942 */ /* 0x000fea0003800100 */
[----:B------:R-:W-:Y:S05]  /*09a0*/  @P0 BRA `(.L_x_61) ;  /* 0x0000000000f40947 */ /* 0x000fea0003800000 */
[----:B------:R-:W-:-:S13]  /*09b0*/  ISETP.GE.AND P0, PT, R8, RZ, PT ;  /* 0x000000ff0800720c */ /* 0x000fda0003f06270 */
[----:B------:R-:W-:Y:S01]  /*09c0*/  @P0 MOV R7, RZ ;  /* 0x000000ff00070202 */ /* 0x000fe20000000f00 */
[----:B------:R-:W-:Y:S01]  /*09d0*/  @!P0 FFMA R6, R0, 1.84467440737095516160e+19, RZ ;  /* 0x5f80000000068823 */ /* 0x000fe200000000ff */
[----:B------:R-:W-:-:S07]  /*09e0*/  @!P0 IMAD.MOV.U32 R7, RZ, RZ, -0x40 ;  /* 0xffffffc0ff078424 */ /* 0x000fce00078e00ff */
.L_x_57:
[----:B------:R-:W-:Y:S05]  /*09f0*/  BSYNC.RELIABLE B2 ;  /* 0x0000000000027941 */ /* 0x000fea0003800100 */
.L_x_56:
[----:B------:R-:W-:Y:S01]  /*0a00*/  UMOV UR4, 0x437f0000 ;  /* 0x437f000000047882 */ /* 0x000fe20000000000 */
[----:B------:R-:W-:Y:S01]  /*0a10*/  IADD3 R5, PT, PT, R5, -0x7f, RZ ;  /* 0xffffff8105057810 */ /* 0x000fe20007ffe0ff */
[----:B------:R-:W-:Y:S01]  /*0a20*/  UIADD3 UR4, UPT, UPT, UR4, -0x3800000, URZ ;  /* 0xfc80000004047890 */ /* 0x000fe2000fffe0ff */
[----:B------:R-:W-:Y:S02]  /*0a30*/  BSSY.RECONVERGENT B2, `(.L_x_62) ;  /* 0x0000033000027945 */ /* 0x000fe40003800200 */
[----:B------:R-:W-:Y:S01]  /*0a40*/  IADD3 R7, PT, PT, R7, -0x7, R5 ;  /* 0xfffffff907077810 */ /* 0x000fe20007ffe005 */
[----:B------:R-:W-:Y:S02]  /*0a50*/  IMAD R0, R5, -0x800000, R6 ;  /* 0xff80000005007824 */ /* 0x000fe400078e0206 */
[----:B------:R-:W-:-:S03]  /*0a60*/  FADD.FTZ R9, -RZ, -UR4 ;  /* 0x80000004ff097e21 */ /* 0x000fc60008010100 */
[----:B------:R-:W0:Y:S02]  /*0a70*/  MUFU.RCP R8, UR4 ;  /* 0x0000000400087d08 */ /* 0x000e240008001000 */
[----:B0-----:R-:W-:-:S04]  /*0a80*/  FFMA R11, R8, R9, 1 ;  /* 0x3f800000080b7423 */ /* 0x001fc80000000009 */
[----:B------:R-:W-:-:S04]  /*0a90*/  FFMA R11, R8, R11, R8 ;  /* 0x0000000b080b7223 */ /* 0x000fc80000000008 */
[----:B------:R-:W-:-:S04]  /*0aa0*/  FFMA R6, R0, R11, RZ ;  /* 0x0000000b00067223 */ /* 0x000fc800000000ff */
[----:B------:R-:W-:-:S04]  /*0ab0*/  FFMA R8, R9, R6, R0 ;  /* 0x0000000609087223 */ /* 0x000fc80000000000 */
[----:B------:R-:W-:-:S04]  /*0ac0*/  FFMA R8, R11, R8, R6 ;  /* 0x000000080b087223 */ /* 0x000fc80000000006 */
[----:B------:R-:W-:-:S04]  /*0ad0*/  FFMA R9, R9, R8, R0 ;  /* 0x0000000809097223 */ /* 0x000fc80000000000 */
[----:B------:R-:W-:-:S05]  /*0ae0*/  FFMA R6, R11, R9, R8 ;  /* 0x000000090b067223 */ /* 0x000fca0000000008 */
[----:B------:R-:W-:-:S04]  /*0af0*/  SHF.R.U32.HI R0, RZ, 0x17, R6 ;  /* 0x00000017ff007819 */ /* 0x000fc80000011606 */
[----:B------:R-:W-:-:S05]  /*0b00*/  LOP3.LUT R0, R0, 0xff, RZ, 0xc0, !PT ;  /* 0x000000ff00007812 */ /* 0x000fca00078ec0ff */
[----:B------:R-:W-:-:S05]  /*0b10*/  IMAD.IADD R10, R0, 0x1, R7 ;  /* 0x00000001000a7824 */ /* 0x000fca00078e0207 */
[----:B------:R-:W-:-:S04]  /*0b20*/  IADD3 R0, PT, PT, R10, -0x1, RZ ;  /* 0xffffffff0a007810 */ /* 0x000fc80007ffe0ff */
        /* <DEDUP_REMOVED lines=10> */
[C---:B------:R-:W-:Y:S02]  /*0bd0*/  ISETP.NE.AND P2, PT, R10.reuse, RZ, PT ;  /* 0x000000ff0a00720c */ /* 0x040fe40003f45270 */
[----:B------:R-:W-:Y:S02]  /*0be0*/  ISETP.NE.AND P1, PT, R10, RZ, PT ;  /* 0x000000ff0a00720c */ /* 0x000fe40003f25270 */
[----:B------:R-:W-:Y:S01]  /*0bf0*/  LOP3.LUT R5, R0, 0x7fffff, RZ, 0xc0, !PT ;  /* 0x007fffff00057812 */ /* 0x000fe200078ec0ff */
[CCC-:B------:R-:W-:Y:S01]  /*0c00*/  FFMA.RP R0, R11.reuse, R9.reuse, R8.reuse ;  /* 0x000000090b007223 */ /* 0x1c0fe20000008008 */
[----:B------:R-:W-:Y:S01]  /*0c10*/  FFMA.RM R11, R11, R9, R8 ;  /* 0x000000090b0b7223 */ /* 0x000fe20000004008 */
[C---:B------:R-:W-:Y:S01]  /*0c20*/  VIADD R8, R10.reuse, 0x20 ;  /* 0x000000200a087836 */ /* 0x040fe20000000000 */
[----:B------:R-:W-:Y:S02]  /*0c30*/  LOP3.LUT R5, R5, 0x800000, RZ, 0xfc, !PT ;  /* 0x0080000005057812 */ /* 0x000fe400078efcff */
[----:B------:R-:W-:-:S02]  /*0c40*/  IADD3 R7, PT, PT, -R10, RZ, RZ ;  /* 0x000000ff0a077210 */ /* 0x000fc40007ffe1ff */
[----:B------:R-:W-:Y:S02]  /*0c50*/  SHF.L.U32 R8, R5, R8, RZ ;  /* 0x0000000805087219 */ /* 0x000fe400000006ff */
[----:B------:R-:W-:Y:S02]  /*0c60*/  FSETP.NEU.FTZ.AND P0, PT, R0, R11, PT ;  /* 0x0000000b0000720b */ /* 0x000fe40003f1d000 */
[----:B------:R-:W-:Y:S02]  /*0c70*/  SEL R0, R7, RZ, P2 ;  /* 0x000000ff07007207 */ /* 0x000fe40001000000 */
[----:B------:R-:W-:Y:S02]  /*0c80*/  ISETP.NE.AND P1, PT, R8, RZ, P1 ;  /* 0x000000ff0800720c */ /* 0x000fe40000f25270 */
[----:B------:R-:W-:Y:S02]  /*0c90*/  SHF.R.U32.HI R0, RZ, R0, R5 ;  /* 0x00000000ff007219 */ /* 0x000fe40000011605 */
[----:B------:R-:W-:-:S02]  /*0ca0*/  PLOP3.LUT P0, PT, P0, P1, PT, 0xf8, 0x8f ;  /* 0x00000000008f781c */ /* 0x000fc40000703f70 */
[----:B------:R-:W-:Y:S02]  /*0cb0*/  SHF.R.U32.HI R8, RZ, 0x1, R0 ;  /* 0x00000001ff087819 */ /* 0x000fe40000011600 */
[----:B------:R-:W-:-:S04]  /*0cc0*/  SEL R5, RZ, 0x1, !P0 ;  /* 0x00000001ff057807 */ /* 0x000fc80004000000 */
[----:B------:R-:W-:-:S04]  /*0cd0*/  LOP3.LUT R5, R5, 0x1, R8, 0xf8, !PT ;  /* 0x0000000105057812 */ /* 0x000fc800078ef808 */
[----:B------:R-:W-:-:S05]  /*0ce0*/  LOP3.LUT R5, R5, R0, RZ, 0xc0, !PT ;  /* 0x0000000005057212 */ /* 0x000fca00078ec0ff */
[----:B------:R-:W-:-:S05]  /*0cf0*/  IMAD.IADD R5, R8, 0x1, R5 ;  /* 0x0000000108057824 */ /* 0x000fca00078e0205 */
[----:B------:R-:W-:Y:S01]  /*0d00*/  LOP3.LUT R6, R5, R6, RZ, 0xfc, !PT ;  /* 0x0000000605067212 */ /* 0x000fe200078efcff */
[----:B------:R-:W-:Y:S06]  /*0d10*/  BRA `(.L_x_65) ;  /* 0x0000000000107947 */ /* 0x000fec0003800000 */
.L_x_64:
[----:B------:R-:W-:-:S04]  /*0d20*/  LOP3.LUT R6, R6, 0x80000000, RZ, 0xc0, !PT ;  /* 0x8000000006067812 */ /* 0x000fc800078ec0ff */
[----:B------:R-:W-:Y:S01]  /*0d30*/  LOP3.LUT R6, R6, 0x7f800000, RZ, 0xfc, !PT ;  /* 0x7f80000006067812 */ /* 0x000fe200078efcff */
[----:B------:R-:W-:Y:S06]  /*0d40*/  BRA `(.L_x_65) ;  /* 0x0000000000047947 */ /* 0x000fec0003800000 */
.L_x_63:
[----:B------:R-:W-:-:S07]  /*0d50*/  LEA R6, R7, R6, 0x17 ;  /* 0x0000000607067211 */ /* 0x000fce00078eb8ff */
.L_x_65:
[----:B------:R-:W-:Y:S05]  /*0d60*/  BSYNC.RECONVERGENT B2 ;  /* 0x0000000000027941 */ /* 0x000fea0003800200 */
.L_x_62:
[----:B------:R-:W-:Y:S05]  /*0d70*/  BRA `(.L_x_66) ;  /* 0x0000000000207947 */ /* 0x000fea0003800000 */
.L_x_61:
[----:B------:R-:W-:-:S04]  /*0d80*/  LOP3.LUT R6, R7, 0x80000000, R6, 0x48, !PT ;  /* 0x8000000007067812 */ /* 0x000fc800078e4806 */
[----:B------:R-:W-:Y:S01]  /*0d90*/  LOP3.LUT R6, R6, 0x7f800000, RZ, 0xfc, !PT ;  /* 0x7f80000006067812 */ /* 0x000fe200078efcff */
[----:B------:R-:W-:Y:S06]  /*0da0*/  BRA `(.L_x_66) ;  /* 0x0000000000147947 */ /* 0x000fec0003800000 */
.L_x_60:
[----:B------:R-:W-:Y:S01]  /*0db0*/  LOP3.LUT R6, R7, 0x80000000, R6, 0x48, !PT ;  /* 0x8000000007067812 */ /* 0x000fe200078e4806 */
[----:B------:R-:W-:Y:S06]  /*0dc0*/  BRA `(.L_x_66) ;  /* 0x00000000000c7947 */ /* 0x000fec0003800000 */
.L_x_59:
[----:B------:R-:W0:Y:S01]  /*0dd0*/  MUFU.RSQ R6, -QNAN ;  /* 0xffc0000000067908 */ /* 0x000e220000001400 */
[----:B------:R-:W-:Y:S05]  /*0de0*/  BRA `(.L_x_66) ;  /* 0x0000000000047947 */ /* 0x000fea0003800000 */
.L_x_58:
[----:B------:R-:W-:-:S07]  /*0df0*/  FADD.FTZ R6, R0, 255 ;  /* 0x437f000000067421 */ /* 0x000fce0000010000 */
.L_x_66:
[----:B------:R-:W-:Y:S05]  /*0e00*/  BSYNC.RECONVERGENT B0 ;  /* 0x0000000000007941 */ /* 0x000fea0003800200 */
.L_x_55:
[----:B------:R-:W-:-:S04]  /*0e10*/  HFMA2 R5, -RZ, RZ, 0, 0 ;  /* 0x00000000ff057431 */ /* 0x000fc800000001ff */
[----:B0-----:R-:W-:Y:S05]  /*0e20*/  RET.REL.NODEC R4 `(_Z20gamma_transformationPfS_iiif) ;  /* 0xfffffff004747950 */ /* 0x001fea0003c3ffff */
.L_x_67:
        /* <DEDUP_REMOVED lines=13> */
.L_x_193:


//--------------------- .text._Z18log_transformationPfS_iiif --------------------------
	.section	.text._Z18log_transformationPfS_iiif,"ax",@progbits
	.align	128
        .global         _Z18log_transformationPfS_iiif
        .type           _Z18log_transformationPfS_iiif,@function
        .size           _Z18log_transformationPfS_iiif,(.L_x_203 - _Z18log_transformationPfS_iiif)
        .other          _Z18log_transformationPfS_iiif,@"STO_CUDA_ENTRY STV_DEFAULT"
_Z18log_transformationPfS_iiif:
.text._Z18log_transformationPfS_iiif:
        /* <DEDUP_REMOVED lines=15> */
[----:B------:R-:W-:Y:S02]  /*00f0*/  IMAD R0, R5, UR7, R0 ;  /* 0x0000000705007c24 */ /* 0x000fe4000f8e0200 */
[----:B------:R-:W-:Y:S01]  /*0100*/  HFMA2 R7, -RZ, RZ, 1.5048828125, 33.21875 ;  /* 0x3e055027ff077431 */ /* 0x000fe200000001ff */
[----:B------:R-:W2:Y:S01]  /*0110*/  LDCU UR6, c[0x0][0x39c] ;  /* 0x00007380ff0677ac */ /* 0x000ea20008000800 */
[----:B0-----:R-:W-:-:S06]  /*0120*/  IMAD.WIDE R2, R0, 0x4, R2 ;  /* 0x0000000400027825 */ /* 0x001fcc00078e0202 */
[----:B-1----:R0:W3:Y:S02]  /*0130*/  LDG.E R2, desc[UR4][R2.64] ;  /* 0x0000000402027981 */ /* 0x0020e4000c1e1900 */
[----:B0-----:R-:W-:Y:S01]  /*0140*/  MOV R3, 0x7f800000 ;  /* 0x7f80000000037802 */ /* 0x001fe20000000f00 */
[----:B---3--:R-:W-:-:S05]  /*0150*/  FADD R4, R2, 1 ;  /* 0x3f80000002047421 */ /* 0x008fca0000000000 */
[----:B------:R-:W-:-:S04]  /*0160*/  FSETP.GEU.AND P0, PT, R4, 1.175494350822287508e-38, PT ;  /* 0x008000000400780b */ /* 0x000fc80003f0e000 */
[----:B------:R-:W-:-:S09]  /*0170*/  FSEL R2, RZ, -23, P0 ;  /* 0xc1b80000ff027808 */ /* 0x000fd20000000000 */
[----:B------:R-:W-:-:S05]  /*0180*/  @!P0 FMUL R4, R4, 8388608 ;  /* 0x4b00000004048820 */ /* 0x000fca0000400000 */
[C---:B------:R-:W-:Y:S02]  /*0190*/  IADD3 R5, PT, PT, R4.reuse, -0x3f2aaaab, RZ ;  /* 0xc0d5555504057810 */ /* 0x040fe40007ffe0ff */
[----:B------:R-:W-:Y:S02]  /*01a0*/  ISETP.GT.U32.AND P0, PT, R4, 0x7f7fffff, PT ;  /* 0x7f7fffff0400780c */ /* 0x000fe40003f04070 */
[----:B------:R-:W-:-:S04]  /*01b0*/  LOP3.LUT R5, R5, 0xff800000, RZ, 0xc0, !PT ;  /* 0xff80000005057812 */ /* 0x000fc800078ec0ff */
[-C--:B------:R-:W-:Y:S02]  /*01c0*/  IADD3 R6, PT, PT, R4, -R5.reuse, RZ ;  /* 0x8000000504067210 */ /* 0x080fe40007ffe0ff */
[----:B------:R-:W-:-:S03]  /*01d0*/  I2FP.F32.S32 R5, R5 ;  /* 0x0000000500057245 */ /* 0x000fc60000201400 */
[----:B------:R-:W-:Y:S02]  /*01e0*/  FADD R6, R6, -1 ;  /* 0xbf80000006067421 */ /* 0x000fe40000000000 */
[----:B------:R-:W-:Y:S02]  /*01f0*/  FFMA R2, R5, 1.1920928955078125e-07, R2 ;  /* 0x3400000005027823 */ /* 0x000fe40000000002 */
[----:B------:R-:W-:-:S04]  /*0200*/  FFMA R7, R6, -R7, 0.14084610342979431152 ;  /* 0x3e1039f606077423 */ /* 0x000fc80000000807 */
[----:B------:R-:W-:-:S04]  /*0210*/  FFMA R7, R6, R7, -0.12148627638816833496 ;  /* 0xbdf8cdcc06077423 */ /* 0x000fc80000000007 */
[----:B------:R-:W-:-:S04]  /*0220*/  FFMA R7, R6, R7, 0.13980610668659210205 ;  /* 0x3e0f295506077423 */ /* 0x000fc80000000007 */
[----:B------:R-:W-:-:S04]  /*0230*/  FFMA R7, R6, R7, -0.16684235632419586182 ;  /* 0xbe2ad8b906077423 */ /* 0x000fc80000000007 */
[----:B------:R-:W-:-:S04]  /*0240*/  FFMA R7, R6, R7, 0.20012299716472625732 ;  /* 0x3e4ced0b06077423 */ /* 0x000fc80000000007 */
[----:B------:R-:W-:-:S04]  /*0250*/  FFMA R7, R6, R7, -0.24999669194221496582 ;  /* 0xbe7fff2206077423 */ /* 0x000fc80000000007 */
[----:B------:R-:W-:-:S04]  /*0260*/  FFMA R7, R6, R7, 0.33333182334899902344 ;  /* 0x3eaaaa7806077423 */ /* 0x000fc80000000007 */
[----:B------:R-:W-:-:S04]  /*0270*/  FFMA R7, R6, R7, -0.5 ;  /* 0xbf00000006077423 */ /* 0x000fc80000000007 */
[----:B------:R-:W-:-:S04]  /*0280*/  FMUL R7, R6, R7 ;  /* 0x0000000706077220 */ /* 0x000fc80000400000 */
[----:B------:R-:W-:-:S04]  /*0290*/  FFMA R7, R6, R7, R6 ;  /* 0x0000000706077223 */ /* 0x000fc80000000006 */
[----:B------:R-:W-:Y:S01]  /*02a0*/  FFMA R7, R2, 0.69314718246459960938, R7 ;  /* 0x3f31721802077823 */ /* 0x000fe20000000007 */
[C---:B------:R-:W-:Y:S01]  /*02b0*/  @P0 FFMA R7, R4.reuse, R3, +INF ;  /* 0x7f80000004070423 */ /* 0x040fe20000000003 */
[----:B------:R-:W-:Y:S01]  /*02c0*/  FSETP.NEU.AND P0, PT, R4, RZ, PT ;  /* 0x000000ff0400720b */ /* 0x000fe20003f0d000 */
[----:B------:R-:W0:Y:S03]  /*02d0*/  LDC.64 R2, c[0x0][0x388] ;  /* 0x0000e200ff027b82 */ /* 0x000e260000000a00 */
[----:B------:R-:W-:-:S05]  /*02e0*/  FSEL R7, R7, -INF , P0 ;  /* 0xff80000007077808 */ /* 0x000fca0000000000 */
[----:B--2---:R-:W-:-:S06]  /*02f0*/  FMUL R7, R7, UR6 ;  /* 0x0000000607077c20 */ /* 0x004fcc0008400000 */
[----:B------:R-:W1:Y:S01]  /*0300*/  F2I.TRUNC.NTZ R7, R7 ;  /* 0x0000000700077305 */ /* 0x000e62000020f100 */
[----:B0-----:R-:W-:Y:S01]  /*0310*/  IMAD.WIDE R2, R0, 0x4, R2 ;  /* 0x0000000400027825 */ /* 0x001fe200078e0202 */
[----:B-1----:R-:W-:-:S05]  /*0320*/  I2FP.F32.S32 R5, R7 ;  /* 0x0000000700057245 */ /* 0x002fca0000201400 */
[----:B------:R-:W-:Y:S01]  /*0330*/  STG.E desc[UR4][R2.64], R5 ;  /* 0x0000000502007986 */ /* 0x000fe2000c101904 */
[----:B------:R-:W-:Y:S05]  /*0340*/  EXIT ;  /* 0x000000000000794d */ /* 0x000fea0003800000 */
.L_x_68:
        /* <DEDUP_REMOVED lines=11> */
.L_x_203:


//--------------------- .text._Z23negative_transformationPfS_iii --------------------------
	.section	.text._Z23negative_transformationPfS_iii,"ax",@progbits
	.align	128
        .global         _Z23negative_transformationPfS_iii
        .type           _Z23negative_transformationPfS_iii,@function
        .size           _Z23negative_transformationPfS_iii,(.L_x_204 - _Z23negative_transformationPfS_iii)
        .other          _Z23negative_transformationPfS_iii,@"STO_CUDA_ENTRY STV_DEFAULT"
_Z23negative_transformationPfS_iii:
.text._Z23negative_transformationPfS_iii:
        /* <DEDUP_REMOVED lines=15> */
[----:B------:R-:W-:Y:S01]  /*00f0*/  IMAD R7, R5, UR9, R0 ;  /* 0x0000000905077c24 */ /* 0x000fe2000f8e0200 */
[----:B------:R-:W2:Y:S05]  /*0100*/  LDCU UR4, c[0x0][0x398] ;  /* 0x00007300ff0477ac */ /* 0x000eaa0008000800 */
[----:B------:R-:W3:Y:S01]  /*0110*/  LDC.64 R4, c[0x0][0x388] ;  /* 0x0000e200ff047b82 */ /* 0x000ee20000000a00 */
[----:B0-----:R-:W-:-:S06]  /*0120*/  IMAD.WIDE R2, R7, 0x4, R2 ;  /* 0x0000000407027825 */ /* 0x001fcc00078e0202 */
[----:B-1----:R-:W4:Y:S01]  /*0130*/  LDG.E R3, desc[UR6][R2.64] ;  /* 0x0000000602037981 */ /* 0x002f22000c1e1900 */
[----:B--2---:R-:W-:Y:S01]  /*0140*/  UIADD3 UR4, UPT, UPT, UR4, -0x1, URZ ;  /* 0xffffffff04047890 */ /* 0x004fe2000fffe0ff */
[----:B---3--:R-:W-:-:S05]  /*0150*/  IMAD.WIDE R4, R7, 0x4, R4 ;  /* 0x0000000407047825 */ /* 0x008fca00078e0204 */
[----:B------:R-:W-:-:S05]  /*0160*/  I2FP.F32.S32 R0, UR4 ;  /* 0x0000000400007c45 */ /* 0x000fca0008201400 */
[----:B----4-:R-:W-:-:S06]  /*0170*/  FADD R0, R0, -R3 ;  /* 0x8000000300007221 */ /* 0x010fcc0000000000 */
[----:B------:R-:W0:Y:S02]  /*0180*/  F2I.TRUNC.NTZ R0, R0 ;  /* 0x0000000000007305 */ /* 0x000e24000020f100 */
[----:B0-----:R-:W-:-:S05]  /*0190*/  I2FP.F32.S32 R7, R0 ;  /* 0x0000000000077245 */ /* 0x001fca0000201400 */
[----:B------:R-:W-:Y:S01]  /*01a0*/  STG.E desc[UR6][R4.64], R7 ;  /* 0x0000000704007986 */ /* 0x000fe2000c101906 */
[----:B------:R-:W-:Y:S05]  /*01b0*/  EXIT ;  /* 0x000000000000794d */ /* 0x000fea0003800000 */
.L_x_69:
        /* <DEDUP_REMOVED lines=12> */
.L_x_204:


//--------------------- .text._Z7calcCDFPfS_iii   --------------------------
	.section	.text._Z7calcCDFPfS_iii,"ax",@progbits
	.align	128
        .global         _Z7calcCDFPfS_iii
        .type           _Z7calcCDFPfS_iii,@function
        .size           _Z7calcCDFPfS_iii,(.L_x_194 - _Z7calcCDFPfS_iii)
        .other          _Z7calcCDFPfS_iii,@"STO_CUDA_ENTRY STV_DEFAULT"
_Z7calcCDFPfS_iii:
.text._Z7calcCDFPfS_iii:
[----:B------:R-:W-:Y:S01]  /*0000*/  LDC R1, c[0x0][0x37c] ;  /* 0x0000df00ff017b82 */ /* 0x000fe20000000800 */
[----:B------:R-:W0:Y:S07]  /*0010*/  S2R R3, SR_TID.X ;  /* 0x0000000000037919 */ /* 0x000e2e0000002100 */
[----:B------:R-:W0:Y:S01]  /*0020*/  LDC R4, c[0x0][0x360] ;  /* 0x0000d800ff047b82 */ /* 0x000e220000000800 */
[----:B------:R-:W1:Y:S01]  /*0030*/  LDCU UR10, c[0x0][0x394] ;  /* 0x00007280ff0a77ac */ /* 0x000e620008000800 */
[----:B------:R-:W-:Y:S01]  /*0040*/  BSSY.RECONVERGENT B0, `(.L_x_70) ;  /* 0x0000149000007945 */ /* 0x000fe20003800200 */
[----:B------:R-:W2:Y:S01]  /*0050*/  S2R R0, SR_TID.Y ;  /* 0x0000000000007919 */ /* 0x000ea20000002200 */
[----:B------:R-:W3:Y:S04]  /*0060*/  LDCU.64 UR8, c[0x0][0x358] ;  /* 0x00006b00ff0877ac */ /* 0x000ee80008000a00 */
[----:B------:R-:W0:Y:S08]  /*0070*/  S2UR UR4, SR_CTAID.X ;  /* 0x00000000000479c3 */ /* 0x000e300000002500 */
[----:B------:R-:W2:Y:S08]  /*0080*/  S2UR UR5, SR_CTAID.Y ;  /* 0x00000000000579c3 */ /* 0x000eb00000002600 */
[----:B------:R-:W2:Y:S01]  /*0090*/  LDC R5, c[0x0][0x364] ;  /* 0x0000d900ff057b82 */ /* 0x000ea20000000800 */
[----:B0-----:R-:W-:-:S02]  /*00a0*/  IMAD R4, R4, UR4, R3 ;  /* 0x0000000404047c24 */ /* 0x001fc4000f8e0203 */
[----:B--2---:R-:W-:-:S03]  /*00b0*/  IMAD R5, R5, UR5, R0 ;  /* 0x0000000505057c24 */ /* 0x004fc6000f8e0200 */
[----:B------:R-:W-:Y:S01]  /*00c0*/  IADD3 R0, PT, PT, -R4, RZ, RZ ;  /* 0x000000ff04007210 */ /* 0x000fe20007ffe1ff */
[----:B-1----:R-:W-:-:S05]  /*00d0*/  IMAD R7, R5, UR10, RZ ;  /* 0x0000000a05077c24 */ /* 0x002fca000f8e02ff */
[----:B------:R-:W-:-:S13]  /*00e0*/  ISETP.NE.AND P0, PT, R7, R0, PT ;  /* 0x000000000700720c */ /* 0x000fda0003f05270 */
[----:B---3--:R-:W-:Y:S05]  /*00f0*/  @P0 BRA `(.L_x_71) ;  /* 0x0000001000f40947 */ /* 0x008fea0003800000 */
[----:B------:R-:W0:Y:S01]  /*0100*/  LDC.64 R8, c[0x4][0x40] ;  /* 0x01001000ff087b82 */ /* 0x000e220000000a00 */
[----:B------:R-:W-:Y:S01]  /*0110*/  IADD3 R3, PT, PT, R4, R7, RZ ;  /* 0x0000000704037210 */ /* 0x000fe20007ffe0ff */
[----:B------:R-:W1:Y:S04]  /*0120*/  LDCU UR4, c[0x0][0x390] ;  /* 0x00007200ff0477ac */ /* 0x000e680008000800 */
[----:B0-----:R-:W-:-:S05]  /*0130*/  IMAD.WIDE R8, R3, 0x4, R8 ;  /* 0x0000000403087825 */ /* 0x001fca00078e0208 */
[----:B------:R-:W2:Y:S01]  /*0140*/  LDG.E R0, desc[UR8][R8.64] ;  /* 0x0000000808007981 */ /* 0x000ea2000c1e1900 */
[----:B-1----:R-:W-:Y:S01]  /*0150*/  UIMAD UR4, UR10, UR4, URZ ;  /* 0x000000040a0472a4 */ /* 0x002fe2000f8e02ff */
[----:B------:R-:W-:Y:S05]  /*0160*/  BSSY.RECONVERGENT B1, `(.L_x_72) ;  /* 0x000000e000017945 */ /* 0x000fea0003800200 */
[----:B------:R-:W-:-:S04]  /*0170*/  I2FP.F32.S32 R3, UR4 ;  /* 0x0000000400037c45 */ /* 0x000fc80008201400 */
[----:B------:R-:W0:Y:S02]  /*0180*/  MUFU.RCP R2, R3 ;  /* 0x0000000300027308 */ /* 0x000e240000001000 */
[----:B0-----:R-:W-:-:S04]  /*0190*/  FFMA R11, -R3, R2, 1 ;  /* 0x3f800000030b7423 */ /* 0x001fc80000000102 */
[----:B------:R-:W-:Y:S01]  /*01a0*/  FFMA R11, R2, R11, R2 ;  /* 0x0000000b020b7223 */ /* 0x000fe20000000002 */
[----:B--2---:R-:W-:-:S04]  /*01b0*/  I2FP.F32.S32 R0, R0 ;  /* 0x0000000000007245 */ /* 0x004fc80000201400 */
[----:B------:R-:W0:Y:S01]  /*01c0*/  FCHK P0, R0, R3 ;  /* 0x0000000300007302 */ /* 0x000e220000000000 */
[----:B------:R-:W-:-:S04]  /*01d0*/  FFMA R2, R0, R11, RZ ;  /* 0x0000000b00027223 */ /* 0x000fc800000000ff */
[----:B------:R-:W-:-:S04]  /*01e0*/  FFMA R6, -R3, R2, R0 ;  /* 0x0000000203067223 */ /* 0x000fc80000000100 */
[----:B------:R-:W-:Y:S01]  /*01f0*/  FFMA R16, R11, R6, R2 ;  /* 0x000000060b107223 */ /* 0x000fe20000000002 */
[----:B0-----:R-:W-:Y:S06]  /*0200*/  @!P0 BRA `(.L_x_73) ;  /* 0x00000000000c8947 */ /* 0x001fec0003800000 */
[----:B------:R-:W-:-:S07]  /*0210*/  MOV R2, 0x230 ;  /* 0x0000023000027802 */ /* 0x000fce0000000f00 */
[----:B------:R-:W-:Y:S05]  /*0220*/  CALL.REL.NOINC `($__internal_3_$__cuda_sm3x_div_rn_noftz_f32_slowpath) ;  /* 0x00000014003c7944 */ /* 0x000fea0003c00000 */
[----:B------:R-:W-:-:S07]  /*0230*/  IMAD.MOV.U32 R16, RZ, RZ, R0 ;  /* 0x000000ffff107224 */ /* 0x000fce00078e0000 */
.L_x_73:
[----:B------:R-:W-:Y:S05]  /*0240*/  BSYNC.RECONVERGENT B1 ;  /* 0x0000000000017941 */ /* 0x000fea0003800200 */
.L_x_72:
[----:B------:R-:W0:Y:S01]  /*0250*/  LDC R6, c[0x0][0x398] ;  /* 0x0000e600ff067b82 */ /* 0x000e220000000800 */
[----:B------:R-:W-:-:S07]  /*0260*/  UMOV UR4, 0x400 ;  /* 0x0000040000047882 */ /* 0x000fce0000000000 */
[----:B------:R-:W1:Y:S01]  /*0270*/  S2UR UR5, SR_CgaCtaId ;  /* 0x00000000000579c3 */ /* 0x000e620000008800 */
[----:B0-----:R-:W-:Y:S01]  /*0280*/  ISETP.GE.AND P0, PT, R6, 0x2, PT ;  /* 0x000000020600780c */ /* 0x001fe20003f06270 */
[----:B-1----:R-:W-:-:S09]  /*0290*/  ULEA UR4, UR5, UR4, 0x18 ;  /* 0x0000000405047291 */ /* 0x002fd2000f8ec0ff */
[----:B------:R0:W-:Y:S03]  /*02a0*/  STS [UR4], R16 ;  /* 0x00000010ff007988 */ /* 0x0001e60008000804 */
[----:B------:R-:W-:Y:S05]  /*02b0*/  @!P0 BRA `(.L_x_71) ;  /* 0x0000001000848947 */ /* 0x000fea0003800000 */
[C---:B------:R-:W-:Y:S01]  /*02c0*/  IADD3 R0, PT, PT, R6.reuse, -0x2, RZ ;  /* 0xfffffffe06007810 */ /* 0x040fe20007ffe0ff */
[----:B------:R-:W-:Y:S02]  /*02d0*/  VIADD R6, R6, 0xffffffff ;  /* 0xffffffff06067836 */ /* 0x000fe40000000000 */
[----:B------:R-:W-:Y:S01]  /*02e0*/  HFMA2 R9, -RZ, RZ, 0, 5.9604644775390625e-08 ;  /* 0x00000001ff097431 */ /* 0x000fe200000001ff */
[----:B------:R-:W-:Y:S02]  /*02f0*/  ISETP.GE.U32.AND P0, PT, R0, 0x7, PT ;  /* 0x000000070000780c */ /* 0x000fe40003f06070 */
[----:B------:R-:W-:-:S11]  /*0300*/  LOP3.LUT R8, R6, 0x7, RZ, 0xc0, !PT ;  /* 0x0000000706087812 */ /* 0x000fd600078ec0ff */
[----:B------:R-:W-:Y:S05]  /*0310*/  @!P0 BRA `(.L_x_74) ;  /* 0x0000000800288947 */ /* 0x000fea0003800000 */
[----:B------:R-:W1:Y:S01]  /*0320*/  LDCU.64 UR6, c[0x4][0x40] ;  /* 0x01000800ff0677ac */ /* 0x000e620008000a00 */
[----:B------:R-:W-:Y:S01]  /*0330*/  LOP3.LUT R10, R6, 0xfffffff8, RZ, 0xc0, !PT ;  /* 0xfffffff8060a7812 */ /* 0x000fe200078ec0ff */
[----:B------:R-:W-:Y:S01]  /*0340*/  IMAD.MOV.U32 R9, RZ, RZ, RZ ;  /* 0x000000ffff097224 */ /* 0x000fe200078e00ff */
[----:B------:R-:W-:Y:S02]  /*0350*/  UIADD3 UR4, UPT, UPT, UR4, 0x10, URZ ;  /* 0x0000001004047890 */ /* 0x000fe4000fffe0ff */
[----:B------:R-:W-:-:S04]  /*0360*/  IADD3 R10, PT, PT, -R10, RZ, RZ ;  /* 0x000000ff0a0a7210 */ /* 0x000fc80007ffe1ff */
[----:B------:R-:W-:Y:S01]  /*0370*/  MOV R11, UR4 ;  /* 0x00000004000b7c02 */ /* 0x000fe20008000f00 */
[----:B-1----:R-:W-:-:S04]  /*0380*/  UIADD3 UR5, UP0, UPT, UR6, 0x10, URZ ;  /* 0x0000001006057890 */ /* 0x002fc8000ff1e0ff */
[----:B------:R-:W-:Y:S02]  /*0390*/  UIADD3.X UR6, UPT, UPT, URZ, UR7, URZ, UP0, !UPT ;  /* 0x00000007ff067290 */ /* 0x000fe400087fe4ff */
[----:B------:R-:W-:-:S04]  /*03a0*/  IMAD.U32 R14, RZ, RZ, UR5 ;  /* 0x00000005ff0e7e24 */ /* 0x000fc8000f8e00ff */
[----:B------:R-:W-:-:S07]  /*03b0*/  MOV R15, UR6 ;  /* 0x00000006000f7c02 */ /* 0x000fce0008000f00 */
.L_x_83:
[----:B------:R-:W2:Y:S01]  /*03c0*/  LDG.E R0, desc[UR8][R14.64+-0xc] ;  /* 0xfffff4080e007981 */ /* 0x000ea2000c1e1900 */
[----:B------:R-:W1:Y:S02]  /*03d0*/  MUFU.RCP R2, R3 ;  /* 0x0000000300027308 */ /* 0x000e640000001000 */
[----:B-1----:R-:W-:Y:S01]  /*03e0*/  FFMA R13, -R3, R2, 1 ;  /* 0x3f800000030d7423 */ /* 0x002fe20000000102 */
[----:B--2---:R-:W-:-:S03]  /*03f0*/  I2FP.F32.S32 R12, R0 ;  /* 0x00000000000c7245 */ /* 0x004fc60000201400 */
[----:B------:R-:W-:Y:S02]  /*0400*/  FFMA R0, R2, R13, R2 ;  /* 0x0000000d02007223 */ /* 0x000fe40000000002 */
[----:B------:R-:W1:Y:S02]  /*0410*/  FCHK P0, R12, R3 ;  /* 0x000000030c007302 */ /* 0x000e640000000000 */
[----:B------:R-:W-:-:S04]  /*0420*/  FFMA R2, R0, R12, RZ ;  /* 0x0000000c00027223 */ /* 0x000fc800000000ff */
[----:B------:R-:W-:-:S04]  /*0430*/  FFMA R13, -R3, R2, R12 ;  /* 0x00000002030d7223 */ /* 0x000fc8000000010c */
[----:B------:R-:W-:Y:S01]  /*0440*/  FFMA R0, R0, R13, R2 ;  /* 0x0000000d00007223 */ /* 0x000fe20000000002 */
[----:B-1----:R-:W-:Y:S06]  /*0450*/  @!P0 BRA `(.L_x_75) ;  /* 0x00000000000c8947 */ /* 0x002fec0003800000 */
[----:B------:R-:W-:Y:S02]  /*0460*/  MOV R0, R12 ;  /* 0x0000000c00007202 */ /* 0x000fe40000000f00 */
[----:B------:R-:W-:-:S07]  /*0470*/  MOV R2, 0x490 ;  /* 0x0000049000027802 */ /* 0x000fce0000000f00 */
[----:B0-----:R-:W-:Y:S05]  /*0480*/  CALL.REL.NOINC `($__internal_3_$__cuda_sm3x_div_rn_noftz_f32_slowpath) ;  /* 0x0000001000a47944 */ /* 0x001fea0003c00000 */
.L_x_75:
[----:B------:R-:W2:Y:S01]  /*0490*/  LDG.E R2, desc[UR8][R14.64+-0x8] ;  /* 0xfffff8080e027981 */ /* 0x000ea2000c1e1900 */
[----:B------:R-:W1:Y:S01]  /*04a0*/  MUFU.RCP R18, R3 ;  /* 0x0000000300127308 */ /* 0x000e620000001000 */
[----:B0-----:R-:W-:-:S05]  /*04b0*/  FADD R16, R0, R16 ;  /* 0x0000001000107221 */ /* 0x001fca0000000000 */
[----:B------:R0:W-:Y:S01]  /*04c0*/  STS [R11+-0xc], R16 ;  /* 0xfffff4100b007388 */ /* 0x0001e20000000800 */
[----:B-1----:R-:W-:-:S04]  /*04d0*/  FFMA R13, -R3, R18, 1 ;  /* 0x3f800000030d7423 */ /* 0x002fc80000000112 */
[----:B------:R-:W-:Y:S01]  /*04e0*/  FFMA R0, R18, R13, R18 ;  /* 0x0000000d12007223 */ /* 0x000fe20000000012 */
[----:B--2---:R-:W-:-:S04]  /*04f0*/  I2FP.F32.S32 R12, R2 ;  /* 0x00000002000c7245 */ /* 0x004fc80000201400 */
[----:B------:R-:W1:Y:S01]  /*0500*/  FCHK P0, R12, R3 ;  /* 0x000000030c007302 */ /* 0x000e620000000000 */
[----:B------:R-:W-:-:S04]  /*0510*/  FFMA R2, R0, R12, RZ ;  /* 0x0000000c00027223 */ /* 0x000fc800000000ff */
[----:B------:R-:W-:-:S04]  /*0520*/  FFMA R13, -R3, R2, R12 ;  /* 0x00000002030d7223 */ /* 0x000fc8000000010c */
[----:B------:R-:W-:Y:S01]  /*0530*/  FFMA R0, R0, R13, R2 ;  /* 0x0000000d00007223 */ /* 0x000fe20000000002 */
[----:B01----:R-:W-:Y:S06]  /*0540*/  @!P0 BRA `(.L_x_76) ;  /* 0x00000000000c8947 */ /* 0x003fec0003800000 */
[----:B------:R-:W-:Y:S01]  /*0550*/  IMAD.MOV.U32 R0, RZ, RZ, R12 ;  /* 0x000000ffff007224 */ /* 0x000fe200078e000c */
[----:B------:R-:W-:-:S07]  /*0560*/  MOV R2, 0x580 ;  /* 0x0000058000027802 */ /* 0x000fce0000000f00 */
[----:B------:R-:W-:Y:S05]  /*0570*/  CALL.REL.NOINC `($__internal_3_$__cuda_sm3x_div_rn_noftz_f32_slowpath) ;  /* 0x0000001000687944 */ /* 0x000fea0003c00000 */
.L_x_76:
[----:B------:R-:W2:Y:S01]  /*0580*/  LDG.E R2, desc[UR8][R14.64+-0x4] ;  /* 0xfffffc080e027981 */ /* 0x000ea2000c1e1900 */
[----:B------:R-:W0:Y:S01]  /*0590*/  MUFU.RCP R18, R3 ;  /* 0x0000000300127308 */ /* 0x000e220000001000 */
[----:B------:R-:W-:-:S05]  /*05a0*/  FADD R16, R16, R0 ;  /* 0x0000000010107221 */ /* 0x000fca0000000000 */
[----:B------:R1:W-:Y:S01]  /*05b0*/  STS [R11+-0x8], R16 ;  /* 0xfffff8100b007388 */ /* 0x0003e20000000800 */
[----:B0-----:R-:W-:-:S04]  /*05c0*/  FFMA R13, -R3, R18, 1 ;  /* 0x3f800000030d7423 */ /* 0x001fc80000000112 */
[----:B------:R-:W-:Y:S01]  /*05d0*/  FFMA R0, R18, R13, R18 ;  /* 0x0000000d12007223 */ /* 0x000fe20000000012 */
[----:B--2---:R-:W-:-:S04]  /*05e0*/  I2FP.F32.S32 R12, R2 ;  /* 0x00000002000c7245 */ /* 0x004fc80000201400 */
[----:B------:R-:W0:Y:S01]  /*05f0*/  FCHK P0, R12, R3 ;  /* 0x000000030c007302 */ /* 0x000e220000000000 */
[----:B------:R-:W-:-:S04]  /*0600*/  FFMA R2, R0, R12, RZ ;  /* 0x0000000c00027223 */ /* 0x000fc800000000ff */
[----:B------:R-:W-:-:S04]  /*0610*/  FFMA R13, -R3, R2, R12 ;  /* 0x00000002030d7223 */ /* 0x000fc8000000010c */
[----:B------:R-:W-:Y:S01]  /*0620*/  FFMA R0, R0, R13, R2 ;  /* 0x0000000d00007223 */ /* 0x000fe20000000002 */
[----:B01----:R-:W-:Y:S06]  /*0630*/  @!P0 BRA `(.L_x_77) ;  /* 0x00000000000c8947 */ /* 0x003fec0003800000 */
[----:B------:R-:W-:Y:S02]  /*0640*/  MOV R0, R12 ;  /* 0x0000000c00007202 */ /* 0x000fe40000000f00 */
[----:B------:R-:W-:-:S07]  /*0650*/  MOV R2, 0x670 ;  /* 0x0000067000027802 */ /* 0x000fce0000000f00 */
[----:B------:R-:W-:Y:S05]  /*0660*/  CALL.REL.NOINC `($__internal_3_$__cuda_sm3x_div_rn_noftz_f32_slowpath) ;  /* 0x00000010002c7944 */ /* 0x000fea0003c00000 */
.L_x_77:
        /* <DEDUP_REMOVED lines=15> */
.L_x_78:
[----:B------:R-:W2:Y:S01]  /*0760*/  LDG.E R2, desc[UR8][R14.64+0x4] ;  /* 0x000004080e027981 */ /* 0x000ea2000c1e1900 */
[----:B------:R-:W0:Y:S01]  /*0770*/  MUFU.RCP R18, R3 ;  /* 0x0000000300127308 */ /* 0x000e220000001000 */
[----:B------:R-:W-:-:S05]  /*0780*/  FADD R16, R16, R0 ;  /* 0x0000000010107221 */ /* 0x000fca0000000000 */
[----:B------:R1:W-:Y:S01]  /*0790*/  STS [R11], R16 ;  /* 0x000000100b007388 */ /* 0x0003e20000000800 */
        /* <DEDUP_REMOVED lines=8> */
[----:B------:R-:W-:Y:S01]  /*0820*/  IMAD.MOV.U32 R0, RZ, RZ, R12 ;  /* 0x000000ffff007224 */ /* 0x000fe200078e000c */
[----:B------:R-:W-:-:S07]  /*0830*/  MOV R2, 0x850 ;  /* 0x0000085000027802 */ /* 0x000fce0000000f00 */
[----:B------:R-:W-:Y:S05]  /*0840*/  CALL.REL.NOINC `($__internal_3_$__cuda_sm3x_div_rn_noftz_f32_slowpath) ;  /* 0x0000000c00b47944 */ /* 0x000fea0003c00000 */
.L_x_79:
[----:B------:R-:W2:Y:S01]  /*0850*/  LDG.E R2, desc[UR8][R14.64+0x8] ;  /* 0x000008080e027981 */ /* 0x000ea2000c1e1900 */
[----:B------:R-:W0:Y:S01]  /*0860*/  MUFU.RCP R18, R3 ;  /* 0x0000000300127308 */ /* 0x000e220000001000 */
[----:B------:R-:W-:-:S05]  /*0870*/  FADD R16, R16, R0 ;  /* 0x0000000010107221 */ /* 0x000fca0000000000 */
[----:B------:R1:W-:Y:S01]  /*0880*/  STS [R11+0x4], R16 ;  /* 0x000004100b007388 */ /* 0x0003e20000000800 */
        /* <DEDUP_REMOVED lines=11> */
.L_x_80:
        /* <DEDUP_REMOVED lines=15> */
.L_x_81:
        /* <DEDUP_REMOVED lines=15> */
.L_x_82:
[----:B------:R-:W-:Y:S01]  /*0b20*/  IADD3 R10, PT, PT, R10, 0x8, RZ ;  /* 0x000000080a0a7810 */ /* 0x000fe20007ffe0ff */
[----:B------:R-:W-:Y:S01]  /*0b30*/  FADD R16, R16, R0 ;  /* 0x0000000010107221 */ /* 0x000fe20000000000 */
[----:B------:R-:W-:Y:S01]  /*0b40*/  IADD3 R14, P1, PT, R14, 0x20, RZ ;  /* 0x000000200e0e7810 */ /* 0x000fe20007f3e0ff */
[----:B------:R-:W-:Y:S01]  /*0b50*/  VIADD R9, R9, 0x8 ;  /* 0x0000000809097836 */ /* 0x000fe20000000000 */
[----:B------:R-:W-:Y:S02]  /*0b60*/  ISETP.NE.AND P0, PT, R10, RZ, PT ;  /* 0x000000ff0a00720c */ /* 0x000fe40003f05270 */
[----:B------:R0:W-:Y:S01]  /*0b70*/  STS [R11+0x10], R16 ;  /* 0x000010100b007388 */ /* 0x0001e20000000800 */
[----:B------:R-:W-:Y:S02]  /*0b80*/  IADD3.X R15, PT, PT, RZ, R15, RZ, P1, !PT ;  /* 0x0000000fff0f7210 */ /* 0x000fe40000ffe4ff */
[----:B0-----:R-:W-:-:S08]  /*0b90*/  IADD3 R11, PT, PT, R11, 0x20, RZ ;  /* 0x000000200b0b7810 */ /* 0x001fd00007ffe0ff */
[----:B------:R-:W-:Y:S05]  /*0ba0*/  @P0 BRA `(.L_x_83) ;  /* 0xfffffff800040947 */ /* 0x000fea000383ffff */
[----:B------:R-:W-:-:S07]  /*0bb0*/  IADD3 R9, PT, PT, R9, 0x1, RZ ;  /* 0x0000000109097810 */ /* 0x000fce0007ffe0ff */
.L_x_74:
[----:B------:R-:W-:-:S13]  /*0bc0*/  ISETP.NE.AND P0, PT, R8, RZ, PT ;  /* 0x000000ff0800720c */ /* 0x000fda0003f05270 */
[----:B------:R-:W-:Y:S05]  /*0bd0*/  @!P0 BRA `(.L_x_71) ;  /* 0x00000008003c8947 */ /* 0x000fea0003800000 */
[----:B------:R-:W-:Y:S02]  /*0be0*/  ISETP.GE.U32.AND P0, PT, R8, 0x4, PT ;  /* 0x000000040800780c */ /* 0x000fe40003f06070 */
[----:B------:R-:W-:-:S11]  /*0bf0*/  LOP3.LUT R8, R6, 0x3, RZ, 0xc0, !PT ;  /* 0x0000000306087812 */ /* 0x000fd600078ec0ff */
[----:B------:R-:W-:Y:S05]  /*0c00*/  @!P0 BRA `(.L_x_84) ;  /* 0x0000000400248947 */ /* 0x000fea0003800000 */
[----:B------:R-:W1:Y:S02]  /*0c10*/  LDC.64 R14, c[0x4][0x40] ;  /* 0x01001000ff0e7b82 */ /* 0x000e640000000a00 */
[----:B-1----:R-:W-:-:S05]  /*0c20*/  IMAD.WIDE.U32 R14, R9, 0x4, R14 ;  /* 0x00000004090e7825 */ /* 0x002fca00078e000e */
        /* <DEDUP_REMOVED lines=10> */
[----:B------:R-:W-:Y:S01]  /*0cd0*/  IMAD.MOV.U32 R0, RZ, RZ, R10 ;  /* 0x000000ffff007224 */ /* 0x000fe200078e000a */
[----:B------:R-:W-:-:S07]  /*0ce0*/  MOV R2, 0xd00 ;  /* 0x00000d0000027802 */ /* 0x000fce0000000f00 */
[----:B0-----:R-:W-:Y:S05]  /*0cf0*/  CALL.REL.NOINC `($__internal_3_$__cuda_sm3x_div_rn_noftz_f32_slowpath) ;  /* 0x0000000800887944 */ /* 0x001fea0003c00000 */
.L_x_85:
[----:B------:R-:W1:Y:S01]  /*0d00*/  LDC.64 R12, c[0x4][0x40] ;  /* 0x01001000ff0c7b82 */ /* 0x000e620000000a00 */
[----:B------:R-:W-:-:S05]  /*0d10*/  IADD3 R11, PT, PT, R9, 0x1, RZ ;  /* 0x00000001090b7810 */ /* 0x000fca0007ffe0ff */
[----:B-1----:R-:W-:-:S06]  /*0d20*/  IMAD.WIDE.U32 R12, R11, 0x4, R12 ;  /* 0x000000040b0c7825 */ /* 0x002fcc00078e000c */
[----:B------:R-:W0:Y:S01]  /*0d30*/  LDG.E R12, desc[UR8][R12.64] ;  /* 0x000000080c0c7981 */ /* 0x000e22000c1e1900 */
[----:B------:R-:W1:Y:S01]  /*0d40*/  S2UR UR5, SR_CgaCtaId ;  /* 0x00000000000579c3 */ /* 0x000e620000008800 */
[----:B------:R-:W2:Y:S01]  /*0d50*/  MUFU.RCP R2, R3 ;  /* 0x0000000300027308 */ /* 0x000ea20000001000 */
[----:B------:R-:W-:Y:S01]  /*0d60*/  UMOV UR4, 0x400 ;  /* 0x0000040000047882 */ /* 0x000fe20000000000 */
[----:B------:R-:W-:Y:S01]  /*0d70*/  FADD R10, R0, R16 ;  /* 0x00000010000a7221 */ /* 0x000fe20000000000 */
[----:B--2---:R-:W-:-:S04]  /*0d80*/  FFMA R17, -R3, R2, 1 ;  /* 0x3f80000003117423 */ /* 0x004fc80000000102 */
[----:B------:R-:W-:Y:S01]  /*0d90*/  FFMA R0, R2, R17, R2 ;  /* 0x0000001102007223 */ /* 0x000fe20000000002 */
[----:B-1----:R-:W-:-:S06]  /*0da0*/  ULEA UR4, UR5, UR4, 0x18 ;  /* 0x0000000405047291 */ /* 0x002fcc000f8ec0ff */
[----:B------:R-:W-:-:S05]  /*0db0*/  LEA R11, R9, UR4, 0x2 ;  /* 0x00000004090b7c11 */ /* 0x000fca000f8e10ff */
[----:B------:R1:W-:Y:S01]  /*0dc0*/  STS [R11], R10 ;  /* 0x0000000a0b007388 */ /* 0x0003e20000000800 */
[----:B0-----:R-:W-:-:S04]  /*0dd0*/  I2FP.F32.S32 R16, R12 ;  /* 0x0000000c00107245 */ /* 0x001fc80000201400 */
        /* <DEDUP_REMOVED lines=8> */
.L_x_86:
[----:B------:R-:W0:Y:S01]  /*0e60*/  LDC.64 R12, c[0x4][0x40] ;  /* 0x01001000ff0c7b82 */ /* 0x000e220000000a00 */
[----:B------:R-:W-:-:S04]  /*0e70*/  VIADD R17, R9, 0x2 ;  /* 0x0000000209117836 */ /* 0x000fc80000000000 */
[----:B0-----:R-:W-:-:S06]  /*0e80*/  IMAD.WIDE.U32 R12, R17, 0x4, R12 ;  /* 0x00000004110c7825 */ /* 0x001fcc00078e000c */
        /* <DEDUP_REMOVED lines=15> */
.L_x_87:
        /* <DEDUP_REMOVED lines=15> */
.L_x_88:
[----:B------:R-:W-:Y:S01]  /*1070*/  FADD R0, R10, R0 ;  /* 0x000000000a007221 */ /* 0x000fe20000000000 */
[----:B------:R-:W-:-:S04]  /*1080*/  VIADD R9, R9, 0x4 ;  /* 0x0000000409097836 */ /* 0x000fc80000000000 */
[----:B------:R1:W-:Y:S03]  /*1090*/  STS [R11+0xc], R0 ;  /* 0x00000c000b007388 */ /* 0x0003e60000000800 */
.L_x_84:
[----:B------:R-:W-:-:S13]  /*10a0*/  ISETP.NE.AND P0, PT, R8, RZ, PT ;  /* 0x000000ff0800720c */ /* 0x000fda0003f05270 */
[----:B------:R-:W-:Y:S05]  /*10b0*/  @!P0 BRA `(.L_x_71) ;  /* 0x0000000400048947 */ /* 0x000fea0003800000 */
[----:B------:R-:W-:-:S13]  /*10c0*/  ISETP.NE.AND P0, PT, R8, 0x1, PT ;  /* 0x000000010800780c */ /* 0x000fda0003f05270 */
[----:B------:R-:W-:Y:S05]  /*10d0*/  @!P0 BRA `(.L_x_89) ;  /* 0x0000000000988947 */ /* 0x000fea0003800000 */
[----:B------:R-:W2:Y:S02]  /*10e0*/  LDC.64 R14, c[0x4][0x40] ;  /* 0x01001000ff0e7b82 */ /* 0x000ea40000000a00 */
[----:B--2---:R-:W-:-:S05]  /*10f0*/  IMAD.WIDE.U32 R14, R9, 0x4, R14 ;  /* 0x00000004090e7825 */ /* 0x004fca00078e000e */
[----:B-1----:R-:W2:Y:S01]  /*1100*/  LDG.E R0, desc[UR8][R14.64] ;  /* 0x000000080e007981 */ /* 0x002ea2000c1e1900 */
[----:B------:R-:W1:Y:S01]  /*1110*/  S2UR UR5, SR_CgaCtaId ;  /* 0x00000000000579c3 */ /* 0x000e620000008800 */
[----:B------:R-:W-:Y:S01]  /*1120*/  UMOV UR4, 0x400 ;  /* 0x0000040000047882 */ /* 0x000fe20000000000 */
[----:B------:R-:W3:Y:S02]  /*1130*/  MUFU.RCP R2, R3 ;  /* 0x0000000300027308 */ /* 0x000ee40000001000 */
[----:B---3--:R-:W-:Y:S01]  /*1140*/  FFMA R11, -R3, R2, 1 ;  /* 0x3f800000030b7423 */ /* 0x008fe20000000102 */
[----:B-1----:R-:W-:-:S06]  /*1150*/  ULEA UR4, UR5, UR4, 0x18 ;  /* 0x0000000405047291 */ /* 0x002fcc000f8ec0ff */
[----:B------:R-:W-:-:S05]  /*1160*/  LEA R8, R9, UR4, 0x2 ;  /* 0x0000000409087c11 */ /* 0x000fca000f8e10ff */
[----:B------:R1:W3:Y:S01]  /*1170*/  LDS R10, [R8+-0x4] ;  /* 0xfffffc00080a7984 */ /* 0x0002e20000000800 */
[----:B--2---:R-:W-:Y:S01]  /*1180*/  I2FP.F32.S32 R12, R0 ;  /* 0x00000000000c7245 */ /* 0x004fe20000201400 */
[----:B------:R-:W-:-:S03]  /*1190*/  FFMA R0, R2, R11, R2 ;  /* 0x0000000b02007223 */ /* 0x000fc60000000002 */
[----:B------:R-:W2:Y:S01]  /*11a0*/  FCHK P0, R12, R3 ;  /* 0x000000030c007302 */ /* 0x000ea20000000000 */
[----:B------:R-:W-:-:S04]  /*11b0*/  FFMA R2, R0, R12, RZ ;  /* 0x0000000c00027223 */ /* 0x000fc800000000ff */
[----:B------:R-:W-:-:S04]  /*11c0*/  FFMA R11, -R3, R2, R12 ;  /* 0x00000002030b7223 */ /* 0x000fc8000000010c */
[----:B------:R-:W-:Y:S01]  /*11d0*/  FFMA R0, R0, R11, R2 ;  /* 0x0000000b00007223 */ /* 0x000fe20000000002 */
[----:B-123--:R-:W-:Y:S06]  /*11e0*/  @!P0 BRA `(.L_x_90) ;  /* 0x00000000000c8947 */ /* 0x00efec0003800000 */
[----:B------:R-:W-:Y:S02]  /*11f0*/  MOV R0, R12 ;  /* 0x0000000c00007202 */ /* 0x000fe40000000f00 */
[----:B------:R-:W-:-:S07]  /*1200*/  MOV R2, 0x1220 ;  /* 0x0000122000027802 */ /* 0x000fce0000000f00 */
[----:B0-----:R-:W-:Y:S05]  /*1210*/  CALL.REL.NOINC `($__internal_3_$__cuda_sm3x_div_rn_noftz_f32_slowpath) ;  /* 0x0000000400407944 */ /* 0x001fea0003c00000 */
.L_x_90:
[----:B------:R-:W2:Y:S01]  /*1220*/  LDG.E R14, desc[UR8][R14.64+0x4] ;  /* 0x000004080e0e7981 */ /* 0x000ea2000c1e1900 */
[----:B------:R-:W1:Y:S01]  /*1230*/  MUFU.RCP R2, R3 ;  /* 0x0000000300027308 */ /* 0x000e620000001000 */
[----:B------:R-:W-:-:S05]  /*1240*/  FADD R11, R10, R0 ;  /* 0x000000000a0b7221 */ /* 0x000fca0000000000 */
[----:B------:R3:W-:Y:S01]  /*1250*/  STS [R8], R11 ;  /* 0x0000000b08007388 */ /* 0x0007e20000000800 */
[----:B-1----:R-:W-:-:S04]  /*1260*/  FFMA R13, -R3, R2, 1 ;  /* 0x3f800000030d7423 */ /* 0x002fc80000000102 */
[----:B------:R-:W-:Y:S01]  /*1270*/  FFMA R0, R2, R13, R2 ;  /* 0x0000000d02007223 */ /* 0x000fe20000000002 */
[----:B--2---:R-:W-:-:S04]  /*1280*/  I2FP.F32.S32 R10, R14 ;  /* 0x0000000e000a7245 */ /* 0x004fc80000201400 */
[----:B------:R-:W1:Y:S01]  /*1290*/  FCHK P0, R10, R3 ;  /* 0x000000030a007302 */ /* 0x000e620000000000 */
[----:B------:R-:W-:-:S04]  /*12a0*/  FFMA R2, R0, R10, RZ ;  /* 0x0000000a00027223 */ /* 0x000fc800000000ff */
[----:B------:R-:W-:-:S04]  /*12b0*/  FFMA R13, -R3, R2, R10 ;  /* 0x00000002030d7223 */ /* 0x000fc8000000010a */
[----:B------:R-:W-:Y:S01]  /*12c0*/  FFMA R0, R0, R13, R2 ;  /* 0x0000000d00007223 */ /* 0x000fe20000000002 */
[----:B-1-3--:R-:W-:Y:S06]  /*12d0*/  @!P0 BRA `(.L_x_91) ;  /* 0x00000000000c8947 */ /* 0x00afec0003800000 */
[----:B------:R-:W-:Y:S02]  /*12e0*/  MOV R0, R10 ;  /* 0x0000000a00007202 */ /* 0x000fe40000000f00 */
[----:B------:R-:W-:-:S07]  /*12f0*/  MOV R2, 0x1310 ;  /* 0x0000131000027802 */ /* 0x000fce0000000f00 */
[----:B0-----:R-:W-:Y:S05]  /*1300*/  CALL.REL.NOINC `($__internal_3_$__cuda_sm3x_div_rn_noftz_f32_slowpath) ;  /* 0x0000000400047944 */ /* 0x001fea0003c00000 */
.L_x_91:
[----:B------:R-:W-:Y:S01]  /*1310*/  FADD R11, R11, R0 ;  /* 0x000000000b0b7221 */ /* 0x000fe20000000000 */
[----:B------:R-:W-:-:S04]  /*1320*/  VIADD R9, R9, 0x2 ;  /* 0x0000000209097836 */ /* 0x000fc80000000000 */
[----:B------:R2:W-:Y:S03]  /*1330*/  STS [R8+0x4], R11 ;  /* 0x0000040b08007388 */ /* 0x0005e60000000800 */
.L_x_89:
[----:B------:R-:W-:-:S04]  /*1340*/  LOP3.LUT R6, R6, 0x1, RZ, 0xc0, !PT ;  /* 0x0000000106067812 */ /* 0x000fc800078ec0ff */
[----:B------:R-:W-:-:S13]  /*1350*/  ISETP.NE.U32.AND P0, PT, R6, 0x1, PT ;  /* 0x000000010600780c */ /* 0x000fda0003f05070 */
[----:B------:R-:W-:Y:S05]  /*1360*/  @P0 BRA `(.L_x_71) ;  /* 0x0000000000580947 */ /* 0x000fea0003800000 */
[----:B-12---:R-:W1:Y:S02]  /*1370*/  LDC.64 R10, c[0x4][0x40] ;  /* 0x01001000ff0a7b82 */ /* 0x006e640000000a00 */
[----:B-1----:R-:W-:-:S06]  /*1380*/  IMAD.WIDE.U32 R10, R9, 0x4, R10 ;  /* 0x00000004090a7825 */ /* 0x002fcc00078e000a */
[----:B------:R-:W2:Y:S01]  /*1390*/  LDG.E R10, desc[UR8][R10.64] ;  /* 0x000000080a0a7981 */ /* 0x000ea2000c1e1900 */
[----:B------:R-:W1:Y:S01]  /*13a0*/  S2UR UR5, SR_CgaCtaId ;  /* 0x00000000000579c3 */ /* 0x000e620000008800 */
[----:B------:R-:W-:Y:S01]  /*13b0*/  UMOV UR4, 0x400 ;  /* 0x0000040000047882 */ /* 0x000fe20000000000 */
[----:B------:R-:W3:Y:S02]  /*13c0*/  MUFU.RCP R0, R3 ;  /* 0x0000000300007308 */ /* 0x000ee40000001000 */
[----:B---3--:R-:W-:-:S04]  /*13d0*/  FFMA R13, -R3, R0, 1 ;  /* 0x3f800000030d7423 */ /* 0x008fc80000000100 */
[----:B------:R-:W-:Y:S01]  /*13e0*/  FFMA R0, R0, R13, R0 ;  /* 0x0000000d00007223 */ /* 0x000fe20000000000 */
[----:B-1----:R-:W-:-:S06]  /*13f0*/  ULEA UR4, UR5, UR4, 0x18 ;  /* 0x0000000405047291 */ /* 0x002fcc000f8ec0ff */
[----:B------:R-:W-:-:S05]  /*1400*/  LEA R9, R9, UR4, 0x2 ;  /* 0x0000000409097c11 */ /* 0x000fca000f8e10ff */
[----:B------:R1:W3:Y:S01]  /*1410*/  LDS R6, [R9+-0x4] ;  /* 0xfffffc0009067984 */ /* 0x0002e20000000800 */
[----:B--2---:R-:W-:-:S04]  /*1420*/  I2FP.F32.S32 R8, R10 ;  /* 0x0000000a00087245 */ /* 0x004fc80000201400 */
        /* <DEDUP_REMOVED lines=8> */
.L_x_92:
[----:B------:R-:W-:-:S05]  /*14b0*/  FADD R0, R6, R0 ;  /* 0x0000000006007221 */ /* 0x000fca0000000000 */
[----:B------:R3:W-:Y:S02]  /*14c0*/  STS [R9], R0 ;  /* 0x0000000009007388 */ /* 0x0007e40000000800 */
.L_x_71:
[----:B------:R-:W-:Y:S05]  /*14d0*/  BSYNC.RECONVERGENT B0 ;  /* 0x0000000000007941 */ /* 0x000fea0003800200 */
.L_x_70:
[----:B------:R-:W4:Y:S01]  /*14e0*/  LDCU UR6, c[0x0][0x398] ;  /* 0x00007300ff0677ac */ /* 0x000f220008000800 */
[----:B------:R-:W-:Y:S01]  /*14f0*/  IADD3 R7, PT, PT, R4, R7, RZ ;  /* 0x0000000704077210 */ /* 0x000fe20007ffe0ff */
[----:B------:R-:W-:Y:S01]  /*1500*/  BSSY.RECONVERGENT B0, `(.L_x_93) ;  /* 0x000000d000007945 */ /* 0x000fe20003800200 */
[----:B------:R-:W-:Y:S02]  /*1510*/  BAR.SYNC.DEFER_BLOCKING 0x0 ;  /* 0x0000000000007b1d */ /* 0x000fe40000010000 */
[----:B----4-:R-:W-:-:S13]  /*1520*/  ISETP.GE.AND P0, PT, R7, UR6, PT ;  /* 0x0000000607007c0c */ /* 0x010fda000bf06270 */
[----:B------:R-:W-:Y:S05]  /*1530*/  @P0 BRA `(.L_x_94) ;  /* 0x0000000000240947 */ /* 0x000fea0003800000 */
[----:B------:R-:W4:Y:S01]  /*1540*/  S2UR UR5, SR_CgaCtaId ;  /* 0x00000000000579c3 */ /* 0x000f220000008800 */
[----:B------:R-:W-:Y:S02]  /*1550*/  UMOV UR4, 0x400 ;  /* 0x0000040000047882 */ /* 0x000fe40000000000 */
[----:B----4-:R-:W-:-:S06]  /*1560*/  ULEA UR4, UR5, UR4, 0x18 ;  /* 0x0000000405047291 */ /* 0x010fcc000f8ec0ff */
[----:B-1-3--:R-:W-:Y:S01]  /*1570*/  LEA R0, R7, UR4, 0x2 ;  /* 0x0000000407007c11 */ /* 0x00afe2000f8e10ff */
[----:B------:R-:W-:-:S04]  /*1580*/  UIADD3 UR4, UPT, UPT, UR6, -0x1, URZ ;  /* 0xffffffff06047890 */ /* 0x000fc8000fffe0ff */
[----:B------:R-:W1:Y:S02]  /*1590*/  LDS R2, [R0] ;  /* 0x0000000000027984 */ /* 0x000e640000000800 */
[----:B------:R-:W-:-:S05]  /*15a0*/  I2FP.F32.S32 R3, UR4 ;  /* 0x0000000400037c45 */ /* 0x000fca0008201400 */
[----:B-1----:R-:W-:-:S05]  /*15b0*/  FMUL R3, R2, R3 ;  /* 0x0000000302037220 */ /* 0x002fca0000400000 */
[----:B------:R4:W-:Y:S02]  /*15c0*/  STS [R0], R3 ;  /* 0x0000000300007388 */ /* 0x0009e40000000800 */
.L_x_94:
[----:B------:R-:W-:Y:S05]  /*15d0*/  BSYNC.RECONVERGENT B0 ;  /* 0x0000000000007941 */ /* 0x000fea0003800200 */
.L_x_93:
[----:B------:R-:W5:Y:S01]  /*15e0*/  LDCU.64 UR4, c[0x0][0x390] ;  /* 0x00007200ff0477ac */ /* 0x000f620008000a00 */
[----:B------:R-:W-:Y:S01]  /*15f0*/  BAR.SYNC.DEFER_BLOCKING 0x0 ;  /* 0x0000000000007b1d */ /* 0x000fe20000010000 */
[----:B-----5:R-:W-:-:S04]  /*1600*/  ISETP.GE.AND P0, PT, R4, UR5, PT ;  /* 0x0000000504007c0c */ /* 0x020fc8000bf06270 */
[----:B------:R-:W-:-:S13]  /*1610*/  ISETP.GE.OR P0, PT, R5, UR4, P0 ;  /* 0x0000000405007c0c */ /* 0x000fda0008706670 */
[----:B------:R-:W-:Y:S05]  /*1620*/  @P0 EXIT ;  /* 0x000000000000094d */ /* 0x000fea0003800000 */
[----:B----4-:R-:W4:Y:S08]  /*1630*/  LDC.64 R2, c[0x0][0x380] ;  /* 0x0000e000ff027b82 */ /* 0x010f300000000a00 */
[----:B------:R-:W5:Y:S01]  /*1640*/  S2UR UR5, SR_CgaCtaId ;  /* 0x00000000000579c3 */ /* 0x000f620000008800 */
[----:B------:R-:W-:-:S07]  /*1650*/  UMOV UR4, 0x400 ;  /* 0x0000040000047882 */ /* 0x000fce0000000000 */
[----:B------:R-:W0:Y:S01]  /*1660*/  LDC.64 R4, c[0x0][0x388] ;  /* 0x0000e200ff047b82 */ /* 0x000e220000000a00 */
[----:B----4-:R-:W-:-:S06]  /*1670*/  IMAD.WIDE R2, R7, 0x4, R2 ;  /* 0x0000000407027825 */ /* 0x010fcc00078e0202 */
[----:B------:R-:W1:Y:S01]  /*1680*/  LDG.E R2, desc[UR8][R2.64] ;  /* 0x0000000802027981 */ /* 0x000e62000c1e1900 */
[----:B-----5:R-:W-:Y:S01]  /*1690*/  ULEA UR4, UR5, UR4, 0x18 ;  /* 0x0000000405047291 */ /* 0x020fe2000f8ec0ff */
[----:B0-----:R-:W-:Y:S01]  /*16a0*/  IMAD.WIDE R4, R7, 0x4, R4 ;  /* 0x0000000407047825 */ /* 0x001fe200078e0204 */
[----:B-1-3--:R-:W0:Y:S04]  /*16b0*/  F2I.TRUNC.NTZ R0, R2 ;  /* 0x0000000200007305 */ /* 0x00ae28000020f100 */
[----:B0-----:R-:W-:-:S06]  /*16c0*/  LEA R0, R0, UR4, 0x2 ;  /* 0x0000000400007c11 */ /* 0x001fcc000f8e10ff */
[----:B------:R-:W0:Y:S02]  /*16d0*/  LDS R0, [R0] ;  /* 0x0000000000007984 */ /* 0x000e240000000800 */
[----:B0-----:R-:W0:Y:S02]  /*16e0*/  F2I.TRUNC.NTZ R6, R0 ;  /* 0x0000000000067305 */ /* 0x001e24000020f100 */
[----:B0-----:R-:W-:-:S05]  /*16f0*/  I2FP.F32.S32 R7, R6 ;  /* 0x0000000600077245 */ /* 0x001fca0000201400 */
[----:B------:R-:W-:Y:S01]  /*1700*/  STG.E desc[UR8][R4.64], R7 ;  /* 0x0000000704007986 */ /* 0x000fe2000c101908 */
[----:B------:R-:W-:Y:S05]  /*1710*/  EXIT ;  /* 0x000000000000794d */ /* 0x000fea0003800000 */
        .weak           $__internal_3_$__cuda_sm3x_div_rn_noftz_f32_slowpath
        .type           $__internal_3_$__cuda_sm3x_div_rn_noftz_f32_slowpath,@function
        .size           $__internal_3_$__cuda_sm3x_div_rn_noftz_f32_slowpath,(.L_x_194 - $__internal_3_$__cuda_sm3x_div_rn_noftz_f32_slowpath)
$__internal_3_$__cuda_sm3x_div_rn_noftz_f32_slowpath:
[----:B------:R-:W-:Y:S01]  /*1720*/  SHF.R.U32.HI R12, RZ, 0x17, R3 ;  /* 0x00000017ff0c7819 */ /* 0x000fe20000011603 */
[----:B------:R-:W-:Y:S01]  /*1730*/  BSSY.RECONVERGENT B2, `(.L_x_95) ;  /* 0x0000063000027945 */ /* 0x000fe20003800200 */
[----:B------:R-:W-:Y:S02]  /*1740*/  SHF.R.U32.HI R17, RZ, 0x17, R0 ;  /* 0x00000017ff117819 */ /* 0x000fe40000011600 */
[----:B------:R-:W-:Y:S02]  /*1750*/  LOP3.LUT R12, R12, 0xff, RZ, 0xc0, !PT ;  /* 0x000000ff0c0c7812 */ /* 0x000fe400078ec0ff */
[----:B------:R-:W-:Y:S02]  /*1760*/  LOP3.LUT R17, R17, 0xff, RZ, 0xc0, !PT ;  /* 0x000000ff11117812 */ /* 0x000fe400078ec0ff */
[----:B------:R-:W-:Y:S01]  /*1770*/  MOV R21, R3 ;  /* 0x0000000300157202 */ /* 0x000fe20000000f00 */
        /* <DEDUP_REMOVED lines=24> */
[----:B------:R-:W-:Y:S01]  /*1900*/  @P0 MOV R13, RZ ;  /* 0x000000ff000d0202 */ /* 0x000fe20000000f00 */
[----:B------:R-:W-:Y:S01]  /*1910*/  @!P0 FFMA R0, R0, 1.84467440737095516160e+19, RZ ;  /* 0x5f80000000008823 */ /* 0x000fe200000000ff */
[----:B------:R-:W-:Y:S01]  /*1920*/  @!P0 MOV R13, 0xffffffc0 ;  /* 0xffffffc0000d8802 */ /* 0x000fe20000000f00 */
[----:B------:R-:W-:-:S04]  /*1930*/  @!P1 FFMA R21, R3, 1.84467440737095516160e+19, RZ ;  /* 0x5f80000003159823 */ /* 0x000fc800000000ff */
[----:B------:R-:W-:-:S07]  /*1940*/  @!P1 VIADD R13, R13, 0x40 ;  /* 0x000000400d0d9836 */ /* 0x000fce0000000000 */
.L_x_96:
[----:B------:R-:W-:Y:S01]  /*1950*/  LEA R22, R12, 0xc0800000, 0x17 ;  /* 0xc08000000c167811 */ /* 0x000fe200078eb8ff */
[----:B------:R-:W-:Y:S01]  /*1960*/  BSSY.RECONVERGENT B3, `(.L_x_101) ;  /* 0x0000036000037945 */ /* 0x000fe20003800200 */
[----:B------:R-:W-:Y:S02]  /*1970*/  IADD3 R17, PT, PT, R17, -0x7f, RZ ;  /* 0xffffff8111117810 */ /* 0x000fe40007ffe0ff */
[----:B------:R-:W-:-:S03]  /*1980*/  IADD3 R22, PT, PT, -R22, R21, RZ ;  /* 0x0000001516167210 */ /* 0x000fc60007ffe1ff */
[----:B------:R-:W-:Y:S01]  /*1990*/  IMAD R0, R17, -0x800000, R0 ;  /* 0xff80000011007824 */ /* 0x000fe200078e0200 */
[----:B------:R-:W0:Y:S01]  /*19a0*/  MUFU.RCP R18, R22 ;  /* 0x0000001600127308 */ /* 0x000e220000001000 */
[----:B------:R-:W-:-:S04]  /*19b0*/  FADD.FTZ R19, -R22, -RZ ;  /* 0x800000ff16137221 */ /* 0x000fc80000010100 */
        /* <DEDUP_REMOVED lines=10> */
[----:B------:R-:W-:-:S04]  /*1a60*/  LOP3.LUT R12, R12, 0xff, RZ, 0xc0, !PT ;  /* 0x000000ff0c0c7812 */ /* 0x000fc800078ec0ff */
[----:B------:R-:W-:-:S04]  /*1a70*/  IADD3 R12, PT, PT, R12, R13, RZ ;  /* 0x0000000d0c0c7210 */ /* 0x000fc80007ffe0ff */
        /* <DEDUP_REMOVED lines=12> */
[CCC-:B------:R-:W-:Y:S01]  /*1b40*/  FFMA.RP R17, R21.reuse, R19.reuse, R20.reuse ;  /* 0x0000001315117223 */ /* 0x1c0fe20000008014 */
[----:B------:R-:W-:Y:S01]  /*1b50*/  FFMA.RM R20, R21, R19, R20 ;  /* 0x0000001315147223 */ /* 0x000fe20000004014 */
[C---:B------:R-:W-:Y:S02]  /*1b60*/  ISETP.NE.AND P2, PT, R12.reuse, RZ, PT ;  /* 0x000000ff0c00720c */ /* 0x040fe40003f45270 */
[----:B------:R-:W-:Y:S02]  /*1b70*/  LOP3.LUT R13, R13, 0x7fffff, RZ, 0xc0, !PT ;  /* 0x007fffff0d0d7812 */ /* 0x000fe400078ec0ff */
        /* <DEDUP_REMOVED lines=12> */
[----:B------:R-:W-:-:S04]  /*1c40*/  LOP3.LUT R12, R12, R17, RZ, 0xc0, !PT ;  /* 0x000000110c0c7212 */ /* 0x000fc800078ec0ff */
[----:B------:R-:W-:-:S04]  /*1c50*/  IADD3 R13, PT, PT, R13, R12, RZ ;  /* 0x0000000c0d0d7210 */ /* 0x000fc80007ffe0ff */
[----:B------:R-:W-:Y:S01]  /*1c60*/  LOP3.LUT R0, R13, R0, RZ, 0xfc, !PT ;  /* 0x000000000d007212 */ /* 0x000fe200078efcff */
[----:B------:R-:W-:Y:S06]  /*1c70*/  BRA `(.L_x_104) ;  /* 0x0000000000107947 */ /* 0x000fec0003800000 */
.L_x_103:
[----:B------:R-:W-:-:S04]  /*1c80*/  LOP3.LUT R0, R0, 0x80000000, RZ, 0xc0, !PT ;  /* 0x8000000000007812 */ /* 0x000fc800078ec0ff */
[----:B------:R-:W-:Y:S01]  /*1c90*/  LOP3.LUT R0, R0, 0x7f800000, RZ, 0xfc, !PT ;  /* 0x7f80000000007812 */ /* 0x000fe200078efcff */
[----:B------:R-:W-:Y:S06]  /*1ca0*/  BRA `(.L_x_104) ;  /* 0x0000000000047947 */ /* 0x000fec0003800000 */
.L_x_102:
[----:B------:R-:W-:-:S07]  /*1cb0*/  IMAD R0, R13, 0x800000, R0 ;  /* 0x008000000d007824 */ /* 0x000fce00078e0200 */
.L_x_104:
[----:B------:R-:W-:Y:S05]  /*1cc0*/  BSYNC.RECONVERGENT B3 ;  /* 0x0000000000037941 */ /* 0x000fea0003800200 */
.L_x_101:
[----:B------:R-:W-:Y:S05]  /*1cd0*/  BRA `(.L_x_105) ;  /* 0x0000000000207947 */ /* 0x000fea0003800000 */
.L_x_100:
[----:B------:R-:W-:-:S04]  /*1ce0*/  LOP3.LUT R0, R21, 0x80000000, R0, 0x48, !PT ;  /* 0x8000000015007812 */ /* 0x000fc800078e4800 */
[----:B------:R-:W-:Y:S01]  /*1cf0*/  LOP3.LUT R0, R0, 0x7f800000, RZ, 0xfc, !PT ;  /* 0x7f80000000007812 */ /* 0x000fe200078efcff */
[----:B------:R-:W-:Y:S06]  /*1d00*/  BRA `(.L_x_105) ;  /* 0x0000000000147947 */ /* 0x000fec0003800000 */
.L_x_99:
[----:B------:R-:W-:Y:S01]  /*1d10*/  LOP3.LUT R0, R21, 0x80000000, R0, 0x48, !PT ;  /* 0x8000000015007812 */ /* 0x000fe200078e4800 */
[----:B------:R-:W-:Y:S06]  /*1d20*/  BRA `(.L_x_105) ;  /* 0x00000000000c7947 */ /* 0x000fec0003800000 */
.L_x_98:
[----:B------:R-:W0:Y:S01]  /*1d30*/  MUFU.RSQ R0, -QNAN ;  /* 0xffc0000000007908 */ /* 0x000e220000001400 */
[----:B------:R-:W-:Y:S05]  /*1d40*/  BRA `(.L_x_105) ;  /* 0x0000000000047947 */ /* 0x000fea0003800000 */
.L_x_97:
[----:B------:R-:W-:-:S07]  /*1d50*/  FADD.FTZ R0, R0, R3 ;  /* 0x0000000300007221 */ /* 0x000fce0000010000 */
.L_x_105:
[----:B------:R-:W-:Y:S05]  /*1d60*/  BSYNC.RECONVERGENT B2 ;  /* 0x0000000000027941 */ /* 0x000fea0003800200 */
.L_x_95:
[----:B------:R-:W-:Y:S01]  /*1d70*/  HFMA2 R13, -RZ, RZ, 0, 0 ;  /* 0x00000000ff0d7431 */ /* 0x000fe200000001ff */
[----:B------:R-:W-:-:S04]  /*1d80*/  MOV R12, R2 ;  /* 0x00000002000c7202 */ /* 0x000fc80000000f00 */
[----:B0-----:R-:W-:Y:S05]  /*1d90*/  RET.REL.NODEC R12 `(_Z7calcCDFPfS_iii) ;  /* 0xffffffe00c987950 */ /* 0x001fea0003c3ffff */
.L_x_106:
        /* <DEDUP_REMOVED lines=14> */
.L_x_194:


//--------------------- .text._Z22histogram_equalizationPfiii --------------------------
	.section	.text._Z22histogram_equalizationPfiii,"ax",@progbits
	.align	128
        .global         _Z22histogram_equalizationPfiii
        .type           _Z22histogram_equalizationPfiii,@function
        .size           _Z22histogram_equalizationPfiii,(.L_x_206 - _Z22histogram_equalizationPfiii)
        .other          _Z22histogram_equalizationPfiii,@"STO_CUDA_ENTRY STV_DEFAULT"
_Z22histogram_equalizationPfiii:
.text._Z22histogram_equalizationPfiii:
[----:B------:R-:W-:Y:S01]  /*0000*/  LDC R1, c[0x0][0x37c] ;  /* 0x0000df00ff017b82 */ /* 0x000fe20000000800 */
[----:B------:R-:W0:Y:S07]  /*0010*/  S2R R3, SR_TID.X ;  /* 0x0000000000037919 */ /* 0x000e2e0000002100 */
[----:B------:R-:W0:Y:S01]  /*0020*/  LDC R0, c[0x0][0x360] ;  /* 0x0000d800ff007b82 */ /* 0x000e220000000800 */
[----:B------:R-:W1:Y:S01]  /*0030*/  LDCU UR6, c[0x0][0x38c] ;  /* 0x00007180ff0677ac */ /* 0x000e620008000800 */
[----:B------:R-:W-:Y:S01]  /*0040*/  BSSY.RECONVERGENT B0, `(.L_x_107) ;  /* 0x000001b000007945 */ /* 0x000fe20003800200 */
[----:B------:R-:W2:Y:S01]  /*0050*/  S2R R2, SR_TID.Y ;  /* 0x0000000000027919 */ /* 0x000ea20000002200 */
[----:B------:R-:W3:Y:S04]  /*0060*/  LDCU UR7, c[0x0][0x390] ;  /* 0x00007200ff0777ac */ /* 0x000ee80008000800 */
[----:B------:R-:W0:Y:S08]  /*0070*/  S2UR UR4, SR_CTAID.X ;  /* 0x00000000000479c3 */ /* 0x000e300000002500 */
[----:B------:R-:W2:Y:S08]  /*0080*/  S2UR UR5, SR_CTAID.Y ;  /* 0x00000000000579c3 */ /* 0x000eb00000002600 */
[----:B------:R-:W2:Y:S01]  /*0090*/  LDC R5, c[0x0][0x364] ;  /* 0x0000d900ff057b82 */ /* 0x000ea20000000800 */
[----:B0-----:R-:W-:-:S05]  /*00a0*/  IMAD R0, R0, UR4, R3 ;  /* 0x0000000400007c24 */ /* 0x001fca000f8e0203 */
[----:B-1----:R-:W-:Y:S01]  /*00b0*/  ISETP.GE.AND P0, PT, R0, UR6, PT ;  /* 0x0000000600007c0c */ /* 0x002fe2000bf06270 */
[----:B--2---:R-:W-:Y:S01]  /*00c0*/  IMAD R5, R5, UR5, R2 ;  /* 0x0000000505057c24 */ /* 0x004fe2000f8e0202 */
[----:B------:R-:W0:Y:S03]  /*00d0*/  LDCU.64 UR4, c[0x0][0x358] ;  /* 0x00006b00ff0477ac */ /* 0x000e260008000a00 */
[----:B------:R-:W-:-:S05]  /*00e0*/  IMAD R7, R5, UR6, R0 ;  /* 0x0000000605077c24 */ /* 0x000fca000f8e0200 */
[----:B---3--:R-:W-:Y:S01]  /*00f0*/  ISETP.GE.AND P1, PT, R7, UR7, PT ;  /* 0x0000000707007c0c */ /* 0x008fe2000bf26270 */
[----:B------:R-:W1:-:S12]  /*0100*/  LDCU UR7, c[0x0][0x388] ;  /* 0x00007100ff0777ac */ /* 0x000e580008000800 */
[----:B------:R-:W2:Y:S01]  /*0110*/  @!P1 LDC.64 R2, c[0x4][0x40] ;  /* 0x01001000ff029b82 */ /* 0x000ea20000000a00 */
[----:B-1----:R-:W-:Y:S01]  /*0120*/  ISETP.GE.OR P0, PT, R5, UR7, P0 ;  /* 0x0000000705007c0c */ /* 0x002fe20008706670 */
[----:B--2---:R-:W-:-:S05]  /*0130*/  @!P1 IMAD.WIDE R2, R7, 0x4, R2 ;  /* 0x0000000407029825 */ /* 0x004fca00078e0202 */
[----:B0-----:R0:W-:Y:S01]  /*0140*/  @!P1 STG.E desc[UR4][R2.64], RZ ;  /* 0x000000ff02009986 */ /* 0x0011e2000c101904 */
[----:B------:R-:W-:Y:S06]  /*0150*/  BAR.SYNC.DEFER_BLOCKING 0x0 ;  /* 0x0000000000007b1d */ /* 0x000fec0000010000 */
[----:B------:R-:W-:Y:S05]  /*0160*/  @P0 BRA `(.L_x_108) ;  /* 0x0000000000200947 */ /* 0x000fea0003800000 */
[----:B0-----:R-:W0:Y:S08]  /*0170*/  LDC.64 R2, c[0x0][0x380] ;  /* 0x0000e000ff027b82 */ /* 0x001e300000000a00 */
[----:B------:R-:W1:Y:S01]  /*0180*/  LDC.64 R4, c[0x4][0x40] ;  /* 0x01001000ff047b82 */ /* 0x000e620000000a00 */
[----:B0-----:R-:W-:-:S06]  /*0190*/  IMAD.WIDE R2, R7, 0x4, R2 ;  /* 0x0000000407027825 */ /* 0x001fcc00078e0202 */
[----:B------:R-:W2:Y:S01]  /*01a0*/  LDG.E R2, desc[UR4][R2.64] ;  /* 0x0000000402027981 */ /* 0x000ea2000c1e1900 */
[----:B------:R-:W-:Y:S01]  /*01b0*/  HFMA2 R9, -RZ, RZ, 0, 5.9604644775390625e-08 ;  /* 0x00000001ff097431 */ /* 0x000fe200000001ff */
[----:B--2---:R-:W1:Y:S02]  /*01c0*/  F2I.TRUNC.NTZ R7, R2 ;  /* 0x0000000200077305 */ /* 0x004e64000020f100 */
[----:B-1----:R-:W-:-:S05]  /*01d0*/  IMAD.WIDE R4, R7, 0x4, R4 ;  /* 0x0000000407047825 */ /* 0x002fca00078e0204 */
[----:B------:R1:W-:Y:S02]  /*01e0*/  REDG.E.ADD.STRONG.GPU desc[UR4][R4.64], R9 ;  /* 0x000000090400798e */ /* 0x0003e4000c12e104 */
.L_x_108:
[----:B------:R-:W-:Y:S05]  /*01f0*/  BSYNC.RECONVERGENT B0 ;  /* 0x0000000000007941 */ /* 0x000fea0003800200 */
.L_x_107:
[----:B------:R-:W-:Y:S06]  /*0200*/  BAR.SYNC.DEFER_BLOCKING 0x0 ;  /* 0x0000000000007b1d */ /* 0x000fec0000010000 */
[----:B------:R-:W-:Y:S05]  /*0210*/  EXIT ;  /* 0x000000000000794d */ /* 0x000fea0003800000 */
.L_x_109:
        /* <DEDUP_REMOVED lines=14> */
.L_x_206:


//--------------------- .text._Z8bgr2grayPfS_iii  --------------------------
	.section	.text._Z8bgr2grayPfS_iii,"ax",@progbits
	.align	128
        .global         _Z8bgr2grayPfS_iii
        .type           _Z8bgr2grayPfS_iii,@function
        .size           _Z8bgr2grayPfS_iii,(.L_x_207 - _Z8bgr2grayPfS_iii)
        .other          _Z8bgr2grayPfS_iii,@"STO_CUDA_ENTRY STV_DEFAULT"
_Z8bgr2grayPfS_iii:
.text._Z8bgr2grayPfS_iii:
[----:B------:R-:W-:Y:S01]  /*0000*/  LDC R1, c[0x0][0x37c] ;  /* 0x0000df00ff017b82 */ /* 0x000fe20000000800 */
[----:B------:R-:W0:Y:S07]  /*0010*/  S2R R3, SR_TID.X ;  /* 0x0000000000037919 */ /* 0x000e2e0000002100 */
[----:B------:R-:W0:Y:S01]  /*0020*/  S2UR UR4, SR_CTAID.X ;  /* 0x00000000000479c3 */ /* 0x000e220000002500 */
[----:B------:R-:W1:Y:S07]  /*0030*/  S2R R2, SR_TID.Y ;  /* 0x0000000000027919 */ /* 0x000e6e0000002200 */
[----:B------:R-:W0:Y:S08]  /*0040*/  LDC R0, c[0x0][0x360] ;  /* 0x0000d800ff007b82 */ /* 0x000e300000000800 */
[----:B------:R-:W1:Y:S08]  /*0050*/  S2UR UR5, SR_CTAID.Y ;  /* 0x00000000000579c3 */ /* 0x000e700000002600 */
[----:B------:R-:W1:Y:S08]  /*0060*/  LDC R5, c[0x0][0x364] ;  /* 0x0000d900ff057b82 */ /* 0x000e700000000800 */
[----:B------:R-:W2:Y:S01]  /*0070*/  LDC.64 R10, c[0x0][0x390] ;  /* 0x0000e400ff0a7b82 */ /* 0x000ea20000000a00 */
[----:B0-----:R-:W-:-:S02]  /*0080*/  IMAD R0, R0, UR4, R3 ;  /* 0x0000000400007c24 */ /* 0x001fc4000f8e0203 */
[----:B-1----:R-:W-:-:S03]  /*0090*/  IMAD R5, R5, UR5, R2 ;  /* 0x0000000505057c24 */ /* 0x002fc6000f8e0202 */
[----:B--2---:R-:W-:-:S04]  /*00a0*/  ISETP.GE.AND P0, PT, R0, R11, PT ;  /* 0x0000000b0000720c */ /* 0x004fc80003f06270 */
[----:B------:R-:W-:-:S13]  /*00b0*/  ISETP.GE.OR P0, PT, R5, R10, P0 ;  /* 0x0000000a0500720c */ /* 0x000fda0000706670 */
[----:B------:R-:W-:Y:S05]  /*00c0*/  @P0 EXIT ;  /* 0x000000000000094d */ /* 0x000fea0003800000 */
[----:B------:R-:W0:Y:S01]  /*00d0*/  LDC.64 R2, c[0x0][0x380] ;  /* 0x0000e000ff027b82 */ /* 0x000e220000000a00 */
[----:B------:R-:W1:Y:S01]  /*00e0*/  LDCU.64 UR4, c[0x0][0x358] ;  /* 0x00006b00ff0477ac */ /* 0x000e620008000a00 */
[----:B------:R-:W-:Y:S02]  /*00f0*/  IMAD R0, R5, R11, R0 ;  /* 0x0000000b05007224 */ /* 0x000fe400078e0200 */
[----:B------:R-:W-:Y:S01]  /*0100*/  IMAD R11, R11, R10, RZ ;  /* 0x0000000a0b0b7224 */ /* 0x000fe200078e02ff */
[----:B------:R-:W-:Y:S01]  /*0110*/  UMOV UR6, 0x39581062 ;  /* 0x3958106200067882 */ /* 0x000fe20000000000 */
[----:B------:R-:W-:Y:S02]  /*0120*/  UMOV UR7, 0x3fe2c8b4 ;  /* 0x3fe2c8b400077882 */ /* 0x000fe40000000000 */
[----:B------:R-:W2:Y:S01]  /*0130*/  LDC.64 R14, c[0x0][0x388] ;  /* 0x0000e200ff0e7b82 */ /* 0x000ea20000000a00 */
[----:B0-----:R-:W-:-:S05]  /*0140*/  IMAD.WIDE R2, R0, 0x4, R2 ;  /* 0x0000000400027825 */ /* 0x001fca00078e0202 */
[----:B-1----:R2:W3:Y:S01]  /*0150*/  LDG.E R16, desc[UR4][R2.64] ;  /* 0x0000000402107981 */ /* 0x0024e2000c1e1900 */
[----:B------:R-:W-:-:S05]  /*0160*/  IMAD.WIDE R6, R11, 0x4, R2 ;  /* 0x000000040b067825 */ /* 0x000fca00078e0202 */
[----:B------:R-:W4:Y:S01]  /*0170*/  LDG.E R17, desc[UR4][R6.64] ;  /* 0x0000000406117981 */ /* 0x000f22000c1e1900 */
[----:B------:R-:W-:-:S06]  /*0180*/  IMAD.WIDE R10, R11, 0x4, R6 ;  /* 0x000000040b0a7825 */ /* 0x000fcc00078e0206 */
[----:B------:R-:W5:Y:S01]  /*0190*/  LDG.E R10, desc[UR4][R10.64] ;  /* 0x000000040a0a7981 */ /* 0x000f62000c1e1900 */
[----:B--2---:R-:W-:Y:S01]  /*01a0*/  IMAD.WIDE R2, R0, 0x4, R14 ;  /* 0x0000000400027825 */ /* 0x004fe200078e020e */
[----:B----4-:R-:W0:Y:S08]  /*01b0*/  F2F.F64.F32 R8, R17 ;  /* 0x0000001100087310 */ /* 0x010e300000201800 */
[----:B---3--:R-:W1:Y:S01]  /*01c0*/  F2F.F64.F32 R4, R16 ;  /* 0x0000001000047310 */ /* 0x008e620000201800 */
[----:B0-----:R-:W-:-:S07]  /*01d0*/  DMUL R8, R8, UR6 ;  /* 0x0000000608087c28 */ /* 0x001fce0008000000 */
[----:B-----5:R-:W0:Y:S01]  /*01e0*/  F2F.F64.F32 R12, R10 ;  /* 0x0000000a000c7310 */ /* 0x020e220000201800 */
[----:B------:R-:W-:Y:S01]  /*01f0*/  UMOV UR6, 0xe5604189 ;  /* 0xe560418900067882 */ /* 0x000fe20000000000 */
[----:B------:R-:W-:Y:S02]  /*0200*/  UMOV UR7, 0x3fd322d0 ;  /* 0x3fd322d000077882 */ /* 0x000fe40000000000 */
[----:B-1----:R-:W-:Y:S01]  /*0210*/  DFMA R4, R4, UR6, R8 ;  /* 0x0000000604047c2b */ /* 0x002fe20008000008 */
[----:B------:R-:W-:Y:S01]  /*0220*/  UMOV UR6, 0x9fbe76c9 ;  /* 0x9fbe76c900067882 */ /* 0x000fe20000000000 */
[----:B------:R-:W-:-:S06]  /*0230*/  UMOV UR7, 0x3fbd2f1a ;  /* 0x3fbd2f1a00077882 */ /* 0x000fcc0000000000 */
[----:B0-----:R-:W-:-:S10]  /*0240*/  DFMA R4, R12, UR6, R4 ;  /* 0x000000060c047c2b */ /* 0x001fd40008000004 */
[----:B------:R-:W0:Y:S02]  /*0250*/  F2F.F32.F64 R5, R4 ;  /* 0x0000000400057310 */ /* 0x000e240000301000 */
[----:B0-----:R-:W-:Y:S01]  /*0260*/  STG.E desc[UR4][R2.64], R5 ;  /* 0x0000000502007986 */ /* 0x001fe2000c101904 */
[----:B------:R-:W-:Y:S05]  /*0270*/  EXIT ;  /* 0x000000000000794d */ /* 0x000fea0003800000 */
.L_x_110:
        /* <DEDUP_REMOVED lines=16> */
.L_x_207:


//--------------------- .text._Z9FC_step_bPfS_S_ffiiii --------------------------
	.section	.text._Z9FC_step_bPfS_S_ffiiii,"ax",@progbits
	.align	128
        .global         _Z9FC_step_bPfS_S_ffiiii
        .type           _Z9FC_step_bPfS_S_ffiiii,@function
        .size           _Z9FC_step_bPfS_S_ffiiii,(.L_x_208 - _Z9FC_step_bPfS_S_ffiiii)
        .other          _Z9FC_step_bPfS_S_ffiiii,@"STO_CUDA_ENTRY STV_DEFAULT"
_Z9FC_step_bPfS_S_ffiiii:
.text._Z9FC_step_bPfS_S_ffiiii:
[----:B------:R-:W-:Y:S01]  /*0000*/  LDC R1, c[0x0][0x37c] ;  /* 0x0000df00ff017b82 */ /* 0x000fe20000000800 */
[----:B------:R-:W0:Y:S07]  /*0010*/  S2R R3, SR_TID.Y ;  /* 0x0000000000037919 */ /* 0x000e2e0000002200 */
[----:B------:R-:W0:Y:S01]  /*0020*/  S2UR UR4, SR_CTAID.Y ;  /* 0x00000000000479c3 */ /* 0x000e220000002600 */
[----:B------:R-:W1:Y:S01]  /*0030*/  LDCU UR6, c[0x0][0x3ac] ;  /* 0x00007580ff0677ac */ /* 0x000e620008000800 */
[----:B------:R-:W2:Y:S01]  /*0040*/  S2R R5, SR_TID.X ;  /* 0x0000000000057919 */ /* 0x000ea20000002100 */
[----:B------:R-:W3:Y:S05]  /*0050*/  LDCU UR7, c[0x0][0x3a4] ;  /* 0x00007480ff0777ac */ /* 0x000eea0008000800 */
[----:B------:R-:W0:Y:S08]  /*0060*/  LDC R0, c[0x0][0x364] ;  /* 0x0000d900ff007b82 */ /* 0x000e300000000800 */
[----:B------:R-:W2:Y:S01]  /*0070*/  S2UR UR5, SR_CTAID.X ;  /* 0x00000000000579c3 */ /* 0x000ea20000002500 */
[----:B-1----:R-:W-:Y:S01]  /*0080*/  ISETP.NE.AND P0, PT, RZ, UR6, PT ;  /* 0x00000006ff007c0c */ /* 0x002fe2000bf05270 */
[----:B------:R-:W1:Y:S06]  /*0090*/  LDCU UR6, c[0x0][0x398] ;  /* 0x00007300ff0677ac */ /* 0x000e6c0008000800 */
[----:B------:R-:W2:Y:S08]  /*00a0*/  LDC R2, c[0x0][0x360] ;  /* 0x0000d800ff027b82 */ /* 0x000eb00000000800 */
[----:B------:R-:W4:Y:S01]  /*00b0*/  LDC.64 R6, c[0x0][0x388] ;  /* 0x0000e200ff067b82 */ /* 0x000f220000000a00 */
[----:B0-----:R-:W-:-:S07]  /*00c0*/  IMAD R0, R0, UR4, R3 ;  /* 0x0000000400007c24 */ /* 0x001fce000f8e0203 */
[----:B------:R-:W0:Y:S01]  /*00d0*/  LDC.64 R8, c[0x0][0x390] ;  /* 0x0000e400ff087b82 */ /* 0x000e220000000a00 */
[----:B--2---:R-:W-:Y:S01]  /*00e0*/  IMAD R3, R2, UR5, R5 ;  /* 0x0000000502037c24 */ /* 0x004fe2000f8e0205 */
[----:B------:R-:W2:Y:S03]  /*00f0*/  LDCU.64 UR4, c[0x0][0x358] ;  /* 0x00006b00ff0477ac */ /* 0x000ea60008000a00 */
[----:B---3--:R-:W-:-:S04]  /*0100*/  IMAD R13, R0, UR7, R3 ;  /* 0x00000007000d7c24 */ /* 0x008fc8000f8e0203 */
[----:B----4-:R-:W-:-:S05]  /*0110*/  @P0 IMAD.WIDE R4, R13, 0x4, R6 ;  /* 0x000000040d040825 */ /* 0x010fca00078e0206 */
[----:B--2---:R-:W2:Y:S01]  /*0120*/  @P0 LDG.E R15, desc[UR4][R4.64] ;  /* 0x00000004040f0981 */ /* 0x004ea2000c1e1900 */
[----:B0-----:R-:W-:-:S04]  /*0130*/  @P0 IMAD.WIDE R2, R13, 0x4, R8 ;  /* 0x000000040d020825 */ /* 0x001fc800078e0208 */
[C---:B------:R-:W-:Y:S02]  /*0140*/  @!P0 IMAD.WIDE R10, R13.reuse, 0x4, R6 ;  /* 0x000000040d0a8825 */ /* 0x040fe400078e0206 */
[----:B------:R-:W0:Y:S01]  /*0150*/  LDC.64 R6, c[0x0][0x380] ;  /* 0x0000e000ff067b82 */ /* 0x000e220000000a00 */
[----:B--2---:R-:W-:Y:S04]  /*0160*/  @P0 STG.E desc[UR4][R2.64], R15 ;  /* 0x0000000f02000986 */ /* 0x004fe8000c101904 */
[----:B------:R-:W2:Y:S01]  /*0170*/  @!P0 LDG.E R11, desc[UR4][R10.64] ;  /* 0x000000040a0b8981 */ /* 0x000ea2000c1e1900 */
[C---:B------:R-:W-:Y:S02]  /*0180*/  @!P0 IMAD.WIDE R2, R13.reuse, 0x4, R8 ;  /* 0x000000040d028825 */ /* 0x040fe400078e0208 */
[----:B------:R-:W3:Y:S03]  /*0190*/  @!P0 LDC R9, c[0x0][0x39c] ;  /* 0x0000e700ff098b82 */ /* 0x000ee60000000800 */
[----:B------:R-:W4:Y:S01]  /*01a0*/  @!P0 LDG.E R8, desc[UR4][R2.64] ;  /* 0x0000000402088981 */ /* 0x000f22000c1e1900 */
[----:B0-----:R-:W-:-:S04]  /*01b0*/  IMAD.WIDE R4, R13, 0x4, R6 ;  /* 0x000000040d047825 */ /* 0x001fc800078e0206 */
[----:B---3--:R-:W-:-:S04]  /*01c0*/  @!P0 FADD R0, -R9, 1 ;  /* 0x3f80000009008421 */ /* 0x008fc80000000100 */
[----:B--2---:R-:W-:-:S04]  /*01d0*/  @!P0 FMUL R0, R0, R11 ;  /* 0x0000000b00008220 */ /* 0x004fc80000400000 */
[----:B----4-:R-:W-:-:S05]  /*01e0*/  @!P0 FFMA R9, R9, R8, R0 ;  /* 0x0000000809098223 */ /* 0x010fca0000000000 */
[----:B------:R-:W-:Y:S04]  /*01f0*/  @!P0 STG.E desc[UR4][R2.64], R9 ;  /* 0x0000000902008986 */ /* 0x000fe8000c101904 */
[----:B------:R-:W1:Y:S04]  /*0200*/  LDG.E R7, desc[UR4][R2.64] ;  /* 0x0000000402077981 */ /* 0x000e68000c1e1900 */
[----:B------:R-:W1:Y:S02]  /*0210*/  LDG.E R0, desc[UR4][R4.64] ;  /* 0x0000000404007981 */ /* 0x000e64000c1e1900 */
[----:B-1----:R-:W-:-:S05]  /*0220*/  FFMA R7, -R7, UR6, R0 ;  /* 0x0000000607077c23 */ /* 0x002fca0008000100 */
[----:B------:R-:W-:Y:S01]  /*0230*/  STG.E desc[UR4][R4.64], R7 ;  /* 0x0000000704007986 */ /* 0x000fe2000c101904 */
[----:B------:R-:W-:Y:S05]  /*0240*/  EXIT ;  /* 0x000000000000794d */ /* 0x000fea0003800000 */
.L_x_111:
        /* <DEDUP_REMOVED lines=11> */
.L_x_208:


//--------------------- .text._Z9FC_step_wPfS_S_ffiiii --------------------------
	.section	.text._Z9FC_step_wPfS_S_ffiiii,"ax",@progbits
	.align	128
        .global         _Z9FC_step_wPfS_S_ffiiii
        .type           _Z9FC_step_wPfS_S_ffiiii,@function
        .size           _Z9FC_step_wPfS_S_ffiiii,(.L_x_209 - _Z9FC_step_wPfS_S_ffiiii)
        .other          _Z9FC_step_wPfS_S_ffiiii,@"STO_CUDA_ENTRY STV_DEFAULT"
_Z9FC_step_wPfS_S_ffiiii:
.text._Z9FC_step_wPfS_S_ffiiii:
        /* <DEDUP_REMOVED lines=37> */
.L_x_112:
        /* <DEDUP_REMOVED lines=11> */
.L_x_209:


//--------------------- .text._Z5FC_bpPfS_S_S_S_S_S_S_iii --------------------------
	.section	.text._Z5FC_bpPfS_S_S_S_S_S_S_iii,"ax",@progbits
	.align	128
        .global         _Z5FC_bpPfS_S_S_S_S_S_S_iii
        .type           _Z5FC_bpPfS_S_S_S_S_S_S_iii,@function
        .size           _Z5FC_bpPfS_S_S_S_S_S_S_iii,(.L_x_210 - _Z5FC_bpPfS_S_S_S_S_S_S_iii)
        .other          _Z5FC_bpPfS_S_S_S_S_S_S_iii,@"STO_CUDA_ENTRY STV_DEFAULT"
_Z5FC_bpPfS_S_S_S_S_S_S_iii:
.text._Z5FC_bpPfS_S_S_S_S_S_S_iii:
[----:B------:R-:W-:Y:S01]  /*0000*/  LDC R1, c[0x0][0x37c] ;  /* 0x0000df00ff017b82 */ /* 0x000fe20000000800 */
[----:B------:R-:W0:Y:S07]  /*0010*/  S2R R5, SR_TID.X ;  /* 0x0000000000057919 */ /* 0x000e2e0000002100 */
[----:B------:R-:W1:Y:S01]  /*0020*/  LDC R11, c[0x0][0x364] ;  /* 0x0000d900ff0b7b82 */ /* 0x000e620000000800 */
[----:B------:R-:W-:Y:S01]  /*0030*/  BSSY.RECONVERGENT B0, `(.L_x_113) ;  /* 0x0000015000007945 */ /* 0x000fe20003800200 */
[----:B------:R-:W1:Y:S06]  /*0040*/  S2R R4, SR_TID.Y ;  /* 0x0000000000047919 */ /* 0x000e6c0000002200 */
[----:B------:R-:W0:Y:S08]  /*0050*/  S2UR UR5, SR_CTAID.X ;  /* 0x00000000000579c3 */ /* 0x000e300000002500 */
[----:B------:R-:W0:Y:S08]  /*0060*/  LDC R0, c[0x0][0x360] ;  /* 0x0000d800ff007b82 */ /* 0x000e300000000800 */
[----:B------:R-:W1:Y:S08]  /*0070*/  S2UR UR4, SR_CTAID.Y ;  /* 0x00000000000479c3 */ /* 0x000e700000002600 */
[----:B------:R-:W2:Y:S01]  /*0080*/  LDC.64 R2, c[0x0][0x3c0] ;  /* 0x0000f000ff027b82 */ /* 0x000ea20000000a00 */
[----:B0-----:R-:W-:-:S07]  /*0090*/  IMAD R0, R0, UR5, R5 ;  /* 0x0000000500007c24 */ /* 0x001fce000f8e0205 */
[----:B------:R-:W0:Y:S01]  /*00a0*/  LDC R9, c[0x0][0x3c8] ;  /* 0x0000f200ff097b82 */ /* 0x000e220000000800 */
[----:B-1----:R-:W-:Y:S01]  /*00b0*/  IMAD R11, R11, UR4, R4 ;  /* 0x000000040b0b7c24 */ /* 0x002fe2000f8e0204 */
[----:B------:R-:W1:Y:S01]  /*00c0*/  LDCU.64 UR4, c[0x0][0x358] ;  /* 0x00006b00ff0477ac */ /* 0x000e620008000a00 */
[----:B--2---:R-:W-:-:S04]  /*00d0*/  ISETP.GE.AND P1, PT, R0, R3, PT ;  /* 0x000000030000720c */ /* 0x004fc80003f26270 */
[----:B------:R-:W-:-:S13]  /*00e0*/  ISETP.LT.AND P1, PT, R11, R2, !P1 ;  /* 0x000000020b00720c */ /* 0x000fda0004f21270 */
[----:B-1----:R-:W-:Y:S05]  /*00f0*/  @!P1 BRA `(.L_x_114) ;  /* 0x0000000000209947 */ /* 0x002fea0003800000 */
[----:B------:R-:W1:Y:S01]  /*0100*/  LDC.64 R4, c[0x0][0x390] ;  /* 0x0000e400ff047b82 */ /* 0x000e620000000a00 */
[----:B------:R-:W-:-:S04]  /*0110*/  IMAD R7, R11, R3, R0 ;  /* 0x000000030b077224 */ /* 0x000fc800078e0200 */
[----:B-1----:R-:W-:-:S03]  /*0120*/  IMAD.WIDE R4, R7, 0x4, R4 ;  /* 0x0000000407047825 */ /* 0x002fc600078e0204 */
[----:B------:R-:W1:Y:S03]  /*0130*/  LDC.64 R6, c[0x0][0x398] ;  /* 0x0000e600ff067b82 */ /* 0x000e660000000a00 */
[----:B------:R-:W2:Y:S01]  /*0140*/  LDG.E R5, desc[UR4][R4.64] ;  /* 0x0000000404057981 */ /* 0x000ea2000c1e1900 */
[----:B------:R-:W-:-:S04]  /*0150*/  IMAD R13, R0, R2, R11 ;  /* 0x00000002000d7224 */ /* 0x000fc800078e020b */
[----:B-1----:R-:W-:-:S05]  /*0160*/  IMAD.WIDE R6, R13, 0x4, R6 ;  /* 0x000000040d067825 */ /* 0x002fca00078e0206 */
[----:B--2---:R1:W-:Y:S02]  /*0170*/  STG.E desc[UR4][R6.64], R5 ;  /* 0x0000000506007986 */ /* 0x0043e4000c101904 */
.L_x_114:
[----:B------:R-:W-:Y:S05]  /*0180*/  BSYNC.RECONVERGENT B0 ;  /* 0x0000000000007941 */ /* 0x000fea0003800200 */
.L_x_113:
[----:B------:R-:W-:Y:S01]  /*0190*/  BAR.SYNC.DEFER_BLOCKING 0x0 ;  /* 0x0000000000007b1d */ /* 0x000fe20000010000 */
[----:B0-----:R-:W-:-:S04]  /*01a0*/  ISETP.GE.AND P0, PT, R0, R9, PT ;  /* 0x000000090000720c */ /* 0x001fc80003f06270 */
[----:B------:R-:W-:Y:S01]  /*01b0*/  ISETP.GE.OR P2, PT, R11, R3, P0 ;  /* 0x000000030b00720c */ /* 0x000fe20000746670 */
[----:B------:R-:W-:-:S12]  /*01c0*/  BSSY.RECONVERGENT B0, `(.L_x_115) ;  /* 0x0000081000007945 */ /* 0x000fd80003800200 */
[----:B------:R-:W-:Y:S05]  /*01d0*/  @P2 BRA `(.L_x_116) ;  /* 0x0000000400fc2947 */ /* 0x000fea0003800000 */
[----:B------:R-:W-:Y:S01]  /*01e0*/  ISETP.GE.AND P2, PT, R2, 0x1, PT ;  /* 0x000000010200780c */ /* 0x000fe20003f46270 */
[----:B------:R-:W-:-:S12]  /*01f0*/  HFMA2 R24, -RZ, RZ, 0, 0 ;  /* 0x00000000ff187431 */ /* 0x000fd800000001ff */
[----:B------:R-:W-:Y:S05]  /*0200*/  @!P2 BRA `(.L_x_117) ;  /* 0x0000000400e0a947 */ /* 0x000fea0003800000 */
[C---:B------:R-:W-:Y:S01]  /*0210*/  ISETP.GE.U32.AND P3, PT, R2.reuse, 0x8, PT ;  /* 0x000000080200780c */ /* 0x040fe20003f66070 */
[----:B------:R-:W-:Y:S01]  /*0220*/  IMAD R10, R11, R2, RZ ;  /* 0x000000020b0a7224 */ /* 0x000fe200078e02ff */
[----:B------:R-:W-:Y:S02]  /*0230*/  LOP3.LUT R26, R2, 0x7, RZ, 0xc0, !PT ;  /* 0x00000007021a7812 */ /* 0x000fe400078ec0ff */
[----:B------:R-:W-:Y:S02]  /*0240*/  MOV R24, RZ ;  /* 0x000000ff00187202 */ /* 0x000fe40000000f00 */
[----:B------:R-:W-:Y:S02]  /*0250*/  ISETP.NE.AND P2, PT, R26, RZ, PT ;  /* 0x000000ff1a00720c */ /* 0x000fe40003f45270 */
[----:B------:R-:W-:-:S05]  /*0260*/  MOV R21, RZ ;  /* 0x000000ff00157202 */ /* 0x000fca0000000f00 */
[----:B------:R-:W-:Y:S06]  /*0270*/  @!P3 BRA `(.L_x_118) ;  /* 0x0000000000c4b947 */ /* 0x000fec0003800000 */
[----:B-1----:R-:W0:Y:S01]  /*0280*/  LDC.64 R4, c[0x0][0x398] ;  /* 0x0000e600ff047b82 */ /* 0x002e220000000a00 */
[----:B------:R-:W-:Y:S02]  /*0290*/  LOP3.LUT R21, R2, 0x7ffffff8, RZ, 0xc0, !PT ;  /* 0x7ffffff802157812 */ /* 0x000fe400078ec0ff */
[----:B------:R-:W-:Y:S02]  /*02a0*/  MOV R24, RZ ;  /* 0x000000ff00187202 */ /* 0x000fe40000000f00 */
[----:B------:R-:W-:Y:S02]  /*02b0*/  MOV R8, R0 ;  /* 0x0000000000087202 */ /* 0x000fe40000000f00 */
[----:B------:R-:W-:Y:S01]  /*02c0*/  IADD3 R20, PT, PT, -R21, RZ, RZ ;  /* 0x000000ff15147210 */ /* 0x000fe20007ffe1ff */
[----:B0-----:R-:W-:-:S03]  /*02d0*/  IMAD.WIDE.U32 R4, R10, 0x4, R4 ;  /* 0x000000040a047825 */ /* 0x001fc600078e0004 */
[----:B------:R-:W-:-:S04]  /*02e0*/  IADD3 R6, P3, PT, R4, 0x10, RZ ;  /* 0x0000001004067810 */ /* 0x000fc80007f7e0ff */
[----:B------:R-:W-:-:S09]  /*02f0*/  IADD3.X R7, PT, PT, RZ, R5, RZ, P3, !PT ;  /* 0x00000005ff077210 */ /* 0x000fd20001ffe4ff */
.L_x_119:
[----:B------:R-:W0:Y:S01]  /*0300*/  LDC.64 R18, c[0x0][0x380] ;  /* 0x0000e000ff127b82 */ /* 0x000e220000000a00 */
[----:B------:R-:W-:Y:S02]  /*0310*/  MOV R4, R6 ;  /* 0x0000000600047202 */ /* 0x000fe40000000f00 */
[----:B------:R-:W-:-:S05]  /*0320*/  MOV R5, R7 ;  /* 0x0000000700057202 */ /* 0x000fca0000000f00 */
[----:B------:R-:W2:Y:S04]  /*0330*/  LDG.E R29, desc[UR4][R4.64+-0x10] ;  /* 0xfffff004041d7981 */ /* 0x000ea8000c1e1900 */
[----:B------:R-:W3:Y:S04]  /*0340*/  LDG.E R22, desc[UR4][R4.64+-0xc] ;  /* 0xfffff40404167981 */ /* 0x000ee8000c1e1900 */
[----:B------:R-:W4:Y:S01]  /*0350*/  LDG.E R25, desc[UR4][R4.64+-0x8] ;  /* 0xfffff80404197981 */ /* 0x000f22000c1e1900 */
[----:B0-----:R-:W-:-:S05]  /*0360*/  IMAD.WIDE R18, R8, 0x4, R18 ;  /* 0x0000000408127825 */ /* 0x001fca00078e0212 */
[----:B------:R0:W2:Y:S02]  /*0370*/  LDG.E R27, desc[UR4][R18.64] ;  /* 0x00000004121b7981 */ /* 0x0000a4000c1e1900 */
[----:B0-----:R-:W-:-:S05]  /*0380*/  IMAD.WIDE R18, R9, 0x4, R18 ;  /* 0x0000000409127825 */ /* 0x001fca00078e0212 */
[----:B------:R0:W3:Y:S01]  /*0390*/  LDG.E R23, desc[UR4][R18.64] ;  /* 0x0000000412177981 */ /* 0x0000e2000c1e1900 */
[----:B------:R-:W-:-:S04]  /*03a0*/  IMAD.WIDE R12, R9, 0x4, R18 ;  /* 0x00000004090c7825 */ /* 0x000fc800078e0212 */
[C---:B------:R-:W-:Y:S02]  /*03b0*/  IMAD.WIDE R14, R9.reuse, 0x4, R12 ;  /* 0x00000004090e7825 */ /* 0x040fe400078e020c */
[----:B------:R-:W4:Y:S02]  /*03c0*/  LDG.E R12, desc[UR4][R12.64] ;  /* 0x000000040c0c7981 */ /* 0x000f24000c1e1900 */
[C---:B------:R-:W-:Y:S02]  /*03d0*/  IMAD.WIDE R6, R9.reuse, 0x4, R14 ;  /* 0x0000000409067825 */ /* 0x040fe400078e020e */
[----:B------:R1:W5:Y:S02]  /*03e0*/  LDG.E R28, desc[UR4][R14.64] ;  /* 0x000000040e1c7981 */ /* 0x000364000c1e1900 */
[C---:B------:R-:W-:Y:S02]  /*03f0*/  IMAD.WIDE R16, R9.reuse, 0x4, R6 ;  /* 0x0000000409107825 */ /* 0x040fe400078e0206 */
[----:B------:R-:W5:Y:S02]  /*0400*/  LDG.E R6, desc[UR4][R6.64] ;  /* 0x0000000406067981 */ /* 0x000f64000c1e1900 */
[----:B0-----:R-:W-:-:S02]  /*0410*/  IMAD.WIDE R18, R9, 0x4, R16 ;  /* 0x0000000409127825 */ /* 0x001fc400078e0210 */
[----:B------:R-:W5:Y:S04]  /*0420*/  LDG.E R16, desc[UR4][R16.64] ;  /* 0x0000000410107981 */ /* 0x000f68000c1e1900 */
[----:B------:R-:W5:Y:S01]  /*0430*/  LDG.E R7, desc[UR4][R4.64+-0x4] ;  /* 0xfffffc0404077981 */ /* 0x000f62000c1e1900 */
[----:B-1----:R-:W-:-:S03]  /*0440*/  IMAD.WIDE R14, R9, 0x4, R18 ;  /* 0x00000004090e7825 */ /* 0x002fc600078e0212 */
[----:B------:R-:W5:Y:S04]  /*0450*/  LDG.E R13, desc[UR4][R18.64] ;  /* 0x00000004120d7981 */ /* 0x000f68000c1e1900 */
[----:B------:R-:W5:Y:S01]  /*0460*/  LDG.E R15, desc[UR4][R14.64] ;  /* 0x000000040e0f7981 */ /* 0x000f62000c1e1900 */
[----:B--2---:R-:W-:-:S03]  /*0470*/  FFMA R29, R29, R27, R24 ;  /* 0x0000001b1d1d7223 */ /* 0x004fc60000000018 */
[----:B------:R-:W2:Y:S04]  /*0480*/  LDG.E R27, desc[UR4][R4.64] ;  /* 0x00000004041b7981 */ /* 0x000ea8000c1e1900 */
[----:B------:R-:W2:Y:S01]  /*0490*/  LDG.E R24, desc[UR4][R4.64+0xc] ;  /* 0x00000c0404187981 */ /* 0x000ea2000c1e1900 */
[----:B---3--:R-:W-:-:S03]  /*04a0*/  FFMA R29, R22, R23, R29 ;  /* 0x00000017161d7223 */ /* 0x008fc6000000001d */
[----:B------:R-:W3:Y:S04]  /*04b0*/  LDG.E R23, desc[UR4][R4.64+0x4] ;  /* 0x0000040404177981 */ /* 0x000ee8000c1e1900 */
[----:B------:R-:W3:Y:S01]  /*04c0*/  LDG.E R22, desc[UR4][R4.64+0x8] ;  /* 0x0000080404167981 */ /* 0x000ee2000c1e1900 */
[----:B------:R-:W-:Y:S01]  /*04d0*/  IADD3 R20, PT, PT, R20, 0x8, RZ ;  /* 0x0000000814147810 */ /* 0x000fe20007ffe0ff */
[----:B----4-:R-:W-:-:S03]  /*04e0*/  FFMA R12, R25, R12, R29 ;  /* 0x0000000c190c7223 */ /* 0x010fc6000000001d */
[----:B------:R-:W-:Y:S02]  /*04f0*/  ISETP.NE.AND P3, PT, R20, RZ, PT ;  /* 0x000000ff1400720c */ /* 0x000fe40003f65270 */
[----:B------:R-:W-:Y:S01]  /*0500*/  LEA R8, R9, R8, 0x3 ;  /* 0x0000000809087211 */ /* 0x000fe200078e18ff */
[----:B-----5:R-:W-:-:S04]  /*0510*/  FFMA R12, R7, R28, R12 ;  /* 0x0000001c070c7223 */ /* 0x020fc8000000000c */
[----:B--2---:R-:W-:-:S04]  /*0520*/  FFMA R6, R27, R6, R12 ;  /* 0x000000061b067223 */ /* 0x004fc8000000000c */
[----:B---3--:R-:W-:Y:S01]  /*0530*/  FFMA R23, R23, R16, R6 ;  /* 0x0000001017177223 */ /* 0x008fe20000000006 */
[----:B------:R-:W-:-:S03]  /*0540*/  IADD3 R6, P4, PT, R4, 0x20, RZ ;  /* 0x0000002004067810 */ /* 0x000fc60007f9e0ff */
[----:B------:R-:W-:Y:S01]  /*0550*/  FFMA R13, R22, R13, R23 ;  /* 0x0000000d160d7223 */ /* 0x000fe20000000017 */
[----:B------:R-:W-:-:S03]  /*0560*/  IADD3.X R7, PT, PT, RZ, R5, RZ, P4, !PT ;  /* 0x00000005ff077210 */ /* 0x000fc600027fe4ff */
[----:B------:R-:W-:Y:S01]  /*0570*/  FFMA R24, R24, R15, R13 ;  /* 0x0000000f18187223 */ /* 0x000fe2000000000d */
[----:B------:R-:W-:Y:S06]  /*0580*/  @P3 BRA `(.L_x_119) ;  /* 0xfffffffc005c3947 */ /* 0x000fec000383ffff */
.L_x_118:
[----:B------:R-:W-:Y:S05]  /*0590*/  @!P2 BRA `(.L_x_117) ;  /* 0x0000000000fca947 */ /* 0x000fea0003800000 */
[----:B------:R-:W-:Y:S02]  /*05a0*/  ISETP.GE.U32.AND P3, PT, R26, 0x4, PT ;  /* 0x000000041a00780c */ /* 0x000fe40003f66070 */
[----:B------:R-:W-:-:S04]  /*05b0*/  LOP3.LUT R8, R2, 0x3, RZ, 0xc0, !PT ;  /* 0x0000000302087812 */ /* 0x000fc800078ec0ff */
[----:B------:R-:W-:-:S07]  /*05c0*/  ISETP.NE.AND P2, PT, R8, RZ, PT ;  /* 0x000000ff0800720c */ /* 0x000fce0003f45270 */
[----:B------:R-:W-:Y:S06]  /*05d0*/  @!P3 BRA `(.L_x_120) ;  /* 0x00000000006cb947 */ /* 0x000fec0003800000 */
[----:B-1----:R-:W0:Y:S01]  /*05e0*/  LDC.64 R4, c[0x0][0x380] ;  /* 0x0000e000ff047b82 */ /* 0x002e220000000a00 */
[----:B------:R-:W1:Y:S01]  /*05f0*/  LDCU.64 UR6, c[0x0][0x398] ;  /* 0x00007300ff0677ac */ /* 0x000e620008000a00 */
[----:B------:R-:W-:Y:S01]  /*0600*/  IMAD R13, R21, R9, R0 ;  /* 0x00000009150d7224 */ /* 0x000fe200078e0200 */
[CC--:B------:R-:W-:Y:S02]  /*0610*/  IADD3 R7, PT, PT, R10.reuse, R21.reuse, RZ ;  /* 0x000000150a077210 */ /* 0x0c0fe40007ffe0ff */
[----:B------:R-:W-:-:S03]  /*0620*/  IADD3 R14, P3, PT, R10, R21, RZ ;  /* 0x000000150a0e7210 */ /* 0x000fc60007f7e0ff */
[----:B------:R-:W2:Y:S01]  /*0630*/  LDC.64 R18, c[0x0][0x398] ;  /* 0x0000e600ff127b82 */ /* 0x000ea20000000a00 */
[----:B0-----:R-:W-:-:S04]  /*0640*/  IMAD.WIDE R4, R13, 0x4, R4 ;  /* 0x000000040d047825 */ /* 0x001fc800078e0204 */
[----:B------:R-:W-:Y:S02]  /*0650*/  IMAD.WIDE R12, R9, 0x4, R4 ;  /* 0x00000004090c7825 */ /* 0x000fe400078e0204 */
[----:B------:R-:W3:Y:S02]  /*0660*/  LDG.E R4, desc[UR4][R4.64] ;  /* 0x0000000404047981 */ /* 0x000ee4000c1e1900 */
[----:B--2---:R-:W-:Y:S01]  /*0670*/  IMAD.WIDE.U32 R18, R7, 0x4, R18 ;  /* 0x0000000407127825 */ /* 0x004fe200078e0012 */
[----:B------:R-:W-:Y:S02]  /*0680*/  IADD3.X R7, PT, PT, RZ, RZ, RZ, P3, !PT ;  /* 0x000000ffff077210 */ /* 0x000fe40001ffe4ff */
[----:B-1----:R-:W-:-:S03]  /*0690*/  LEA R6, P3, R14, UR6, 0x2 ;  /* 0x000000060e067c11 */ /* 0x002fc6000f8610ff */
[----:B------:R-:W3:Y:S01]  /*06a0*/  LDG.E R19, desc[UR4][R18.64] ;  /* 0x0000000412137981 */ /* 0x000ee2000c1e1900 */
[----:B------:R-:W-:Y:S01]  /*06b0*/  LEA.HI.X R7, R14, UR7, R7, 0x2, P3 ;  /* 0x000000070e077c11 */ /* 0x000fe200098f1407 */
[C---:B------:R-:W-:Y:S02]  /*06c0*/  IMAD.WIDE R14, R9.reuse, 0x4, R12 ;  /* 0x00000004090e7825 */ /* 0x040fe400078e020c */
[----:B------:R-:W2:Y:S04]  /*06d0*/  LDG.E R12, desc[UR4][R12.64] ;  /* 0x000000040c0c7981 */ /* 0x000ea8000c1e1900 */
[----:B------:R-:W2:Y:S01]  /*06e0*/  LDG.E R23, desc[UR4][R6.64+0x4] ;  /* 0x0000040406177981 */ /* 0x000ea2000c1e1900 */
[----:B------:R-:W-:-:S03]  /*06f0*/  IMAD.WIDE R16, R9, 0x4, R14 ;  /* 0x0000000409107825 */ /* 0x000fc600078e020e */
[----:B------:R-:W4:Y:S04]  /*0700*/  LDG.E R22, desc[UR4][R14.64] ;  /* 0x000000040e167981 */ /* 0x000f28000c1e1900 */
[----:B------:R-:W4:Y:S04]  /*0710*/  LDG.E R20, desc[UR4][R6.64+0x8] ;  /* 0x0000080406147981 */ /* 0x000f28000c1e1900 */
[----:B------:R-:W5:Y:S04]  /*0720*/  LDG.E R25, desc[UR4][R6.64+0xc] ;  /* 0x00000c0406197981 */ /* 0x000f68000c1e1900 */
[----:B------:R-:W5:Y:S01]  /*0730*/  LDG.E R16, desc[UR4][R16.64] ;  /* 0x0000000410107981 */ /* 0x000f62000c1e1900 */
[----:B------:R-:W-:Y:S01]  /*0740*/  IADD3 R21, PT, PT, R21, 0x4, RZ ;  /* 0x0000000415157810 */ /* 0x000fe20007ffe0ff */
[----:B---3--:R-:W-:-:S04]  /*0750*/  FFMA R24, R19, R4, R24 ;  /* 0x0000000413187223 */ /* 0x008fc80000000018 */
[----:B--2---:R-:W-:-:S04]  /*0760*/  FFMA R23, R23, R12, R24 ;  /* 0x0000000c17177223 */ /* 0x004fc80000000018 */
[----:B----4-:R-:W-:-:S04]  /*0770*/  FFMA R20, R20, R22, R23 ;  /* 0x0000001614147223 */ /* 0x010fc80000000017 */
[----:B-----5:R-:W-:-:S07]  /*0780*/  FFMA R24, R25, R16, R20 ;  /* 0x0000001019187223 */ /* 0x020fce0000000014 */
.L_x_120:
[----:B------:R-:W-:Y:S05]  /*0790*/  @!P2 BRA `(.L_x_117) ;  /* 0x00000000007ca947 */ /* 0x000fea0003800000 */
[----:B------:R-:W-:Y:S02]  /*07a0*/  ISETP.NE.AND P3, PT, R8, 0x1, PT ;  /* 0x000000010800780c */ /* 0x000fe40003f65270 */
[----:B------:R-:W-:-:S04]  /*07b0*/  LOP3.LUT R4, R2, 0x1, RZ, 0xc0, !PT ;  /* 0x0000000102047812 */ /* 0x000fc800078ec0ff */
[----:B------:R-:W-:-:S07]  /*07c0*/  ISETP.NE.U32.AND P2, PT, R4, 0x1, PT ;  /* 0x000000010400780c */ /* 0x000fce0003f45070 */
[----:B------:R-:W0:Y:S01]  /*07d0*/  @P3 LDC.64 R16, c[0x0][0x398] ;  /* 0x0000e600ff103b82 */ /* 0x000e220000000a00 */
[CC--:B------:R-:W-:Y:S02]  /*07e0*/  @P3 IADD3 R19, PT, PT, R10.reuse, R21.reuse, RZ ;  /* 0x000000150a133210 */ /* 0x0c0fe40007ffe0ff */
[----:B------:R-:W-:-:S04]  /*07f0*/  @P3 IADD3 R8, P4, PT, R10, R21, RZ ;  /* 0x000000150a083210 */ /* 0x000fc80007f9e0ff */
[----:B------:R-:W-:Y:S01]  /*0800*/  @P3 IADD3.X R18, PT, PT, RZ, RZ, RZ, P4, !PT ;  /* 0x000000ffff123210 */ /* 0x000fe200027fe4ff */
[----:B------:R-:W2:Y:S08]  /*0810*/  @P3 LDC.64 R14, c[0x0][0x380] ;  /* 0x0000e000ff0e3b82 */ /* 0x000eb00000000a00 */
[----:B------:R-:W3:Y:S08]  /*0820*/  @P3 LDC.64 R12, c[0x0][0x398] ;  /* 0x0000e600ff0c3b82 */ /* 0x000ef00000000a00 */
[----:B-1----:R-:W1:Y:S01]  /*0830*/  @!P2 LDC.64 R4, c[0x0][0x398] ;  /* 0x0000e600ff04ab82 */ /* 0x002e620000000a00 */
[----:B0-----:R-:W-:-:S04]  /*0840*/  @P3 IMAD.WIDE.U32 R16, R19, 0x4, R16 ;  /* 0x0000000413103825 */ /* 0x001fc800078e0010 */
[C---:B------:R-:W-:Y:S01]  /*0850*/  @P3 IMAD R19, R21.reuse, R9, R0 ;  /* 0x0000000915133224 */ /* 0x040fe200078e0200 */
[----:B------:R-:W-:Y:S01]  /*0860*/  @P3 IADD3 R21, PT, PT, R21, 0x2, RZ ;  /* 0x0000000215153810 */ /* 0x000fe20007ffe0ff */
[----:B------:R-:W4:Y:S01]  /*0870*/  @P3 LDG.E R17, desc[UR4][R16.64] ;  /* 0x0000000410113981 */ /* 0x000f22000c1e1900 */
[----:B------:R-:W0:Y:S01]  /*0880*/  @!P2 LDC.64 R6, c[0x0][0x380] ;  /* 0x0000e000ff06ab82 */ /* 0x000e220000000a00 */
[----:B--2---:R-:W-:Y:S01]  /*0890*/  @P3 IMAD.WIDE R14, R19, 0x4, R14 ;  /* 0x00000004130e3825 */ /* 0x004fe200078e020e */
[----:B------:R-:W-:Y:S02]  /*08a0*/  @!P2 IADD3 R23, PT, PT, R10, R21, RZ ;  /* 0x000000150a17a210 */ /* 0x000fe40007ffe0ff */
[----:B---3--:R-:W-:Y:S01]  /*08b0*/  @P3 LEA R12, P4, R8, R12, 0x2 ;  /* 0x0000000c080c3211 */ /* 0x008fe200078810ff */
[----:B------:R-:W-:-:S03]  /*08c0*/  @!P2 IMAD R21, R21, R9, R0 ;  /* 0x000000091515a224 */ /* 0x000fc600078e0200 */
[----:B------:R-:W-:Y:S01]  /*08d0*/  @P3 LEA.HI.X R13, R8, R13, R18, 0x2, P4 ;  /* 0x0000000d080d3211 */ /* 0x000fe200020f1412 */
[----:B------:R-:W-:Y:S01]  /*08e0*/  @P3 IMAD.WIDE R18, R9, 0x4, R14 ;  /* 0x0000000409123825 */ /* 0x000fe200078e020e */
[----:B------:R-:W4:Y:S03]  /*08f0*/  @P3 LDG.E R8, desc[UR4][R14.64] ;  /* 0x000000040e083981 */ /* 0x000f26000c1e1900 */
[----:B-1----:R-:W-:Y:S01]  /*0900*/  @!P2 IMAD.WIDE.U32 R4, R23, 0x4, R4 ;  /* 0x000000041704a825 */ /* 0x002fe200078e0004 */
[----:B------:R-:W2:Y:S04]  /*0910*/  @P3 LDG.E R13, desc[UR4][R12.64+0x4] ;  /* 0x000004040c0d3981 */ /* 0x000ea8000c1e1900 */
[----:B------:R-:W2:Y:S01]  /*0920*/  @P3 LDG.E R18, desc[UR4][R18.64] ;  /* 0x0000000412123981 */ /* 0x000ea2000c1e1900 */
[----:B0-----:R-:W-:-:S03]  /*0930*/  @!P2 IMAD.WIDE R6, R21, 0x4, R6 ;  /* 0x000000041506a825 */ /* 0x001fc600078e0206 */
[----:B------:R-:W3:Y:S04]  /*0940*/  @!P2 LDG.E R5, desc[UR4][R4.64] ;  /* 0x000000040405a981 */ /* 0x000ee8000c1e1900 */
[----:B------:R-:W3:Y:S01]  /*0950*/  @!P2 LDG.E R6, desc[UR4][R6.64] ;  /* 0x000000040606a981 */ /* 0x000ee2000c1e1900 */
[----:B----4-:R-:W-:-:S04]  /*0960*/  @P3 FFMA R8, R17, R8, R24 ;  /* 0x0000000811083223 */ /* 0x010fc80000000018 */
[----:B--2---:R-:W-:-:S04]  /*0970*/  @P3 FFMA R24, R13, R18, R8 ;  /* 0x000000120d183223 */ /* 0x004fc80000000008 */
[----:B---3--:R-:W-:-:S07]  /*0980*/  @!P2 FFMA R24, R5, R6, R24 ;  /* 0x000000060518a223 */ /* 0x008fce0000000018 */
.L_x_117:
[----:B-1----:R-:W0:Y:S01]  /*0990*/  LDC.64 R4, c[0x0][0x388] ;  /* 0x0000e200ff047b82 */ /* 0x002e220000000a00 */
[----:B------:R-:W-:-:S04]  /*09a0*/  IMAD R7, R11, R9, R0 ;  /* 0x000000090b077224 */ /* 0x000fc800078e0200 */
[----:B0-----:R-:W-:-:S05]  /*09b0*/  IMAD.WIDE R4, R7, 0x4, R4 ;  /* 0x0000000407047825 */ /* 0x001fca00078e0204 */
[----:B------:R0:W-:Y:S02]  /*09c0*/  STG.E desc[UR4][R4.64], R24 ;  /* 0x0000001804007986 */ /* 0x0001e4000c101904 */
.L_x_116:
[----:B------:R-:W-:Y:S05]  /*09d0*/  BSYNC.RECONVERGENT B0 ;  /* 0x0000000000007941 */ /* 0x000fea0003800200 */
.L_x_115:
[----:B------:R-:W-:Y:S06]  /*09e0*/  BAR.SYNC.DEFER_BLOCKING 0x0 ;  /* 0x0000000000007b1d */ /* 0x000fec0000010000 */
[----:B------:R-:W-:Y:S04]  /*09f0*/  BSSY.RECONVERGENT B0, `(.L_x_121) ;  /* 0x0000081000007945 */ /* 0x000fe80003800200 */
[----:B------:R-:W-:Y:S05]  /*0a00*/  @!P1 BRA `(.L_x_122) ;  /* 0x0000000400fc9947 */ /* 0x000fea0003800000 */
[----:B------:R-:W-:Y:S01]  /*0a10*/  ISETP.GE.AND P1, PT, R9, 0x1, PT ;  /* 0x000000010900780c */ /* 0x000fe20003f26270 */
[----:B0-----:R-:W-:-:S12]  /*0a20*/  HFMA2 R24, -RZ, RZ, 0, 0 ;  /* 0x00000000ff187431 */ /* 0x001fd800000001ff */
[----:B------:R-:W-:Y:S05]  /*0a30*/  @!P1 BRA `(.L_x_123) ;  /* 0x0000000400e09947 */ /* 0x000fea0003800000 */
[----:B------:R-:W-:Y:S01]  /*0a40*/  ISETP.GE.U32.AND P2, PT, R9, 0x8, PT ;  /* 0x000000080900780c */ /* 0x000fe20003f46070 */
        /* <DEDUP_REMOVED lines=14> */
.L_x_125:
        /* <DEDUP_REMOVED lines=41> */
.L_x_124:
        /* <DEDUP_REMOVED lines=32> */
.L_x_126:
        /* <DEDUP_REMOVED lines=32> */
.L_x_123:
[----:B-1----:R-:W0:Y:S01]  /*11c0*/  LDC.64 R4, c[0x0][0x3a0] ;  /* 0x0000e800ff047b82 */ /* 0x002e220000000a00 */
[----:B------:R-:W-:-:S04]  /*11d0*/  IMAD R3, R11, R3, R0 ;  /* 0x000000030b037224 */ /* 0x000fc800078e0200 */
[----:B0-----:R-:W-:-:S05]  /*11e0*/  IMAD.WIDE R4, R3, 0x4, R4 ;  /* 0x0000000403047825 */ /* 0x001fca00078e0204 */
[----:B------:R2:W-:Y:S02]  /*11f0*/  STG.E desc[UR4][R4.64], R24 ;  /* 0x0000001804007986 */ /* 0x0005e4000c101904 */
.L_x_122:
[----:B------:R-:W-:Y:S05]  /*1200*/  BSYNC.RECONVERGENT B0 ;  /* 0x0000000000007941 */ /* 0x000fea0003800200 */
.L_x_121:
[----:B------:R-:W-:Y:S01]  /*1210*/  BAR.SYNC.DEFER_BLOCKING 0x0 ;  /* 0x0000000000007b1d */ /* 0x000fe20000010000 */
[----:B------:R-:W-:-:S05]  /*1220*/  ISETP.GE.OR P0, PT, R11, R2, P0 ;  /* 0x000000020b00720c */ /* 0x000fca0000706670 */
[----:B------:R-:W-:Y:S08]  /*1230*/  BSSY.RECONVERGENT B0, `(.L_x_127) ;  /* 0x0000009000007945 */ /* 0x000ff00003800200 */
[----:B------:R-:W-:Y:S05]  /*1240*/  @P0 BRA `(.L_x_128) ;  /* 0x00000000001c0947 */ /* 0x000fea0003800000 */
[----:B------:R-:W3:Y:S01]  /*1250*/  LDC.64 R2, c[0x0][0x380] ;  /* 0x0000e000ff027b82 */ /* 0x000ee20000000a00 */
[----:B------:R-:W-:-:S07]  /*1260*/  IMAD R9, R11, R9, R0 ;  /* 0x000000090b097224 */ /* 0x000fce00078e0200 */
[----:B012---:R-:W0:Y:S01]  /*1270*/  LDC.64 R4, c[0x0][0x3b0] ;  /* 0x0000ec00ff047b82 */ /* 0x007e220000000a00 */
[----:B---3--:R-:W-:-:S06]  /*1280*/  IMAD.WIDE R2, R9, 0x4, R2 ;  /* 0x0000000409027825 */ /* 0x008fcc00078e0202 */
[----:B------:R-:W2:Y:S01]  /*1290*/  LDG.E R3, desc[UR4][R2.64] ;  /* 0x0000000402037981 */ /* 0x000ea2000c1e1900 */
[----:B0-----:R-:W-:-:S05]  /*12a0*/  IMAD.WIDE R4, R9, 0x4, R4 ;  /* 0x0000000409047825 */ /* 0x001fca00078e0204 */
[----:B--2---:R3:W-:Y:S02]  /*12b0*/  STG.E desc[UR4][R4.64], R3 ;  /* 0x0000000304007986 */ /* 0x0047e4000c101904 */
.L_x_128:
[----:B------:R-:W-:Y:S05]  /*12c0*/  BSYNC.RECONVERGENT B0 ;  /* 0x0000000000007941 */ /* 0x000fea0003800200 */
.L_x_127:
[----:B------:R-:W-:Y:S06]  /*12d0*/  BAR.SYNC.DEFER_BLOCKING 0x0 ;  /* 0x0000000000007b1d */ /* 0x000fec0000010000 */
[----:B------:R-:W-:Y:S05]  /*12e0*/  EXIT ;  /* 0x000000000000794d */ /* 0x000fea0003800000 */
.L_x_129:
        /* <DEDUP_REMOVED lines=9> */
.L_x_210:


//--------------------- .text._Z5FC_fpPfS_S_S_iii --------------------------
	.section	.text._Z5FC_fpPfS_S_S_iii,"ax",@progbits
	.align	128
        .global         _Z5FC_fpPfS_S_S_iii
        .type           _Z5FC_fpPfS_S_S_iii,@function
        .size           _Z5FC_fpPfS_S_S_iii,(.L_x_211 - _Z5FC_fpPfS_S_S_iii)
        .other          _Z5FC_fpPfS_S_S_iii,@"STO_CUDA_ENTRY STV_DEFAULT"
_Z5FC_fpPfS_S_S_iii:
.text._Z5FC_fpPfS_S_S_iii:
[----:B------:R-:W-:Y:S01]  /*0000*/  LDC R1, c[0x0][0x37c] ;  /* 0x0000df00ff017b82 */ /* 0x000fe20000000800 */
[----:B------:R-:W0:Y:S07]  /*0010*/  S2R R4, SR_TID.X ;  /* 0x0000000000047919 */ /* 0x000e2e0000002100 */
[----:B------:R-:W1:Y:S01]  /*0020*/  LDC R0, c[0x0][0x364] ;  /* 0x0000d900ff007b82 */ /* 0x000e620000000800 */
[----:B------:R-:W2:Y:S01]  /*0030*/  LDCU UR6, c[0x0][0x3a8] ;  /* 0x00007500ff0677ac */ /* 0x000ea20008000800 */
[----:B------:R-:W-:Y:S01]  /*0040*/  BSSY.RECONVERGENT B0, `(.L_x_130) ;  /* 0x00000bc000007945 */ /* 0x000fe20003800200 */
[----:B------:R-:W1:Y:S01]  /*0050*/  S2R R7, SR_TID.Y ;  /* 0x0000000000077919 */ /* 0x000e620000002200 */
[----:B------:R-:W3:Y:S04]  /*0060*/  LDCU UR7, c[0x0][0x3a0] ;  /* 0x00007400ff0777ac */ /* 0x000ee80008000800 */
[----:B------:R-:W0:Y:S01]  /*0070*/  S2UR UR5, SR_CTAID.X ;  /* 0x00000000000579c3 */ /* 0x000e220000002500 */
[----:B------:R-:W4:Y:S07]  /*0080*/  LDCU.64 UR10, c[0x0][0x358] ;  /* 0x00006b00ff0a77ac */ /* 0x000f2e0008000a00 */
[----:B------:R-:W0:Y:S08]  /*0090*/  LDC R5, c[0x0][0x360] ;  /* 0x0000d800ff057b82 */ /* 0x000e300000000800 */
[----:B------:R-:W1:Y:S08]  /*00a0*/  S2UR UR4, SR_CTAID.Y ;  /* 0x00000000000479c3 */ /* 0x000e700000002600 */
[----:B------:R-:W5:Y:S01]  /*00b0*/  LDC.64 R2, c[0x0][0x388] ;  /* 0x0000e200ff027b82 */ /* 0x000f620000000a00 */
[----:B0-----:R-:W-:-:S05]  /*00c0*/  IMAD R5, R5, UR5, R4 ;  /* 0x0000000505057c24 */ /* 0x001fca000f8e0204 */
[----:B--2---:R-:W-:Y:S01]  /*00d0*/  ISETP.GE.AND P0, PT, R5, UR6, PT ;  /* 0x0000000605007c0c */ /* 0x004fe2000bf06270 */
[----:B-1----:R-:W-:-:S04]  /*00e0*/  IMAD R0, R0, UR4, R7 ;  /* 0x0000000400007c24 */ /* 0x002fc8000f8e0207 */
[C---:B------:R-:W-:Y:S01]  /*00f0*/  IMAD R5, R0.reuse, UR6, R5 ;  /* 0x0000000600057c24 */ /* 0x040fe2000f8e0205 */
[----:B---3--:R-:W-:-:S03]  /*0100*/  ISETP.LT.AND P0, PT, R0, UR7, !P0 ;  /* 0x0000000700007c0c */ /* 0x008fc6000c701270 */
[----:B-----5:R-:W-:-:S10]  /*0110*/  IMAD.WIDE R2, R5, 0x4, R2 ;  /* 0x0000000405027825 */ /* 0x020fd400078e0202 */
[----:B----4-:R-:W-:Y:S05]  /*0120*/  @!P0 BRA `(.L_x_131) ;  /* 0x0000000800b48947 */ /* 0x010fea0003800000 */
[----:B------:R-:W0:Y:S01]  /*0130*/  LDCU UR6, c[0x0][0x3a4] ;  /* 0x00007480ff0677ac */ /* 0x000e220008000800 */
[----:B------:R-:W-:Y:S01]  /*0140*/  HFMA2 R17, -RZ, RZ, 0, 0 ;  /* 0x00000000ff117431 */ /* 0x000fe200000001ff */
[----:B0-----:R-:W-:-:S09]  /*0150*/  UISETP.GE.AND UP0, UPT, UR6, 0x1, UPT ;  /* 0x000000010600788c */ /* 0x001fd2000bf06270 */
[----:B------:R-:W-:Y:S05]  /*0160*/  BRA.U !UP0, `(.L_x_132) ;  /* 0x0000000908a07547 */ /* 0x000fea000b800000 */
[----:B------:R-:W-:Y:S02]  /*0170*/  UISETP.GE.U32.AND UP1, UPT, UR6, 0x10, UPT ;  /* 0x000000100600788c */ /* 0x000fe4000bf26070 */
[----:B------:R-:W-:Y:S01]  /*0180*/  IMAD R8, R0, UR6, RZ ;  /* 0x0000000600087c24 */ /* 0x000fe2000f8e02ff */
[----:B------:R-:W-:Y:S01]  /*0190*/  ULOP3.LUT UR7, UR6, 0xf, URZ, 0xc0, !UPT ;  /* 0x0000000f06077892 */ /* 0x000fe2000f8ec0ff */
[----:B------:R-:W-:Y:S02]  /*01a0*/  MOV R17, RZ ;  /* 0x000000ff00117202 */ /* 0x000fe40000000f00 */
[----:B------:R-:W-:Y:S01]  /*01b0*/  MOV R9, RZ ;  /* 0x000000ff00097202 */ /* 0x000fe20000000f00 */
[----:B------:R-:W-:Y:S02]  /*01c0*/  UISETP.NE.AND UP0, UPT, UR7, URZ, UPT ;  /* 0x000000ff0700728c */ /* 0x000fe4000bf05270 */
[----:B------:R-:W-:Y:S09]  /*01d0*/  BRA.U !UP1, `(.L_x_133) ;  /* 0x0000000509107547 */ /* 0x000ff2000b800000 */
[----:B------:R-:W0:Y:S01]  /*01e0*/  LDC.64 R4, c[0x0][0x390] ;  /* 0x0000e400ff047b82 */ /* 0x000e220000000a00 */
[----:B------:R-:W1:Y:S01]  /*01f0*/  LDCU.64 UR4, c[0x0][0x380] ;  /* 0x00007000ff0477ac */ /* 0x000e620008000a00 */
[----:B------:R-:W-:Y:S01]  /*0200*/  MOV R17, RZ ;  /* 0x000000ff00117202 */ /* 0x000fe20000000f00 */
[----:B------:R-:W-:-:S04]  /*0210*/  ULOP3.LUT UR8, UR6, 0x7ffffff0, URZ, 0xc0, !UPT ;  /* 0x7ffffff006087892 */ /* 0x000fc8000f8ec0ff */
[----:B------:R-:W-:Y:S02]  /*0220*/  UIADD3 UR9, UPT, UPT, -UR8, URZ, URZ ;  /* 0x000000ff08097290 */ /* 0x000fe4000fffe1ff */
[----:B------:R-:W-:Y:S01]  /*0230*/  MOV R9, UR8 ;  /* 0x0000000800097c02 */ /* 0x000fe20008000f00 */
[----:B-1----:R-:W-:-:S04]  /*0240*/  UIADD3 UR4, UP1, UPT, UR4, 0x20, URZ ;  /* 0x0000002004047890 */ /* 0x002fc8000ff3e0ff */
[----:B------:R-:W-:Y:S01]  /*0250*/  UIADD3.X UR5, UPT, UPT, URZ, UR5, URZ, UP1, !UPT ;  /* 0x00000005ff057290 */ /* 0x000fe20008ffe4ff */
[----:B0-----:R-:W-:Y:S01]  /*0260*/  IMAD.WIDE.U32 R4, R8, 0x4, R4 ;  /* 0x0000000408047825 */ /* 0x001fe200078e0004 */
[----:B------:R-:W-:Y:S02]  /*0270*/  MOV R6, UR4 ;  /* 0x0000000400067c02 */ /* 0x000fe40008000f00 */
[----:B------:R-:W-:Y:S02]  /*0280*/  IADD3 R4, P1, PT, R4, 0x20, RZ ;  /* 0x0000002004047810 */ /* 0x000fe40007f3e0ff */
[----:B------:R-:W-:Y:S02]  /*0290*/  MOV R7, UR5 ;  /* 0x0000000500077c02 */ /* 0x000fe40008000f00 */
[----:B------:R-:W-:-:S09]  /*02a0*/  IADD3.X R5, PT, PT, RZ, R5, RZ, P1, !PT ;  /* 0x00000005ff057210 */ /* 0x000fd20000ffe4ff */
.L_x_134:
[----:B------:R-:W2:Y:S04]  /*02b0*/  LDG.E R16, desc[UR10][R6.64+-0x20] ;  /* 0xffffe00a06107981 */ /* 0x000ea8000c1e1900 */
[----:B------:R-:W2:Y:S04]  /*02c0*/  LDG.E R24, desc[UR10][R4.64+-0x20] ;  /* 0xffffe00a04187981 */ /* 0x000ea8000c1e1900 */
[----:B------:R-:W3:Y:S04]  /*02d0*/  LDG.E R25, desc[UR10][R6.64+-0x1c] ;  /* 0xffffe40a06197981 */ /* 0x000ee8000c1e1900 */
[----:B------:R-:W3:Y:S04]  /*02e0*/  LDG.E R26, desc[UR10][R4.64+-0x1c] ;  /* 0xffffe40a041a7981 */ /* 0x000ee8000c1e1900 */
[----:B------:R-:W4:Y:S04]  /*02f0*/  LDG.E R19, desc[UR10][R6.64+-0x18] ;  /* 0xffffe80a06137981 */ /* 0x000f28000c1e1900 */
[----:B------:R-:W4:Y:S04]  /*0300*/  LDG.E R18, desc[UR10][R4.64+-0x18] ;  /* 0xffffe80a04127981 */ /* 0x000f28000c1e1900 */
[----:B------:R-:W5:Y:S04]  /*0310*/  LDG.E R20, desc[UR10][R6.64+-0x14] ;  /* 0xffffec0a06147981 */ /* 0x000f68000c1e1900 */
        /* <DEDUP_REMOVED lines=8> */
[----:B------:R-:W5:Y:S01]  /*03a0*/  LDG.E R15, desc[UR10][R4.64+-0x4] ;  /* 0xfffffc0a040f7981 */ /* 0x000f62000c1e1900 */
[----:B--2---:R-:W-:-:S03]  /*03b0*/  FFMA R16, R16, R24, R17 ;  /* 0x0000001810107223 */ /* 0x004fc60000000011 */
[----:B------:R-:W2:Y:S04]  /*03c0*/  LDG.E R17, desc[UR10][R6.64] ;  /* 0x0000000a06117981 */ /* 0x000ea8000c1e1900 */
[----:B------:R-:W2:Y:S01]  /*03d0*/  LDG.E R24, desc[UR10][R6.64+0x14] ;  /* 0x0000140a06187981 */ /* 0x000ea2000c1e1900 */
[----:B---3--:R-:W-:-:S03]  /*03e0*/  FFMA R26, R25, R26, R16 ;  /* 0x0000001a191a7223 */ /* 0x008fc60000000010 */
[----:B------:R-:W2:Y:S01]  /*03f0*/  LDG.E R16, desc[UR10][R4.64] ;  /* 0x0000000a04107981 */ /* 0x000ea2000c1e1900 */
[----:B----4-:R-:W-:-:S03]  /*0400*/  FFMA R25, R19, R18, R26 ;  /* 0x0000001213197223 */ /* 0x010fc6000000001a */
[----:B------:R-:W3:Y:S04]  /*0410*/  LDG.E R18, desc[UR10][R6.64+0x4] ;  /* 0x0000040a06127981 */ /* 0x000ee8000c1e1900 */
[----:B------:R-:W3:Y:S01]  /*0420*/  LDG.E R19, desc[UR10][R4.64+0x4] ;  /* 0x0000040a04137981 */ /* 0x000ee2000c1e1900 */
[----:B-----5:R-:W-:-:S03]  /*0430*/  FFMA R25, R20, R21, R25 ;  /* 0x0000001514197223 */ /* 0x020fc60000000019 */
[----:B------:R-:W4:Y:S04]  /*0440*/  LDG.E R20, desc[UR10][R6.64+0x8] ;  /* 0x0000080a06147981 */ /* 0x000f28000c1e1900 */
[----:B------:R-:W4:Y:S01]  /*0450*/  LDG.E R21, desc[UR10][R4.64+0x8] ;  /* 0x0000080a04157981 */ /* 0x000f22000c1e1900 */
[----:B------:R-:W-:-:S03]  /*0460*/  FFMA R25, R22, R23, R25 ;  /* 0x0000001716197223 */ /* 0x000fc60000000019 */
[----:B------:R-:W5:Y:S04]  /*0470*/  LDG.E R22, desc[UR10][R6.64+0xc] ;  /* 0x00000c0a06167981 */ /* 0x000f68000c1e1900 */
[----:B------:R-:W5:Y:S01]  /*0480*/  LDG.E R23, desc[UR10][R4.64+0xc] ;  /* 0x00000c0a04177981 */ /* 0x000f62000c1e1900 */
[----:B------:R-:W-:-:S03]  /*0490*/  FFMA R25, R10, R11, R25 ;  /* 0x0000000b0a197223 */ /* 0x000fc60000000019 */
[----:B------:R-:W5:Y:S04]  /*04a0*/  LDG.E R10, desc[UR10][R6.64+0x10] ;  /* 0x0000100a060a7981 */ /* 0x000f68000c1e1900 */
[----:B------:R-:W5:Y:S01]  /*04b0*/  LDG.E R11, desc[UR10][R4.64+0x10] ;  /* 0x0000100a040b7981 */ /* 0x000f62000c1e1900 */
[----:B------:R-:W-:-:S03]  /*04c0*/  FFMA R27, R12, R13, R25 ;  /* 0x0000000d0c1b7223 */ /* 0x000fc60000000019 */
[----:B------:R-:W5:Y:S04]  /*04d0*/  LDG.E R25, desc[UR10][R4.64+0x14] ;  /* 0x0000140a04197981 */ /* 0x000f68000c1e1900 */
[----:B------:R-:W5:Y:S04]  /*04e0*/  LDG.E R12, desc[UR10][R6.64+0x18] ;  /* 0x0000180a060c7981 */ /* 0x000f68000c1e1900 */
[----:B------:R-:W5:Y:S01]  /*04f0*/  LDG.E R13, desc[UR10][R4.64+0x18] ;  /* 0x0000180a040d7981 */ /* 0x000f62000c1e1900 */
[----:B------:R-:W-:-:S03]  /*0500*/  FFMA R26, R14, R15, R27 ;  /* 0x0000000f0e1a7223 */ /* 0x000fc6000000001b */
[----:B------:R0:W5:Y:S04]  /*0510*/  LDG.E R14, desc[UR10][R6.64+0x1c] ;  /* 0x00001c0a060e7981 */ /* 0x000168000c1e1900 */
[----:B------:R1:W5:Y:S01]  /*0520*/  LDG.E R15, desc[UR10][R4.64+0x1c] ;  /* 0x00001c0a040f7981 */ /* 0x000362000c1e1900 */
[----:B------:R-:W-:-:S04]  /*0530*/  UIADD3 UR9, UPT, UPT, UR9, 0x10, URZ ;  /* 0x0000001009097890 */ /* 0x000fc8000fffe0ff */
[----:B------:R-:W-:Y:S01]  /*0540*/  UISETP.NE.AND UP1, UPT, UR9, URZ, UPT ;  /* 0x000000ff0900728c */ /* 0x000fe2000bf25270 */
[----:B0-----:R-:W-:Y:S02]  /*0550*/  IADD3 R6, P1, PT, R6, 0x40, RZ ;  /* 0x0000004006067810 */ /* 0x001fe40007f3e0ff */
[----:B-1----:R-:W-:Y:S02]  /*0560*/  IADD3 R4, P2, PT, R4, 0x40, RZ ;  /* 0x0000004004047810 */ /* 0x002fe40007f5e0ff */
[----:B------:R-:W-:Y:S02]  /*0570*/  IADD3.X R7, PT, PT, RZ, R7, RZ, P1, !PT ;  /* 0x00000007ff077210 */ /* 0x000fe40000ffe4ff */
[----:B------:R-:W-:Y:S01]  /*0580*/  IADD3.X R5, PT, PT, RZ, R5, RZ, P2, !PT ;  /* 0x00000005ff057210 */ /* 0x000fe200017fe4ff */
[----:B--2---:R-:W-:-:S04]  /*0590*/  FFMA R17, R17, R16, R26 ;  /* 0x0000001011117223 */ /* 0x004fc8000000001a */
[----:B---3--:R-:W-:-:S04]  /*05a0*/  FFMA R17, R18, R19, R17 ;  /* 0x0000001312117223 */ /* 0x008fc80000000011 */
[----:B----4-:R-:W-:-:S04]  /*05b0*/  FFMA R17, R20, R21, R17 ;  /* 0x0000001514117223 */ /* 0x010fc80000000011 */
[----:B-----5:R-:W-:-:S04]  /*05c0*/  FFMA R17, R22, R23, R17 ;  /* 0x0000001716117223 */ /* 0x020fc80000000011 */
[----:B------:R-:W-:-:S04]  /*05d0*/  FFMA R11, R10, R11, R17 ;  /* 0x0000000b0a0b7223 */ /* 0x000fc80000000011 */
[----:B------:R-:W-:-:S04]  /*05e0*/  FFMA R11, R24, R25, R11 ;  /* 0x00000019180b7223 */ /* 0x000fc8000000000b */
[----:B------:R-:W-:-:S04]  /*05f0*/  FFMA R11, R12, R13, R11 ;  /* 0x0000000d0c0b7223 */ /* 0x000fc8000000000b */
[----:B------:R-:W-:Y:S01]  /*0600*/  FFMA R17, R14, R15, R11 ;  /* 0x0000000f0e117223 */ /* 0x000fe2000000000b */
[----:B------:R-:W-:Y:S06]  /*0610*/  BRA.U UP1, `(.L_x_134) ;  /* 0xfffffffd01247547 */ /* 0x000fec000b83ffff */
.L_x_133:
[----:B------:R-:W-:Y:S05]  /*0620*/  BRA.U !UP0, `(.L_x_132) ;  /* 0x0000000508707547 */ /* 0x000fea000b800000 */
[----:B------:R-:W-:Y:S02]  /*0630*/  UISETP.GE.U32.AND UP0, UPT, UR7, 0x8, UPT ;  /* 0x000000080700788c */ /* 0x000fe4000bf06070 */
[----:B------:R-:W-:-:S04]  /*0640*/  ULOP3.LUT UR5, UR6, 0x7, URZ, 0xc0, !UPT ;  /* 0x0000000706057892 */ /* 0x000fc8000f8ec0ff */
[----:B------:R-:W-:-:S03]  /*0650*/  UISETP.NE.AND UP1, UPT, UR5, URZ, UPT ;  /* 0x000000ff0500728c */ /* 0x000fc6000bf25270 */
[----:B------:R-:W-:Y:S08]  /*0660*/  BRA.U !UP0, `(.L_x_135) ;  /* 0x00000001088c7547 */ /* 0x000ff0000b800000 */
[----:B------:R-:W0:Y:S01]  /*0670*/  LDC.64 R10, c[0x0][0x390] ;  /* 0x0000e400ff0a7b82 */ /* 0x000e220000000a00 */
[----:B------:R-:W1:Y:S01]  /*0680*/  LDCU.64 UR8, c[0x0][0x390] ;  /* 0x00007200ff0877ac */ /* 0x000e620008000a00 */
[CC--:B------:R-:W-:Y:S02]  /*0690*/  IADD3 R7, PT, PT, R8.reuse, R9.reuse, RZ ;  /* 0x0000000908077210 */ /* 0x0c0fe40007ffe0ff */
[----:B------:R-:W-:-:S04]  /*06a0*/  IADD3 R12, P1, PT, R8, R9, RZ ;  /* 0x00000009080c7210 */ /* 0x000fc80007f3e0ff */
[----:B------:R-:W2:Y:S01]  /*06b0*/  LDC.64 R4, c[0x0][0x380] ;  /* 0x0000e000ff047b82 */ /* 0x000ea20000000a00 */
[----:B0-----:R-:W-:Y:S01]  /*06c0*/  IMAD.WIDE.U32 R10, R7, 0x4, R10 ;  /* 0x00000004070a7825 */ /* 0x001fe200078e000a */
[----:B------:R-:W-:Y:S02]  /*06d0*/  IADD3.X R7, PT, PT, RZ, RZ, RZ, P1, !PT ;  /* 0x000000ffff077210 */ /* 0x000fe40000ffe4ff */
[C---:B-1----:R-:W-:Y:S02]  /*06e0*/  LEA R6, P1, R12.reuse, UR8, 0x2 ;  /* 0x000000080c067c11 */ /* 0x042fe4000f8210ff */
[----:B------:R-:W3:Y:S02]  /*06f0*/  LDG.E R19, desc[UR10][R10.64] ;  /* 0x0000000a0a137981 */ /* 0x000ee4000c1e1900 */
[----:B------:R-:W-:Y:S01]  /*0700*/  LEA.HI.X R7, R12, UR9, R7, 0x2, P1 ;  /* 0x000000090c077c11 */ /* 0x000fe200088f1407 */
[----:B--2---:R-:W-:-:S04]  /*0710*/  IMAD.WIDE.U32 R4, R9, 0x4, R4 ;  /* 0x0000000409047825 */ /* 0x004fc800078e0004 */
[----:B------:R-:W2:Y:S04]  /*0720*/  LDG.E R20, desc[UR10][R6.64+0x4] ;  /* 0x0000040a06147981 */ /* 0x000ea8000c1e1900 */
[----:B------:R-:W3:Y:S04]  /*0730*/  LDG.E R18, desc[UR10][R4.64] ;  /* 0x0000000a04127981 */ /* 0x000ee8000c1e1900 */
[----:B------:R-:W2:Y:S04]  /*0740*/  LDG.E R21, desc[UR10][R4.64+0x4] ;  /* 0x0000040a04157981 */ /* 0x000ea8000c1e1900 */
        /* <DEDUP_REMOVED lines=12> */
[----:B------:R-:W-:Y:S01]  /*0810*/  IADD3 R9, PT, PT, R9, 0x8, RZ ;  /* 0x0000000809097810 */ /* 0x000fe20007ffe0ff */
[----:B---3--:R-:W-:-:S04]  /*0820*/  FFMA R18, R18, R19, R17 ;  /* 0x0000001312127223 */ /* 0x008fc80000000011 */
[----:B--2---:R-:W-:-:S04]  /*0830*/  FFMA R18, R21, R20, R18 ;  /* 0x0000001415127223 */ /* 0x004fc80000000012 */
[----:B----4-:R-:W-:-:S04]  /*0840*/  FFMA R18, R23, R22, R18 ;  /* 0x0000001617127223 */ /* 0x010fc80000000012 */
[----:B-----5:R-:W-:-:S04]  /*0850*/  FFMA R18, R25, R24, R18 ;  /* 0x0000001819127223 */ /* 0x020fc80000000012 */
[----:B------:R-:W-:-:S04]  /*0860*/  FFMA R15, R15, R16, R18 ;  /* 0x000000100f0f7223 */ /* 0x000fc80000000012 */
[----:B------:R-:W-:-:S04]  /*0870*/  FFMA R13, R12, R13, R15 ;  /* 0x0000000d0c0d7223 */ /* 0x000fc8000000000f */
[----:B------:R-:W-:-:S04]  /*0880*/  FFMA R11, R10, R11, R13 ;  /* 0x0000000b0a0b7223 */ /* 0x000fc8000000000d */
[----:B------:R-:W-:-:S07]  /*0890*/  FFMA R17, R26, R14, R11 ;  /* 0x0000000e1a117223 */ /* 0x000fce000000000b */
.L_x_135:
        /* <DEDUP_REMOVED lines=12> */
[----:B-1----:R-:W-:-:S03]  /*0960*/  LEA R4, P1, R12, UR6, 0x2 ;  /* 0x000000060c047c11 */ /* 0x002fc6000f8210ff */
[----:B------:R-:W3:Y:S01]  /*0970*/  LDG.E R10, desc[UR10][R10.64] ;  /* 0x0000000a0a0a7981 */ /* 0x000ee2000c1e1900 */
        /* <DEDUP_REMOVED lines=14> */
.L_x_136:
[----:B------:R-:W-:Y:S05]  /*0a60*/  BRA.U !UP1, `(.L_x_132) ;  /* 0x0000000109607547 */ /* 0x000fea000b800000 */
[----:B------:R-:W0:Y:S01]  /*0a70*/  LDC.64 R4, c[0x0][0x390] ;  /* 0x0000e400ff047b82 */ /* 0x000e220000000a00 */
[----:B------:R-:W-:Y:S01]  /*0a80*/  IADD3 R11, PT, PT, R8, R9, RZ ;  /* 0x00000009080b7210 */ /* 0x000fe20007ffe0ff */
[----:B------:R-:W-:-:S06]  /*0a90*/  UIADD3 UR4, UPT, UPT, -UR4, URZ, URZ ;  /* 0x000000ff04047290 */ /* 0x000fcc000fffe1ff */
[----:B------:R-:W1:Y:S01]  /*0aa0*/  LDC.64 R6, c[0x0][0x380] ;  /* 0x0000e000ff067b82 */ /* 0x000e620000000a00 */
[----:B0-----:R-:W-:-:S03]  /*0ab0*/  IMAD.WIDE.U32 R4, R11, 0x4, R4 ;  /* 0x000000040b047825 */ /* 0x001fc600078e0004 */
[----:B------:R-:W-:Y:S02]  /*0ac0*/  MOV R10, R4 ;  /* 0x00000004000a7202 */ /* 0x000fe40000000f00 */
[----:B------:R-:W-:Y:S01]  /*0ad0*/  MOV R11, R5 ;  /* 0x00000005000b7202 */ /* 0x000fe20000000f00 */
[----:B-1----:R-:W-:-:S03]  /*0ae0*/  IMAD.WIDE.U32 R6, R9, 0x4, R6 ;  /* 0x0000000409067825 */ /* 0x002fc600078e0006 */
[----:B------:R-:W-:Y:S02]  /*0af0*/  MOV R8, R6 ;  /* 0x0000000600087202 */ /* 0x000fe40000000f00 */
[----:B------:R-:W-:-:S07]  /*0b00*/  MOV R9, R7 ;  /* 0x0000000700097202 */ /* 0x000fce0000000f00 */
.L_x_137:
[----:B------:R-:W-:Y:S02]  /*0b10*/  MOV R4, R8 ;  /* 0x0000000800047202 */ /* 0x000fe40000000f00 */
[----:B------:R-:W-:Y:S02]  /*0b20*/  MOV R6, R10 ;  /* 0x0000000a00067202 */ /* 0x000fe40000000f00 */
[----:B------:R-:W-:Y:S02]  /*0b30*/  MOV R5, R9 ;  /* 0x0000000900057202 */ /* 0x000fe40000000f00 */
[----:B------:R-:W-:-:S03]  /*0b40*/  MOV R7, R11 ;  /* 0x0000000b00077202 */ /* 0x000fc60000000f00 */
[----:B------:R-:W2:Y:S04]  /*0b50*/  LDG.E R4, desc[UR10][R4.64] ;  /* 0x0000000a04047981 */ /* 0x000ea8000c1e1900 */
[----:B------:R-:W2:Y:S01]  /*0b60*/  LDG.E R6, desc[UR10][R6.64] ;  /* 0x0000000a06067981 */ /* 0x000ea2000c1e1900 */
[----:B------:R-:W-:Y:S01]  /*0b70*/  UIADD3 UR4, UPT, UPT, UR4, 0x1, URZ ;  /* 0x0000000104047890 */ /* 0x000fe2000fffe0ff */
[----:B------:R-:W-:Y:S02]  /*0b80*/  IADD3 R10, P1, PT, R10, 0x4, RZ ;  /* 0x000000040a0a7810 */ /* 0x000fe40007f3e0ff */
[----:B------:R-:W-:Y:S01]  /*0b90*/  IADD3 R8, P2, PT, R8, 0x4, RZ ;  /* 0x0000000408087810 */ /* 0x000fe20007f5e0ff */
[----:B------:R-:W-:Y:S01]  /*0ba0*/  UISETP.NE.AND UP0, UPT, UR4, URZ, UPT ;  /* 0x000000ff0400728c */ /* 0x000fe2000bf05270 */
[----:B------:R-:W-:-:S02]  /*0bb0*/  IADD3.X R11, PT, PT, RZ, R11, RZ, P1, !PT ;  /* 0x0000000bff0b7210 */ /* 0x000fc40000ffe4ff */
[----:B------:R-:W-:Y:S01]  /*0bc0*/  IADD3.X R9, PT, PT, RZ, R9, RZ, P2, !PT ;  /* 0x00000009ff097210 */ /* 0x000fe200017fe4ff */
[----:B--2---:R-:W-:-:S05]  /*0bd0*/  FFMA R17, R4, R6, R17 ;  /* 0x0000000604117223 */ /* 0x004fca0000000011 */
[----:B------:R-:W-:Y:S05]  /*0be0*/  BRA.U UP0, `(.L_x_137) ;  /* 0xfffffffd00c87547 */ /* 0x000fea000b83ffff */
.L_x_132:
[----:B------:R0:W-:Y:S02]  /*0bf0*/  STG.E desc[UR10][R2.64], R17 ;  /* 0x0000001102007986 */ /* 0x0001e4000c10190a */
.L_x_131:
[----:B------:R-:W-:Y:S05]  /*0c00*/  BSYNC.RECONVERGENT B0 ;  /* 0x0000000000007941 */ /* 0x000fea0003800200 */
.L_x_130:
[----:B------:R-:W-:Y:S06]  /*0c10*/  BAR.SYNC.DEFER_BLOCKING 0x0 ;  /* 0x0000000000007b1d */ /* 0x000fec0000010000 */
[----:B------:R-:W-:Y:S05]  /*0c20*/  @!P0 EXIT ;  /* 0x000000000000894d */ /* 0x000fea0003800000 */
[----:B------:R-:W1:Y:S02]  /*0c30*/  LDC.64 R4, c[0x0][0x398] ;  /* 0x0000e600ff047b82 */ /* 0x000e640000000a00 */
[----:B-1----:R-:W-:Y:S02]  /*0c40*/  IMAD.WIDE.U32 R4, R0, 0x4, R4 ;  /* 0x0000000400047825 */ /* 0x002fe400078e0004 */
[----:B------:R-:W2:Y:S04]  /*0c50*/  LDG.E R0, desc[UR10][R2.64] ;  /* 0x0000000a02007981 */ /* 0x000ea8000c1e1900 */
[----:B------:R-:W2:Y:S02]  /*0c60*/  LDG.E R5, desc[UR10][R4.64] ;  /* 0x0000000a04057981 */ /* 0x000ea4000c1e1900 */
[----:B--2---:R-:W-:-:S05]  /*0c70*/  FADD R7, R0, R5 ;  /* 0x0000000500077221 */ /* 0x004fca0000000000 */
[----:B------:R-:W-:Y:S01]  /*0c80*/  STG.E desc[UR10][R2.64], R7 ;  /* 0x0000000702007986 */ /* 0x000fe2000c10190a */
[----:B------:R-:W-:Y:S05]  /*0c90*/  EXIT ;  /* 0x000000000000794d */ /* 0x000fea0003800000 */
.L_x_138:
        /* <DEDUP_REMOVED lines=14> */
.L_x_211:


//--------------------- .text._Z10maxpool_bpPfS_Piiii --------------------------
	.section	.text._Z10maxpool_bpPfS_Piiii,"ax",@progbits
	.align	128
        .global         _Z10maxpool_bpPfS_Piiii
        .type           _Z10maxpool_bpPfS_Piiii,@function
        .size           _Z10maxpool_bpPfS_Piiii,(.L_x_212 - _Z10maxpool_bpPfS_Piiii)
        .other          _Z10maxpool_bpPfS_Piiii,@"STO_CUDA_ENTRY STV_DEFAULT"
_Z10maxpool_bpPfS_Piiii:
.text._Z10maxpool_bpPfS_Piiii:
[----:B------:R-:W-:Y:S01]  /*0000*/  LDC R1, c[0x0][0x37c] ;  /* 0x0000df00ff017b82 */ /* 0x000fe20000000800 */
[----:B------:R-:W0:Y:S07]  /*0010*/  S2R R3, SR_TID.X ;  /* 0x0000000000037919 */ /* 0x000e2e0000002100 */
[----:B------:R-:W0:Y:S01]  /*0020*/  S2UR UR4, SR_CTAID.X ;  /* 0x00000000000479c3 */ /* 0x000e220000002500 */
[----:B------:R-:W1:Y:S01]  /*0030*/  LDCU.64 UR8, c[0x0][0x398] ;  /* 0x00007300ff0877ac */ /* 0x000e620008000a00 */
[----:B------:R-:W2:Y:S01]  /*0040*/  S2R R5, SR_TID.Y ;  /* 0x0000000000057919 */ /* 0x000ea20000002200 */
[----:B------:R-:W3:Y:S01]  /*0050*/  LDCU UR7, c[0x0][0x3a0] ;  /* 0x00007400ff0777ac */ /* 0x000ee20008000800 */
[----:B------:R-:W4:Y:S04]  /*0060*/  S2R R7, SR_TID.Z ;  /* 0x0000000000077919 */ /* 0x000f280000002300 */
[----:B------:R-:W0:Y:S08]  /*0070*/  LDC R0, c[0x0][0x360] ;  /* 0x0000d800ff007b82 */ /* 0x000e300000000800 */
[----:B------:R-:W2:Y:S08]  /*0080*/  S2UR UR5, SR_CTAID.Y ;  /* 0x00000000000579c3 */ /* 0x000eb00000002600 */
[----:B------:R-:W2:Y:S08]  /*0090*/  LDC R2, c[0x0][0x364] ;  /* 0x0000d900ff027b82 */ /* 0x000eb00000000800 */
[----:B------:R-:W4:Y:S01]  /*00a0*/  S2UR UR6, SR_CTAID.Z ;  /* 0x00000000000679c3 */ /* 0x000f220000002700 */
[----:B0-----:R-:W-:-:S05]  /*00b0*/  IMAD R0, R0, UR4, R3 ;  /* 0x0000000400007c24 */ /* 0x001fca000f8e0203 */
[----:B-1----:R-:W-:Y:S02]  /*00c0*/  ISETP.GE.AND P0, PT, R0, UR9, PT ;  /* 0x0000000900007c0c */ /* 0x002fe4000bf06270 */
[----:B------:R-:W4:Y:S01]  /*00d0*/  LDC R4, c[0x0][0x368] ;  /* 0x0000da00ff047b82 */ /* 0x000f220000000800 */
[----:B--2---:R-:W-:-:S05]  /*00e0*/  IMAD R2, R2, UR5, R5 ;  /* 0x0000000502027c24 */ /* 0x004fca000f8e0205 */
[----:B------:R-:W-:Y:S01]  /*00f0*/  ISETP.GE.OR P0, PT, R2, UR8, P0 ;  /* 0x0000000802007c0c */ /* 0x000fe20008706670 */
[----:B----4-:R-:W-:-:S05]  /*0100*/  IMAD R3, R4, UR6, R7 ;  /* 0x0000000604037c24 */ /* 0x010fca000f8e0207 */
[----:B---3--:R-:W-:-:S13]  /*0110*/  ISETP.GE.OR P0, PT, R3, UR7, P0 ;  /* 0x0000000703007c0c */ /* 0x008fda0008706670 */
[----:B------:R-:W-:Y:S05]  /*0120*/  @P0 EXIT ;  /* 0x000000000000094d */ /* 0x000fea0003800000 */
[----:B------:R-:W0:Y:S01]  /*0130*/  LDC.64 R4, c[0x0][0x390] ;  /* 0x0000e400ff047b82 */ /* 0x000e220000000a00 */
[----:B------:R-:W-:Y:S01]  /*0140*/  IMAD R6, R3, UR8, R2 ;  /* 0x0000000803067c24 */ /* 0x000fe2000f8e0202 */
[----:B------:R-:W1:Y:S03]  /*0150*/  LDCU.64 UR4, c[0x0][0x358] ;  /* 0x00006b00ff0477ac */ /* 0x000e660008000a00 */
[----:B------:R-:W-:-:S03]  /*0160*/  IMAD R9, R6, UR9, RZ ;  /* 0x0000000906097c24 */ /* 0x000fc6000f8e02ff */
[----:B------:R-:W2:Y:S02]  /*0170*/  LDC.64 R2, c[0x0][0x388] ;  /* 0x0000e200ff027b82 */ /* 0x000ea40000000a00 */
[----:B------:R-:W-:-:S05]  /*0180*/  IADD3 R7, PT, PT, R0, R9, RZ ;  /* 0x0000000900077210 */ /* 0x000fca0007ffe0ff */
[----:B0-----:R-:W-:-:S06]  /*0190*/  IMAD.WIDE R4, R7, 0x4, R4 ;  /* 0x0000000407047825 */ /* 0x001fcc00078e0204 */
[----:B-1----:R-:W3:Y:S01]  /*01a0*/  LDG.E R4, desc[UR4][R4.64] ;  /* 0x0000000404047981 */ /* 0x002ee2000c1e1900 */
[----:B--2---:R-:W-:Y:S02]  /*01b0*/  IMAD.WIDE R2, R7, 0x4, R2 ;  /* 0x0000000407027825 */ /* 0x004fe400078e0202 */
[----:B------:R-:W0:Y:S04]  /*01c0*/  LDC.64 R6, c[0x0][0x380] ;  /* 0x0000e000ff067b82 */ /* 0x000e280000000a00 */
[----:B------:R-:W2:Y:S01]  /*01d0*/  LDG.E R3, desc[UR4][R2.64] ;  /* 0x0000000402037981 */ /* 0x000ea2000c1e1900 */
[----:B------:R-:W-:-:S04]  /*01e0*/  LEA R9, R9, R0, 0x1 ;  /* 0x0000000009097211 */ /* 0x000fc800078e08ff */
[----:B---3--:R-:W-:-:S05]  /*01f0*/  LEA R9, R9, R4, 0x1 ;  /* 0x0000000409097211 */ /* 0x008fca00078e08ff */
[----:B0-----:R-:W-:-:S05]  /*0200*/  IMAD.WIDE R6, R9, 0x4, R6 ;  /* 0x0000000409067825 */ /* 0x001fca00078e0206 */
[----:B--2---:R-:W-:Y:S01]  /*0210*/  STG.E desc[UR4][R6.64], R3 ;  /* 0x0000000306007986 */ /* 0x004fe2000c101904 */
[----:B------:R-:W-:Y:S05]  /*0220*/  EXIT ;  /* 0x000000000000794d */ /* 0x000fea0003800000 */
.L_x_139:
        /* <DEDUP_REMOVED lines=13> */
.L_x_212:


//--------------------- .text._Z10maxpool_fpPfS_Piiii --------------------------
	.section	.text._Z10maxpool_fpPfS_Piiii,"ax",@progbits
	.align	128
        .global         _Z10maxpool_fpPfS_Piiii
        .type           _Z10maxpool_fpPfS_Piiii,@function
        .size           _Z10maxpool_fpPfS_Piiii,(.L_x_213 - _Z10maxpool_fpPfS_Piiii)
        .other          _Z10maxpool_fpPfS_Piiii,@"STO_CUDA_ENTRY STV_DEFAULT"
_Z10maxpool_fpPfS_Piiii:
.text._Z10maxpool_fpPfS_Piiii:
[----:B------:R-:W-:Y:S01]  /*0000*/  LDC R1, c[0x0][0x37c] ;  /* 0x0000df00ff017b82 */ /* 0x000fe20000000800 */
[----:B------:R-:W0:Y:S07]  /*0010*/  S2R R3, SR_TID.Y ;  /* 0x0000000000037919 */ /* 0x000e2e0000002200 */
[----:B------:R-:W1:Y:S01]  /*0020*/  LDC R0, c[0x0][0x360] ;  /* 0x0000d800ff007b82 */ /* 0x000e620000000800 */
[----:B------:R-:W2:Y:S01]  /*0030*/  LDCU UR6, c[0x0][0x398] ;  /* 0x00007300ff0677ac */ /* 0x000ea20008000800 */
[----:B------:R-:W3:Y:S01]  /*0040*/  S2R R6, SR_TID.Z ;  /* 0x0000000000067919 */ /* 0x000ee20000002300 */
[----:B------:R-:W4:Y:S05]  /*0050*/  LDCU UR7, c[0x0][0x3a0] ;  /* 0x00007400ff0777ac */ /* 0x000f2a0008000800 */
[----:B------:R-:W0:Y:S08]  /*0060*/  S2UR UR5, SR_CTAID.Y ;  /* 0x00000000000579c3 */ /* 0x000e300000002600 */
[----:B------:R-:W0:Y:S01]  /*0070*/  LDC R4, c[0x0][0x364] ;  /* 0x0000d900ff047b82 */ /* 0x000e220000000800 */
[----:B--2---:R-:W-:-:S04]  /*0080*/  ULEA.HI UR4, UR6, UR6, URZ, 0x1 ;  /* 0x0000000606047291 */ /* 0x004fc8000f8f08ff */
[----:B------:R-:W-:-:S03]  /*0090*/  USHF.R.S32.HI UR4, URZ, 0x1, UR4 ;  /* 0x00000001ff047899 */ /* 0x000fc60008011404 */
[----:B------:R-:W3:Y:S01]  /*00a0*/  LDC R5, c[0x0][0x368] ;  /* 0x0000da00ff057b82 */ /* 0x000ee20000000800 */
[----:B0-----:R-:W-:-:S07]  /*00b0*/  IMAD R4, R4, UR5, R3 ;  /* 0x0000000504047c24 */ /* 0x001fce000f8e0203 */
[----:B------:R-:W3:Y:S01]  /*00c0*/  S2UR UR5, SR_CTAID.Z ;  /* 0x00000000000579c3 */ /* 0x000ee20000002700 */
[----:B------:R-:W1:Y:S01]  /*00d0*/  S2R R3, SR_TID.X ;  /* 0x0000000000037919 */ /* 0x000e620000002100 */
[----:B------:R-:W-:-:S06]  /*00e0*/  ISETP.GE.AND P0, PT, R4, UR4, PT ;  /* 0x0000000404007c0c */ /* 0x000fcc000bf06270 */
[----:B------:R-:W1:Y:S08]  /*00f0*/  S2UR UR4, SR_CTAID.X ;  /* 0x00000000000479c3 */ /* 0x000e700000002500 */
[----:B------:R-:W0:Y:S01]  /*0100*/  @!P0 LDC R2, c[0x0][0x39c] ;  /* 0x0000e700ff028b82 */ /* 0x000e220000000800 */
[----:B---3--:R-:W-:Y:S02]  /*0110*/  IMAD R5, R5, UR5, R6 ;  /* 0x0000000505057c24 */ /* 0x008fe4000f8e0206 */
[----:B-1----:R-:W-:Y:S01]  /*0120*/  IMAD R0, R0, UR4, R3 ;  /* 0x0000000400007c24 */ /* 0x002fe2000f8e0203 */
[----:B0-----:R-:W-:-:S04]  /*0130*/  @!P0 LEA.HI R2, R2, R2, RZ, 0x1 ;  /* 0x0000000202028211 */ /* 0x001fc800078f08ff */
[----:B------:R-:W-:-:S04]  /*0140*/  @!P0 SHF.R.S32.HI R3, RZ, 0x1, R2 ;  /* 0x00000001ff038819 */ /* 0x000fc80000011402 */
[----:B------:R-:W-:-:S04]  /*0150*/  ISETP.LT.AND P0, PT, R0, R3, !P0 ;  /* 0x000000030000720c */ /* 0x000fc80004701270 */
[----:B----4-:R-:W-:-:S13]  /*0160*/  ISETP.GE.OR P0, PT, R5, UR7, !P0 ;  /* 0x0000000705007c0c */ /* 0x010fda000c706670 */
[----:B------:R-:W-:Y:S05]  /*0170*/  @P0 EXIT ;  /* 0x000000000000094d */ /* 0x000fea0003800000 */
[----:B------:R-:W0:Y:S01]  /*0180*/  LDC R7, c[0x0][0x39c] ;  /* 0x0000e700ff077b82 */ /* 0x000e220000000800 */
[----:B------:R-:W1:Y:S01]  /*0190*/  LDCU.64 UR4, c[0x0][0x358] ;  /* 0x00006b00ff0477ac */ /* 0x000e620008000a00 */
[----:B------:R-:W-:-:S06]  /*01a0*/  IMAD R6, R5, UR6, RZ ;  /* 0x0000000605067c24 */ /* 0x000fcc000f8e02ff */
[----:B------:R-:W2:Y:S08]  /*01b0*/  LDC.64 R2, c[0x0][0x380] ;  /* 0x0000e000ff027b82 */ /* 0x000eb00000000a00 */
[----:B------:R-:W3:Y:S01]  /*01c0*/  LDC.64 R8, c[0x0][0x388] ;  /* 0x0000e200ff087b82 */ /* 0x000ee20000000a00 */
[----:B0-----:R-:W-:-:S04]  /*01d0*/  IMAD R11, R4, R7, RZ ;  /* 0x00000007040b7224 */ /* 0x001fc800078e02ff */
[----:B------:R-:W-:-:S04]  /*01e0*/  IMAD.IADD R4, R0, 0x1, R11 ;  /* 0x0000000100047824 */ /* 0x000fc800078e020b */
[----:B------:R-:W-:-:S04]  /*01f0*/  IMAD.SHL.U32 R4, R4, 0x2, RZ ;  /* 0x0000000204047824 */ /* 0x000fc800078e00ff */
[----:B------:R-:W-:-:S04]  /*0200*/  IMAD R5, R6, R7, R4 ;  /* 0x0000000706057224 */ /* 0x000fc800078e0204 */
[----:B--2---:R-:W-:Y:S01]  /*0210*/  IMAD.WIDE R2, R5, 0x4, R2 ;  /* 0x0000000405027825 */ /* 0x004fe200078e0202 */
[----:B------:R-:W-:Y:S01]  /*0220*/  LEA.HI R6, R6, R6, RZ, 0x1 ;  /* 0x0000000606067211 */ /* 0x000fe200078f08ff */
[----:B------:R-:W0:Y:S03]  /*0230*/  LDC.64 R4, c[0x0][0x390] ;  /* 0x0000e400ff047b82 */ /* 0x000e260000000a00 */
[----:B-1----:R-:W2:Y:S01]  /*0240*/  LDG.E R13, desc[UR4][R2.64] ;  /* 0x00000004020d7981 */ /* 0x002ea2000c1e1900 */
[----:B------:R-:W-:Y:S02]  /*0250*/  SHF.R.S32.HI R6, RZ, 0x1, R6 ;  /* 0x00000001ff067819 */ /* 0x000fe40000011406 */
[----:B------:R-:W-:-:S03]  /*0260*/  LEA.HI R11, R11, R11, RZ, 0x1 ;  /* 0x0000000b0b0b7211 */ /* 0x000fc600078f08ff */
[----:B------:R-:W-:Y:S01]  /*0270*/  IMAD R6, R6, R7, RZ ;  /* 0x0000000706067224 */ /* 0x000fe200078e02ff */
[----:B------:R-:W-:-:S04]  /*0280*/  LEA.HI.SX32 R11, R11, R0, 0x1f ;  /* 0x000000000b0b7211 */ /* 0x000fc800078ffaff */
[----:B------:R-:W-:-:S04]  /*0290*/  LEA.HI R6, R6, R6, RZ, 0x1 ;  /* 0x0000000606067211 */ /* 0x000fc800078f08ff */
[----:B------:R-:W-:-:S05]  /*02a0*/  LEA.HI.SX32 R11, R6, R11, 0x1f ;  /* 0x0000000b060b7211 */ /* 0x000fca00078ffaff */
[----:B---3--:R-:W-:-:S04]  /*02b0*/  IMAD.WIDE R8, R11, 0x4, R8 ;  /* 0x000000040b087825 */ /* 0x008fc800078e0208 */
[----:B0-----:R-:W-:Y:S01]  /*02c0*/  IMAD.WIDE R4, R11, 0x4, R4 ;  /* 0x000000040b047825 */ /* 0x001fe200078e0204 */
[----:B--2---:R0:W-:Y:S04]  /*02d0*/  STG.E desc[UR4][R8.64], R13 ;  /* 0x0000000d08007986 */ /* 0x0041e8000c101904 */
[----:B------:R0:W-:Y:S04]  /*02e0*/  STG.E desc[UR4][R4.64], RZ ;  /* 0x000000ff04007986 */ /* 0x0001e8000c101904 */
[----:B------:R-:W2:Y:S04]  /*02f0*/  LDG.E R0, desc[UR4][R8.64] ;  /* 0x0000000408007981 */ /* 0x000ea8000c1e1900 */
[----:B------:R-:W2:Y:S01]  /*0300*/  LDG.E R15, desc[UR4][R2.64+0x4] ;  /* 0x00000404020f7981 */ /* 0x000ea2000c1e1900 */
[----:B------:R-:W-:Y:S01]  /*0310*/  IMAD.WIDE R10, R7, 0x4, R2 ;  /* 0x00000004070a7825 */ /* 0x000fe200078e0202 */
[----:B--2---:R-:W-:-:S13]  /*0320*/  FSETP.GEU.AND P0, PT, R0, R15, PT ;  /* 0x0000000f0000720b */ /* 0x004fda0003f0e000 */
[----:B------:R-:W-:Y:S01]  /*0330*/  @!P0 MOV R19, 0x1 ;  /* 0x0000000100138802 */ /* 0x000fe20000000f00 */
[----:B------:R0:W-:Y:S04]  /*0340*/  @!P0 STG.E desc[UR4][R8.64], R15 ;  /* 0x0000000f08008986 */ /* 0x0001e8000c101904 */
[----:B------:R0:W-:Y:S04]  /*0350*/  @!P0 STG.E desc[UR4][R4.64], R19 ;  /* 0x0000001304008986 */ /* 0x0001e8000c101904 */
[----:B------:R-:W2:Y:S04]  /*0360*/  @!P0 LDG.E R0, desc[UR4][R8.64] ;  /* 0x0000000408008981 */ /* 0x000ea8000c1e1900 */
[----:B------:R-:W2:Y:S02]  /*0370*/  LDG.E R17, desc[UR4][R10.64] ;  /* 0x000000040a117981 */ /* 0x000ea4000c1e1900 */
[----:B--2---:R-:W-:-:S13]  /*0380*/  FSETP.GEU.AND P0, PT, R0, R17, PT ;  /* 0x000000110000720b */ /* 0x004fda0003f0e000 */
[----:B------:R0:W-:Y:S04]  /*0390*/  @!P0 STG.E desc[UR4][R8.64], R17 ;  /* 0x0000001108008986 */ /* 0x0001e8000c101904 */
[----:B------:R0:W-:Y:S04]  /*03a0*/  @!P0 STG.E desc[UR4][R4.64], R7 ;  /* 0x0000000704008986 */ /* 0x0001e8000c101904 */
[----:B------:R-:W2:Y:S04]  /*03b0*/  LDG.E R3, desc[UR4][R10.64+0x4] ;  /* 0x000004040a037981 */ /* 0x000ea8000c1e1900 */
[----:B------:R-:W2:Y:S02]  /*03c0*/  @!P0 LDG.E R0, desc[UR4][R8.64] ;  /* 0x0000000408008981 */ /* 0x000ea4000c1e1900 */
[----:B--2---:R-:W-:-:S13]  /*03d0*/  FSETP.GEU.AND P0, PT, R0, R3, PT ;  /* 0x000000030000720b */ /* 0x004fda0003f0e000 */
[----:B0-----:R-:W-:Y:S05]  /*03e0*/  @P0 EXIT ;  /* 0x000000000000094d */ /* 0x001fea0003800000 */
[----:B------:R-:W-:Y:S01]  /*03f0*/  VIADD R7, R7, 0x1 ;  /* 0x0000000107077836 */ /* 0x000fe20000000000 */
[----:B------:R-:W-:Y:S04]  /*0400*/  STG.E desc[UR4][R8.64], R3 ;  /* 0x0000000308007986 */ /* 0x000fe8000c101904 */
[----:B------:R-:W-:Y:S01]  /*0410*/  STG.E desc[UR4][R4.64], R7 ;  /* 0x0000000704007986 */ /* 0x000fe2000c101904 */
[----:B------:R-:W-:Y:S05]  /*0420*/  EXIT ;  /* 0x000000000000794d */ /* 0x000fea0003800000 */
.L_x_140:
        /* <DEDUP_REMOVED lines=13> */
.L_x_213:


//--------------------- .text._Z9conv_stepPfS_S_iiiffb --------------------------
	.section	.text._Z9conv_stepPfS_S_iiiffb,"ax",@progbits
	.align	128
        .global         _Z9conv_stepPfS_S_iiiffb
        .type           _Z9conv_stepPfS_S_iiiffb,@function
        .size           _Z9conv_stepPfS_S_iiiffb,(.L_x_214 - _Z9conv_stepPfS_S_iiiffb)
        .other          _Z9conv_stepPfS_S_iiiffb,@"STO_CUDA_ENTRY STV_DEFAULT"
_Z9conv_stepPfS_S_iiiffb:
.text._Z9conv_stepPfS_S_iiiffb:
[----:B------:R-:W-:Y:S01]  /*0000*/  LDC R1, c[0x0][0x37c] ;  /* 0x0000df00ff017b82 */ /* 0x000fe20000000800 */
[----:B------:R-:W0:Y:S07]  /*0010*/  S2R R0, SR_TID.Z ;  /* 0x0000000000007919 */ /* 0x000e2e0000002300 */
[----:B------:R-:W0:Y:S01]  /*0020*/  S2UR UR5, SR_CTAID.Z ;  /* 0x00000000000579c3 */ /* 0x000e220000002700 */
[----:B------:R-:W1:Y:S01]  /*0030*/  LDCU.U8 UR4, c[0x0][0x3ac] ;  /* 0x00007580ff0477ac */ /* 0x000e620008000000 */
[----:B------:R-:W2:Y:S01]  /*0040*/  S2R R5, SR_TID.Y ;  /* 0x0000000000057919 */ /* 0x000ea20000002200 */
[----:B------:R-:W2:Y:S01]  /*0050*/  LDCU UR8, c[0x0][0x3a0] ;  /* 0x00007400ff0877ac */ /* 0x000ea20008000800 */
[----:B------:R-:W3:Y:S04]  /*0060*/  S2R R9, SR_TID.X ;  /* 0x0000000000097919 */ /* 0x000ee80000002100 */
[----:B------:R-:W0:Y:S01]  /*0070*/  LDC R7, c[0x0][0x398] ;  /* 0x0000e600ff077b82 */ /* 0x000e220000000800 */
[----:B------:R-:W4:Y:S07]  /*0080*/  LDCU.64 UR6, c[0x0][0x358] ;  /* 0x00006b00ff0677ac */ /* 0x000f2e0008000a00 */
[----:B------:R-:W5:Y:S01]  /*0090*/  LDC.64 R2, c[0x0][0x388] ;  /* 0x0000e200ff027b82 */ /* 0x000f620000000a00 */
[----:B-1----:R-:W-:-:S06]  /*00a0*/  UPRMT UR4, UR4, 0x8880, URZ ;  /* 0x0000888004047896 */ /* 0x002fcc00080000ff */
[----:B------:R-:W-:-:S05]  /*00b0*/  ISETP.NE.AND P0, PT, RZ, UR4, PT ;  /* 0x00000004ff007c0c */ /* 0x000fca000bf05270 */
[----:B------:R-:W1:Y:S01]  /*00c0*/  LDCU UR4, c[0x0][0x3a4] ;  /* 0x00007480ff0477ac */ /* 0x000e620008000800 */
[----:B0-----:R-:W-:Y:S02]  /*00d0*/  IMAD R0, R7, UR5, R0 ;  /* 0x0000000507007c24 */ /* 0x001fe4000f8e0200 */
[----:B------:R-:W0:Y:S02]  /*00e0*/  LDC.64 R6, c[0x0][0x380] ;  /* 0x0000e000ff067b82 */ /* 0x000e240000000a00 */
[----:B--2---:R-:W-:-:S04]  /*00f0*/  IMAD R0, R0, UR8, R5 ;  /* 0x0000000800007c24 */ /* 0x004fc8000f8e0205 */
[----:B---3--:R-:W-:Y:S02]  /*0100*/  IMAD R9, R0, UR8, R9 ;  /* 0x0000000800097c24 */ /* 0x008fe4000f8e0209 */
[----:B------:R-:W2:Y:S02]  /*0110*/  LDC.64 R4, c[0x0][0x390] ;  /* 0x0000e400ff047b82 */ /* 0x000ea40000000a00 */
[----:B-----5:R-:W-:-:S05]  /*0120*/  IMAD.WIDE R2, R9, 0x4, R2 ;  /* 0x0000000409027825 */ /* 0x020fca00078e0202 */
[----:B----4-:R-:W3:Y:S01]  /*0130*/  @P0 LDG.E R11, desc[UR6][R2.64] ;  /* 0x00000006020b0981 */ /* 0x010ee2000c1e1900 */
[----:B------:R-:W4:Y:S01]  /*0140*/  @!P0 LDC R15, c[0x0][0x3a8] ;  /* 0x0000ea00ff0f8b82 */ /* 0x000f220000000800 */
[----:B--2---:R-:W-:-:S05]  /*0150*/  IMAD.WIDE R4, R9, 0x4, R4 ;  /* 0x0000000409047825 */ /* 0x004fca00078e0204 */
[----:B---3--:R-:W-:Y:S04]  /*0160*/  @P0 STG.E desc[UR6][R4.64], R11 ;  /* 0x0000000b04000986 */ /* 0x008fe8000c101906 */
[----:B------:R-:W2:Y:S04]  /*0170*/  @!P0 LDG.E R13, desc[UR6][R2.64] ;  /* 0x00000006020d8981 */ /* 0x000ea8000c1e1900 */
[----:B------:R-:W3:Y:S01]  /*0180*/  @!P0 LDG.E R8, desc[UR6][R4.64] ;  /* 0x0000000604088981 */ /* 0x000ee2000c1e1900 */
[----:B----4-:R-:W-:Y:S01]  /*0190*/  @!P0 FADD R0, -R15, 1 ;  /* 0x3f8000000f008421 */ /* 0x010fe20000000100 */
[----:B0-----:R-:W-:-:S04]  /*01a0*/  IMAD.WIDE R6, R9, 0x4, R6 ;  /* 0x0000000409067825 */ /* 0x001fc800078e0206 */
[----:B--2---:R-:W-:-:S04]  /*01b0*/  @!P0 FMUL R0, R0, R13 ;  /* 0x0000000d00008220 */ /* 0x004fc80000400000 */
[----:B---3--:R-:W-:-:S05]  /*01c0*/  @!P0 FFMA R11, R15, R8, R0 ;  /* 0x000000080f0b8223 */ /* 0x008fca0000000000 */
[----:B------:R-:W-:Y:S04]  /*01d0*/  @!P0 STG.E desc[UR6][R4.64], R11 ;  /* 0x0000000b04008986 */ /* 0x000fe8000c101906 */
[----:B------:R-:W1:Y:S02]  /*01e0*/  LDG.E R0, desc[UR6][R6.64] ;  /* 0x0000000606007981 */ /* 0x000e64000c1e1900 */
[----:B-1----:R-:W-:-:S05]  /*01f0*/  FFMA R3, -R11, UR4, R0 ;  /* 0x000000040b037c23 */ /* 0x002fca0008000100 */
[----:B------:R-:W-:Y:S01]  /*0200*/  STG.E desc[UR6][R6.64], R3 ;  /* 0x0000000306007986 */ /* 0x000fe2000c101906 */
[----:B------:R-:W-:Y:S05]  /*0210*/  EXIT ;  /* 0x000000000000794d */ /* 0x000fea0003800000 */
.L_x_141:
        /* <DEDUP_REMOVED lines=14> */
.L_x_214:


//--------------------- .text._Z9conv_bp_xPfS_S_iiiii --------------------------
	.section	.text._Z9conv_bp_xPfS_S_iiiii,"ax",@progbits
	.align	128
        .global         _Z9conv_bp_xPfS_S_iiiii
        .type           _Z9conv_bp_xPfS_S_iiiii,@function
        .size           _Z9conv_bp_xPfS_S_iiiii,(.L_x_215 - _Z9conv_bp_xPfS_S_iiiii)
        .other          _Z9conv_bp_xPfS_S_iiiii,@"STO_CUDA_ENTRY STV_DEFAULT"
_Z9conv_bp_xPfS_S_iiiii:
.text._Z9conv_bp_xPfS_S_iiiii:
[----:B------:R-:W-:Y:S08]  /*0000*/  LDC R1, c[0x0][0x37c] ;  /* 0x0000df00ff017b82 */ /* 0x000ff00000000800 */
[----:B------:R-:W0:Y:S01]  /*0010*/  LDC R7, c[0x0][0x3a0] ;  /* 0x0000e800ff077b82 */ /* 0x000e220000000800 */
[----:B------:R-:W1:Y:S07]  /*0020*/  S2R R3, SR_TID.Y ;  /* 0x0000000000037919 */ /* 0x000e6e0000002200 */
[----:B------:R-:W2:Y:S01]  /*0030*/  S2UR UR4, SR_CTAID.Y ;  /* 0x00000000000479c3 */ /* 0x000ea20000002600 */
[----:B0-----:R-:W-:-:S04]  /*0040*/  LEA.HI R0, R7, R7, RZ, 0x1 ;  /* 0x0000000707007211 */ /* 0x001fc800078f08ff */
[----:B------:R-:W-:-:S04]  /*0050*/  SHF.R.S32.HI R11, RZ, 0x1, R0 ;  /* 0x00000001ff0b7819 */ /* 0x000fc80000011400 */
[----:B------:R-:W-:-:S04]  /*0060*/  IADD3 R0, PT, PT, -R11, RZ, RZ ;  /* 0x000000ff0b007210 */ /* 0x000fc80007ffe1ff */
[----:B------:R-:W-:-:S13]  /*0070*/  ISETP.GT.AND P0, PT, R0, R11, PT ;  /* 0x0000000b0000720c */ /* 0x000fda0003f04270 */
[----:B-12---:R-:W-:Y:S05]  /*0080*/  @P0 EXIT ;  /* 0x000000000000094d */ /* 0x006fea0003800000 */
[----:B------:R-:W0:Y:S01]  /*0090*/  LDC.64 R8, c[0x0][0x398] ;  /* 0x0000e600ff087b82 */ /* 0x000e220000000a00 */
[----:B------:R-:W1:Y:S01]  /*00a0*/  S2R R6, SR_TID.X ;  /* 0x0000000000067919 */ /* 0x000e620000002100 */
[----:B------:R-:W2:Y:S01]  /*00b0*/  LDCU UR7, c[0x0][0x3a8] ;  /* 0x00007500ff0777ac */ /* 0x000ea20008000800 */
[----:B------:R-:W1:Y:S05]  /*00c0*/  S2R R5, SR_CTAID.X ;  /* 0x0000000000057919 */ /* 0x000e6a0000002500 */
[----:B------:R-:W3:Y:S01]  /*00d0*/  LDC R24, c[0x0][0x364] ;  /* 0x0000d900ff187b82 */ /* 0x000ee20000000800 */
[----:B------:R-:W1:Y:S07]  /*00e0*/  LDCU UR5, c[0x0][0x360] ;  /* 0x00006c00ff0577ac */ /* 0x000e6e0008000800 */
[----:B------:R-:W2:Y:S01]  /*00f0*/  LDC R0, c[0x0][0x3a4] ;  /* 0x0000e900ff007b82 */ /* 0x000ea20000000800 */
[----:B0-----:R-:W-:-:S07]  /*0100*/  ISETP.GE.AND P0, PT, R9, 0x1, PT ;  /* 0x000000010900780c */ /* 0x001fce0003f06270 */
[----:B------:R-:W0:Y:S01]  /*0110*/  S2UR UR6, SR_CTAID.Z ;  /* 0x00000000000679c3 */ /* 0x000e220000002700 */
[----:B---3--:R-:W-:Y:S02]  /*0120*/  IMAD R24, R24, UR4, R3 ;  /* 0x0000000418187c24 */ /* 0x008fe4000f8e0203 */
[----:B-1----:R-:W-:Y:S02]  /*0130*/  IMAD R6, R5, UR5, R6 ;  /* 0x0000000505067c24 */ /* 0x002fe4000f8e0206 */
[----:B--2---:R-:W-:Y:S01]  /*0140*/  IMAD R0, R0, UR7, RZ ;  /* 0x0000000700007c24 */ /* 0x004fe2000f8e02ff */
[----:B0-----:R-:W-:Y:S06]  /*0150*/  @!P0 EXIT ;  /* 0x000000000000894d */ /* 0x001fec0003800000 */
[----:B------:R-:W0:Y:S01]  /*0160*/  LDC.64 R26, c[0x0][0x380] ;  /* 0x0000e000ff1a7b82 */ /* 0x000e220000000a00 */
[----:B------:R-:W-:Y:S01]  /*0170*/  IMAD R2, R7, R8, RZ ;  /* 0x0000000807027224 */ /* 0x000fe200078e02ff */
[----:B------:R-:W-:Y:S01]  /*0180*/  IADD3 R4, PT, PT, -R11, R6, RZ ;  /* 0x000000060b047210 */ /* 0x000fe20007ffe1ff */
[C---:B------:R-:W-:Y:S01]  /*0190*/  IMAD R5, R24.reuse, UR7, R6 ;  /* 0x0000000718057c24 */ /* 0x040fe2000f8e0206 */
[----:B------:R-:W-:Y:S01]  /*01a0*/  LOP3.LUT R9, R9, 0x7ffffff8, RZ, 0xc0, !PT ;  /* 0x7ffffff809097812 */ /* 0x000fe200078ec0ff */
[----:B------:R-:W-:Y:S01]  /*01b0*/  IMAD R3, R7, R7, RZ ;  /* 0x0000000707037224 */ /* 0x000fe200078e02ff */
[-C--:B------:R-:W-:Y:S01]  /*01c0*/  IADD3 R7, PT, PT, R24, -R11.reuse, RZ ;  /* 0x8000000b18077210 */ /* 0x080fe20007ffe0ff */
[C-C-:B------:R-:W-:Y:S01]  /*01d0*/  IMAD R17, R2.reuse, 0x3, R11.reuse ;  /* 0x0000000302117824 */ /* 0x140fe200078e020b */
[CC--:B------:R-:W-:Y:S01]  /*01e0*/  LEA R15, R2.reuse, R11.reuse, 0x1 ;  /* 0x0000000b020f7211 */ /* 0x0c0fe200078e08ff */
[C-C-:B------:R-:W-:Y:S01]  /*01f0*/  IMAD R21, R2.reuse, 0x5, R11.reuse ;  /* 0x0000000502157824 */ /* 0x140fe200078e020b */
[CC--:B------:R-:W-:Y:S01]  /*0200*/  LEA R19, R2.reuse, R11.reuse, 0x2 ;  /* 0x0000000b02137211 */ /* 0x0c0fe200078e10ff */
[C---:B------:R-:W-:Y:S01]  /*0210*/  IMAD R23, R2.reuse, 0x6, R11 ;  /* 0x0000000602177824 */ /* 0x040fe200078e020b */
[C---:B------:R-:W-:Y:S01]  /*0220*/  VIADDMNMX R10, R11.reuse, R24, R7, !PT ;  /* 0x000000180b0a7246 */ /* 0x040fe20007800107 */
[----:B------:R-:W-:Y:S01]  /*0230*/  IMAD R25, R2, 0x7, R11 ;  /* 0x0000000702197824 */ /* 0x000fe200078e020b */
[-C--:B------:R-:W-:Y:S01]  /*0240*/  IADD3 R12, PT, PT, -R24, R11.reuse, R2 ;  /* 0x0000000b180c7210 */ /* 0x080fe20007ffe102 */
[----:B------:R-:W-:Y:S01]  /*0250*/  IMAD R13, R0, UR6, R5 ;  /* 0x00000006000d7c24 */ /* 0x000fe2000f8e0205 */
[----:B------:R-:W-:Y:S01]  /*0260*/  IADD3 R5, PT, PT, R11, R6, RZ ;  /* 0x000000060b057210 */ /* 0x000fe20007ffe0ff */
[----:B------:R-:W-:Y:S01]  /*0270*/  IMAD R3, R3, R8, RZ ;  /* 0x0000000803037224 */ /* 0x000fe200078e02ff */
[C---:B------:R-:W-:Y:S01]  /*0280*/  IADD3 R8, PT, PT, -R24.reuse, R11, RZ ;  /* 0x0000000b18087210 */ /* 0x040fe20007ffe1ff */
[----:B------:R-:W1:Y:S01]  /*0290*/  LDCU.64 UR8, c[0x0][0x358] ;  /* 0x00006b00ff0877ac */ /* 0x000e620008000a00 */
[----:B------:R-:W-:-:S02]  /*02a0*/  IADD3 R14, PT, PT, -R24, R15, RZ ;  /* 0x0000000f180e7210 */ /* 0x000fc40007ffe1ff */
[C---:B------:R-:W-:Y:S02]  /*02b0*/  IADD3 R16, PT, PT, -R24.reuse, R17, RZ ;  /* 0x0000001118107210 */ /* 0x040fe40007ffe1ff */
[C---:B------:R-:W-:Y:S01]  /*02c0*/  IADD3 R18, PT, PT, -R24.reuse, R19, RZ ;  /* 0x0000001318127210 */ /* 0x040fe20007ffe1ff */
[----:B0-----:R-:W-:Y:S01]  /*02d0*/  IMAD.WIDE R26, R13, 0x4, R26 ;  /* 0x000000040d1a7825 */ /* 0x001fe200078e021a */
[C---:B------:R-:W-:Y:S02]  /*02e0*/  IADD3 R20, PT, PT, -R24.reuse, R21, RZ ;  /* 0x0000001518147210 */ /* 0x040fe40007ffe1ff */
[C---:B------:R-:W-:Y:S02]  /*02f0*/  IADD3 R22, PT, PT, -R24.reuse, R23, RZ ;  /* 0x0000001718167210 */ /* 0x040fe40007ffe1ff */
[----:B------:R-:W-:Y:S02]  /*0300*/  IADD3 R6, PT, PT, R11, -R6, RZ ;  /* 0x800000060b067210 */ /* 0x000fe40007ffe0ff */
[----:B-1----:R-:W-:-:S07]  /*0310*/  IADD3 R24, PT, PT, -R24, R25, RZ ;  /* 0x0000001918187210 */ /* 0x002fce0007ffe1ff */
.L_x_150:
[----:B------:R-:W-:Y:S01]  /*0320*/  ISETP.GT.AND P0, PT, R4, R5, PT ;  /* 0x000000050400720c */ /* 0x000fe20003f04270 */
[----:B------:R-:W-:-:S12]  /*0330*/  BSSY.RECONVERGENT B0, `(.L_x_142) ;  /* 0x00000cf000007945 */ /* 0x000fd80003800200 */
[----:B0123-5:R-:W-:Y:S05]  /*0340*/  @P0 BRA `(.L_x_143) ;  /* 0x0000000c00340947 */ /* 0x02ffea0003800000 */
[----:B------:R-:W0:Y:S01]  /*0350*/  LDCU UR4, c[0x0][0x3a0] ;  /* 0x00007400ff0477ac */ /* 0x000e220008000800 */
[-C--:B------:R-:W-:Y:S02]  /*0360*/  IADD3 R13, PT, PT, R20, R7.reuse, RZ ;  /* 0x00000007140d7210 */ /* 0x080fe40007ffe0ff */
[-C--:B------:R-:W-:Y:S02]  /*0370*/  IADD3 R15, PT, PT, R22, R7.reuse, RZ ;  /* 0x00000007160f7210 */ /* 0x080fe40007ffe0ff */
[----:B------:R-:W-:Y:S02]  /*0380*/  IADD3 R17, PT, PT, R24, R7, RZ ;  /* 0x0000000718117210 */ /* 0x000fe40007ffe0ff */
[----:B------:R-:W-:Y:S01]  /*0390*/  MOV R11, R4 ;  /* 0x00000004000b7202 */ /* 0x000fe20000000f00 */
[--C-:B0-----:R-:W-:Y:S02]  /*03a0*/  IMAD R38, R13, UR4, R6.reuse ;  /* 0x000000040d267c24 */ /* 0x101fe4000f8e0206 */
[----:B------:R-:W-:-:S02]  /*03b0*/  IMAD R40, R15, UR4, R6 ;  /* 0x000000040f287c24 */ /* 0x000fc4000f8e0206 */
[----:B------:R-:W-:-:S07]  /*03c0*/  IMAD R42, R17, UR4, R6 ;  /* 0x00000004112a7c24 */ /* 0x000fce000f8e0206 */
.L_x_149:
[----:B0-----:R-:W0:Y:S01]  /*03d0*/  LDC R28, c[0x0][0x3a8] ;  /* 0x0000ea00ff1c7b82 */ /* 0x001e220000000800 */
[----:B-1----:R-:W1:Y:S01]  /*03e0*/  LDCU UR4, c[0x0][0x3a4] ;  /* 0x00007480ff0477ac */ /* 0x002e620008000800 */
[C---:B------:R-:W-:Y:S01]  /*03f0*/  LOP3.LUT R13, R11.reuse, R7, RZ, 0xfc, !PT ;  /* 0x000000070b0d7212 */ /* 0x040fe200078efcff */
[----:B------:R-:W-:Y:S03]  /*0400*/  BSSY.RECONVERGENT B1, `(.L_x_144) ;  /* 0x00000be000017945 */ /* 0x000fe60003800200 */
[----:B------:R-:W-:Y:S02]  /*0410*/  SHF.R.U32.HI R13, RZ, 0x1f, R13 ;  /* 0x0000001fff0d7819 */ /* 0x000fe4000001160d */
[----:B0-----:R-:W-:-:S04]  /*0420*/  ISETP.GE.AND P0, PT, R11, R28, PT ;  /* 0x0000001c0b00720c */ /* 0x001fc80003f06270 */
[----:B-1----:R-:W-:-:S04]  /*0430*/  ISETP.GE.OR P0, PT, R7, UR4, P0 ;  /* 0x0000000407007c0c */ /* 0x002fc80008706670 */
[----:B------:R-:W-:-:S13]  /*0440*/  ISETP.EQ.U32.OR P0, PT, R13, 0x1, P0 ;  /* 0x000000010d00780c */ /* 0x000fda0000702470 */
[----:B--23-5:R-:W-:Y:S05]  /*0450*/  @P0 BRA `(.L_x_145) ;  /* 0x0000000800e00947 */ /* 0x02cfea0003800000 */
[----:B------:R0:W5:Y:S01]  /*0460*/  LDG.E R31, desc[UR8][R26.64] ;  /* 0x000000081a1f7981 */ /* 0x000162000c1e1900 */
[----:B------:R-:W1:Y:S01]  /*0470*/  LDCU UR4, c[0x0][0x39c] ;  /* 0x00007380ff0477ac */ /* 0x000e620008000800 */
[----:B------:R-:W-:Y:S02]  /*0480*/  HFMA2 R13, -RZ, RZ, 0, 0 ;  /* 0x00000000ff0d7431 */ /* 0x000fe400000001ff */
[----:B------:R-:W-:Y:S01]  /*0490*/  IMAD R15, R7, R28, R11 ;  /* 0x0000001c070f7224 */ /* 0x000fe200078e020b */
[----:B-1----:R-:W-:-:S09]  /*04a0*/  UISETP.GE.U32.AND UP0, UPT, UR4, 0x8, UPT ;  /* 0x000000080400788c */ /* 0x002fd2000bf06070 */
[----:B0-----:R-:W-:Y:S05]  /*04b0*/  BRA.U !UP0, `(.L_x_146) ;  /* 0x0000000508507547 */ /* 0x001fea000b800000 */
[----:B------:R-:W0:Y:S01]  /*04c0*/  LDCU UR4, c[0x0][0x3a0] ;  /* 0x00007400ff0477ac */ /* 0x000e220008000800 */
[-C--:B------:R-:W-:Y:S02]  /*04d0*/  IADD3 R17, PT, PT, R8, R7.reuse, RZ ;  /* 0x0000000708117210 */ /* 0x080fe40007ffe0ff */
[-C--:B------:R-:W-:Y:S02]  /*04e0*/  IADD3 R23, PT, PT, R12, R7.reuse, RZ ;  /* 0x000000070c177210 */ /* 0x080fe40007ffe0ff */
[-C--:B------:R-:W-:Y:S02]  /*04f0*/  IADD3 R29, PT, PT, R14, R7.reuse, RZ ;  /* 0x000000070e1d7210 */ /* 0x080fe40007ffe0ff */
[-C--:B------:R-:W-:Y:S02]  /*0500*/  IADD3 R33, PT, PT, R16, R7.reuse, RZ ;  /* 0x0000000710217210 */ /* 0x080fe40007ffe0ff */
[----:B------:R-:W-:Y:S02]  /*0510*/  IADD3 R35, PT, PT, R18, R7, RZ ;  /* 0x0000000712237210 */ /* 0x000fe40007ffe0ff */
[----:B------:R-:W-:-:S02]  /*0520*/  IADD3 R13, PT, PT, -R9, RZ, RZ ;  /* 0x000000ff090d7210 */ /* 0x000fc40007ffe1ff */
[-C--:B------:R-:W-:Y:S02]  /*0530*/  IADD3 R25, PT, PT, R38, R11.reuse, RZ ;  /* 0x0000000b26197210 */ /* 0x080fe40007ffe0ff */
[-C--:B------:R-:W-:Y:S02]  /*0540*/  IADD3 R19, PT, PT, R40, R11.reuse, RZ ;  /* 0x0000000b28137210 */ /* 0x080fe40007ffe0ff */
[----:B------:R-:W-:Y:S01]  /*0550*/  IADD3 R21, PT, PT, R42, R11, RZ ;  /* 0x0000000b2a157210 */ /* 0x000fe20007ffe0ff */
[--C-:B0-----:R-:W-:Y:S01]  /*0560*/  IMAD R28, R17, UR4, R6.reuse ;  /* 0x00000004111c7c24 */ /* 0x101fe2000f8e0206 */
[----:B------:R-:W-:Y:S01]  /*0570*/  MOV R39, R15 ;  /* 0x0000000f00277202 */ /* 0x000fe20000000f00 */
[--C-:B------:R-:W-:Y:S02]  /*0580*/  IMAD R30, R23, UR4, R6.reuse ;  /* 0x00000004171e7c24 */ /* 0x100fe4000f8e0206 */
[--C-:B------:R-:W-:Y:S01]  /*0590*/  IMAD R32, R29, UR4, R6.reuse ;  /* 0x000000041d207c24 */ /* 0x100fe2000f8e0206 */
[-C--:B------:R-:W-:Y:S01]  /*05a0*/  IADD3 R23, PT, PT, R28, R11.reuse, RZ ;  /* 0x0000000b1c177210 */ /* 0x080fe20007ffe0ff */
[--C-:B------:R-:W-:Y:S01]  /*05b0*/  IMAD R34, R33, UR4, R6.reuse ;  /* 0x0000000421227c24 */ /* 0x100fe2000f8e0206 */
[-C--:B------:R-:W-:Y:S01]  /*05c0*/  IADD3 R17, PT, PT, R30, R11.reuse, RZ ;  /* 0x0000000b1e117210 */ /* 0x080fe20007ffe0ff */
[----:B------:R-:W-:Y:S01]  /*05d0*/  IMAD R44, R35, UR4, R6 ;  /* 0x00000004232c7c24 */ /* 0x000fe2000f8e0206 */
[----:B------:R-:W-:-:S02]  /*05e0*/  IADD3 R41, PT, PT, R32, R11, RZ ;  /* 0x0000000b20297210 */ /* 0x000fc40007ffe0ff */
[-C--:B------:R-:W-:Y:S02]  /*05f0*/  IADD3 R43, PT, PT, R34, R11.reuse, RZ ;  /* 0x0000000b222b7210 */ /* 0x080fe40007ffe0ff */
[----:B------:R-:W-:-:S07]  /*0600*/  IADD3 R44, PT, PT, R44, R11, RZ ;  /* 0x0000000b2c2c7210 */ /* 0x000fce0007ffe0ff */
.L_x_147:
[----:B0-----:R-:W0:Y:S08]  /*0610*/  LDC.64 R28, c[0x0][0x390] ;  /* 0x0000e400ff1c7b82 */ /* 0x001e300000000a00 */
[----:B------:R-:W1:Y:S01]  /*0620*/  LDC.64 R32, c[0x0][0x388] ;  /* 0x0000e200ff207b82 */ /* 0x000e620000000a00 */
[----:B0-----:R-:W-:-:S06]  /*0630*/  IMAD.WIDE R34, R23, 0x4, R28 ;  /* 0x0000000417227825 */ /* 0x001fcc00078e021c */
[----:B------:R-:W2:Y:S01]  /*0640*/  LDG.E R34, desc[UR8][R34.64] ;  /* 0x0000000822227981 */ /* 0x000ea2000c1e1900 */
[----:B-1----:R-:W-:-:S05]  /*0650*/  IMAD.WIDE R32, R39, 0x4, R32 ;  /* 0x0000000427207825 */ /* 0x002fca00078e0220 */
[----:B------:R-:W2:Y:S02]  /*0660*/  LDG.E R30, desc[UR8][R32.64] ;  /* 0x00000008201e7981 */ /* 0x000ea4000c1e1900 */
[----:B--2--5:R-:W-:Y:S01]  /*0670*/  FFMA R45, R30, R34, R31 ;  /* 0x000000221e2d7223 */ /* 0x024fe2000000001f */
[----:B------:R-:W-:-:S04]  /*0680*/  IMAD.WIDE R30, R0, 0x4, R32 ;  /* 0x00000004001e7825 */ /* 0x000fc800078e0220 */
[----:B------:R-:W-:Y:S01]  /*0690*/  IMAD.WIDE R32, R17, 0x4, R28 ;  /* 0x0000000411207825 */ /* 0x000fe200078e021c */
[----:B------:R0:W-:Y:S04]  /*06a0*/  STG.E desc[UR8][R26.64], R45 ;  /* 0x0000002d1a007986 */ /* 0x0001e8000c101908 */
[----:B------:R-:W0:Y:S04]  /*06b0*/  LDG.E R37, desc[UR8][R32.64] ;  /* 0x0000000820257981 */ /* 0x000e28000c1e1900 */
[----:B------:R-:W0:Y:S02]  /*06c0*/  LDG.E R36, desc[UR8][R30.64] ;  /* 0x000000081e247981 */ /* 0x000e24000c1e1900 */
[----:B0-----:R-:W-:Y:S01]  /*06d0*/  FFMA R45, R36, R37, R45 ;  /* 0x00000025242d7223 */ /* 0x001fe2000000002d */
[----:B------:R-:W-:-:S04]  /*06e0*/  IMAD.WIDE R36, R0, 0x4, R30 ;  /* 0x0000000400247825 */ /* 0x000fc800078e021e */
[----:B------:R-:W-:Y:S01]  /*06f0*/  IMAD.WIDE R30, R41, 0x4, R28 ;  /* 0x00000004291e7825 */ /* 0x000fe200078e021c */
[----:B------:R0:W-:Y:S04]  /*0700*/  STG.E desc[UR8][R26.64], R45 ;  /* 0x0000002d1a007986 */ /* 0x0001e8000c101908 */
[----:B------:R-:W2:Y:S04]  /*0710*/  LDG.E R35, desc[UR8][R30.64] ;  /* 0x000000081e237981 */ /* 0x000ea8000c1e1900 */
[----:B------:R1:W2:Y:S02]  /*0720*/  LDG.E R34, desc[UR8][R36.64] ;  /* 0x0000000824227981 */ /* 0x0002a4000c1e1900 */
[----:B-1----:R-:W-:-:S04]  /*0730*/  IMAD.WIDE R36, R0, 0x4, R36 ;  /* 0x0000000400247825 */ /* 0x002fc800078e0224 */
[----:B--2---:R-:W-:Y:S01]  /*0740*/  FFMA R33, R34, R35, R45 ;  /* 0x0000002322217223 */ /* 0x004fe2000000002d */
[----:B------:R-:W-:-:S04]  /*0750*/  IMAD.WIDE R34, R43, 0x4, R28 ;  /* 0x000000042b227825 */ /* 0x000fc800078e021c */
[----:B------:R1:W-:Y:S04]  /*0760*/  STG.E desc[UR8][R26.64], R33 ;  /* 0x000000211a007986 */ /* 0x0003e8000c101908 */
[----:B------:R-:W0:Y:S04]  /*0770*/  LDG.E R34, desc[UR8][R34.64] ;  /* 0x0000000822227981 */ /* 0x000e28000c1e1900 */
[----:B------:R-:W0:Y:S01]  /*0780*/  LDG.E R32, desc[UR8][R36.64] ;  /* 0x0000000824207981 */ /* 0x000e22000c1e1900 */
[----:B------:R-:W-:-:S04]  /*0790*/  IMAD.WIDE R30, R44, 0x4, R28 ;  /* 0x000000042c1e7825 */ /* 0x000fc800078e021c */
[----:B0-----:R-:W-:Y:S01]  /*07a0*/  FFMA R45, R32, R34, R33 ;  /* 0x00000022202d7223 */ /* 0x001fe20000000021 */
[----:B-1----:R-:W-:-:S04]  /*07b0*/  IMAD.WIDE R32, R0, 0x4, R36 ;  /* 0x0000000400207825 */ /* 0x002fc800078e0224 */
[----:B------:R0:W-:Y:S04]  /*07c0*/  STG.E desc[UR8][R26.64], R45 ;  /* 0x0000002d1a007986 */ /* 0x0001e8000c101908 */
[----:B------:R-:W0:Y:S04]  /*07d0*/  LDG.E R31, desc[UR8][R30.64] ;  /* 0x000000081e1f7981 */ /* 0x000e28000c1e1900 */
[----:B------:R-:W0:Y:S02]  /*07e0*/  LDG.E R30, desc[UR8][R32.64] ;  /* 0x00000008201e7981 */ /* 0x000e24000c1e1900 */
[----:B0-----:R-:W-:Y:S01]  /*07f0*/  FFMA R45, R30, R31, R45 ;  /* 0x0000001f1e2d7223 */ /* 0x001fe2000000002d */
[----:B------:R-:W-:-:S04]  /*0800*/  IMAD.WIDE R30, R0, 0x4, R32 ;  /* 0x00000004001e7825 */ /* 0x000fc800078e0220 */
[--C-:B------:R-:W-:Y:S01]  /*0810*/  IMAD.WIDE R32, R25, 0x4, R28.reuse ;  /* 0x0000000419207825 */ /* 0x100fe200078e021c */
[----:B------:R0:W-:Y:S04]  /*0820*/  STG.E desc[UR8][R26.64], R45 ;  /* 0x0000002d1a007986 */ /* 0x0001e8000c101908 */
[----:B------:R-:W2:Y:S04]  /*0830*/  LDG.E R35, desc[UR8][R32.64] ;  /* 0x0000000820237981 */ /* 0x000ea8000c1e1900 */
[----:B------:R-:W2:Y:S01]  /*0840*/  LDG.E R34, desc[UR8][R30.64] ;  /* 0x000000081e227981 */ /* 0x000ea2000c1e1900 */
[----:B------:R-:W-:-:S04]  /*0850*/  IMAD.WIDE R36, R19, 0x4, R28 ;  /* 0x0000000413247825 */ /* 0x000fc800078e021c */
[----:B--2---:R-:W-:Y:S01]  /*0860*/  FFMA R33, R34, R35, R45 ;  /* 0x0000002322217223 */ /* 0x004fe2000000002d */
[----:B------:R-:W-:-:S04]  /*0870*/  IMAD.WIDE R34, R0, 0x4, R30 ;  /* 0x0000000400227825 */ /* 0x000fc800078e021e */
[----:B------:R0:W-:Y:S04]  /*0880*/  STG.E desc[UR8][R26.64], R33 ;  /* 0x000000211a007986 */ /* 0x0001e8000c101908 */
[----:B------:R-:W2:Y:S04]  /*0890*/  LDG.E R36, desc[UR8][R36.64] ;  /* 0x0000000824247981 */ /* 0x000ea8000c1e1900 */
[----:B------:R1:W2:Y:S01]  /*08a0*/  LDG.E R30, desc[UR8][R34.64] ;  /* 0x00000008221e7981 */ /* 0x0002a2000c1e1900 */
[----:B------:R-:W-:-:S04]  /*08b0*/  IMAD.WIDE R28, R21, 0x4, R28 ;  /* 0x00000004151c7825 */ /* 0x000fc800078e021c */
[----:B-1----:R-:W-:-:S04]  /*08c0*/  IMAD.WIDE R34, R0, 0x4, R34 ;  /* 0x0000000400227825 */ /* 0x002fc800078e0222 */
[----:B--2---:R-:W-:-:S05]  /*08d0*/  FFMA R37, R30, R36, R33 ;  /* 0x000000241e257223 */ /* 0x004fca0000000021 */
[----:B------:R0:W-:Y:S04]  /*08e0*/  STG.E desc[UR8][R26.64], R37 ;  /* 0x000000251a007986 */ /* 0x0001e8000c101908 */
[----:B------:R-:W2:Y:S04]  /*08f0*/  LDG.E R30, desc[UR8][R34.64] ;  /* 0x00000008221e7981 */ /* 0x000ea8000c1e1900 */
[----:B------:R-:W2:Y:S01]  /*0900*/  LDG.E R28, desc[UR8][R28.64] ;  /* 0x000000081c1c7981 */ /* 0x000ea2000c1e1900 */
[----:B------:R-:W-:-:S04]  /*0910*/  IADD3 R13, PT, PT, R13, 0x8, RZ ;  /* 0x000000080d0d7810 */ /* 0x000fc80007ffe0ff */
[----:B------:R-:W-:Y:S02]  /*0920*/  ISETP.NE.AND P0, PT, R13, RZ, PT ;  /* 0x000000ff0d00720c */ /* 0x000fe40003f05270 */
[C---:B------:R-:W-:Y:S02]  /*0930*/  LEA R17, R3.reuse, R17, 0x3 ;  /* 0x0000001103117211 */ /* 0x040fe400078e18ff */
[C---:B------:R-:W-:Y:S02]  /*0940*/  LEA R41, R3.reuse, R41, 0x3 ;  /* 0x0000002903297211 */ /* 0x040fe400078e18ff */
[C---:B------:R-:W-:Y:S02]  /*0950*/  LEA R43, R3.reuse, R43, 0x3 ;  /* 0x0000002b032b7211 */ /* 0x040fe400078e18ff */
[C---:B------:R-:W-:Y:S02]  /*0960*/  LEA R44, R3.reuse, R44, 0x3 ;  /* 0x0000002c032c7211 */ /* 0x040fe400078e18ff */
[----:B------:R-:W-:-:S02]  /*0970*/  LEA R25, R3, R25, 0x3 ;  /* 0x0000001903197211 */ /* 0x000fc400078e18ff */
[C---:B------:R-:W-:Y:S02]  /*0980*/  LEA R19, R3.reuse, R19, 0x3 ;  /* 0x0000001303137211 */ /* 0x040fe400078e18ff */
[C---:B------:R-:W-:Y:S02]  /*0990*/  LEA R21, R3.reuse, R21, 0x3 ;  /* 0x0000001503157211 */ /* 0x040fe400078e18ff */
[----:B------:R-:W-:Y:S02]  /*09a0*/  LEA R23, R3, R23, 0x3 ;  /* 0x0000001703177211 */ /* 0x000fe400078e18ff */
[----:B------:R-:W-:Y:S01]  /*09b0*/  LEA R39, R0, R39, 0x3 ;  /* 0x0000002700277211 */ /* 0x000fe200078e18ff */
[----:B--2---:R-:W-:-:S05]  /*09c0*/  FFMA R31, R30, R28, R37 ;  /* 0x0000001c1e1f7223 */ /* 0x004fca0000000025 */
[----:B------:R0:W-:Y:S01]  /*09d0*/  STG.E desc[UR8][R26.64], R31 ;  /* 0x0000001f1a007986 */ /* 0x0001e2000c101908 */
[----:B------:R-:W-:Y:S05]  /*09e0*/  @P0 BRA `(.L_x_147) ;  /* 0xfffffffc00080947 */ /* 0x000fea000383ffff */
[----:B------:R-:W-:-:S07]  /*09f0*/  MOV R13, R9 ;  /* 0x00000009000d7202 */ /* 0x000fce0000000f00 */
.L_x_146:
[----:B------:R-:W1:Y:S02]  /*0a00*/  LDCU UR4, c[0x0][0x39c] ;  /* 0x00007380ff0477ac */ /* 0x000e640008000800 */
[----:B-1----:R-:W-:-:S04]  /*0a10*/  ULOP3.LUT UR5, UR4, 0x7, URZ, 0xc0, !UPT ;  /* 0x0000000704057892 */ /* 0x002fc8000f8ec0ff */
[----:B------:R-:W-:-:S09]  /*0a20*/  UISETP.NE.AND UP0, UPT, UR5, URZ, UPT ;  /* 0x000000ff0500728c */ /* 0x000fd2000bf05270 */
[----:B------:R-:W-:Y:S05]  /*0a30*/  BRA.U !UP0, `(.L_x_145) ;  /* 0x0000000508687547 */ /* 0x000fea000b800000 */
[----:B------:R-:W-:-:S04]  /*0a40*/  ULOP3.LUT UR4, UR4, 0x3, URZ, 0xc0, !UPT ;  /* 0x0000000304047892 */ /* 0x000fc8000f8ec0ff */
[----:B------:R-:W-:-:S04]  /*0a50*/  UISETP.LT.U32.AND UP0, UPT, UR4, 0x2, UPT ;  /* 0x000000020400788c */ /* 0x000fc8000bf01070 */
[----:B------:R-:W-:-:S04]  /*0a60*/  USEL UR4, UR4, 0x2, UP0 ;  /* 0x0000000204047887 */ /* 0x000fc80008000000 */
[----:B------:R-:W-:-:S12]  /*0a70*/  USHF.L.U32 UR4, UR4, 0x2, URZ ;  /* 0x0000000204047899 */ /* 0x000fd800080006ff */
[----:B------:R-:W1:Y:S01]  /*0a80*/  LDCU UR6, c[0x2][UR4] ;  /* 0x00800000040677ac */ /* 0x000e620008000800 */
[----:B------:R-:W-:-:S04]  /*0a90*/  UIADD3 UR4, UPT, UPT, UR5, -0x1, URZ ;  /* 0xffffffff05047890 */ /* 0x000fc8000fffe0ff */
[----:B------:R-:W-:Y:S02]  /*0aa0*/  UISETP.GE.U32.AND UP0, UPT, UR4, 0x3, UPT ;  /* 0x000000030400788c */ /* 0x000fe4000bf06070 */
[----:B-1----:R-:W-:-:S07]  /*0ab0*/  USHF.R.S32.HI UR5, URZ, 0x1f, UR6 ;  /* 0x0000001fff057899 */ /* 0x002fce0008011406 */
[----:B------:R-:W-:Y:S05]  /*0ac0*/  BRA.U !UP0, `(.L_x_148) ;  /* 0x00000001089c7547 */ /* 0x000fea000b800000 */
[----:B------:R-:W1:Y:S01]  /*0ad0*/  LDC.64 R28, c[0x0][0x390] ;  /* 0x0000e400ff1c7b82 */ /* 0x000e620000000a00 */
[----:B------:R-:W0:Y:S01]  /*0ae0*/  LDCU UR4, c[0x0][0x3a0] ;  /* 0x00007400ff0477ac */ /* 0x000e220008000800 */
[----:B------:R-:W-:Y:S01]  /*0af0*/  IADD3 R21, PT, PT, R8, R7, RZ ;  /* 0x0000000708157210 */ /* 0x000fe20007ffe0ff */
[----:B------:R-:W-:Y:S01]  /*0b00*/  IMAD R19, R0, R13, R15 ;  /* 0x0000000d00137224 */ /* 0x000fe200078e020f */
[----:B------:R-:W-:-:S03]  /*0b10*/  IADD3 R17, PT, PT, R6, R11, RZ ;  /* 0x0000000b06117210 */ /* 0x000fc60007ffe0ff */
[----:B------:R-:W-:Y:S01]  /*0b20*/  IMAD R21, R2, R13, R21 ;  /* 0x0000000d02157224 */ /* 0x000fe200078e0215 */
[----:B------:R-:W2:Y:S03]  /*0b30*/  LDC.64 R34, c[0x0][0x388] ;  /* 0x0000e200ff227b82 */ /* 0x000ea60000000a00 */
[----:B0-----:R-:W-:-:S04]  /*0b40*/  IMAD R33, R21, UR4, R17 ;  /* 0x0000000415217c24 */ /* 0x001fc8000f8e0211 */
[----:B-1----:R-:W-:-:S06]  /*0b50*/  IMAD.WIDE R32, R33, 0x4, R28 ;  /* 0x0000000421207825 */ /* 0x002fcc00078e021c */
[----:B------:R-:W3:Y:S01]  /*0b60*/  LDG.E R32, desc[UR8][R32.64] ;  /* 0x0000000820207981 */ /* 0x000ee2000c1e1900 */
[----:B--2---:R-:W-:-:S05]  /*0b70*/  IMAD.WIDE R34, R19, 0x4, R34 ;  /* 0x0000000413227825 */ /* 0x004fca00078e0222 */
[----:B------:R-:W3:Y:S01]  /*0b80*/  LDG.E R30, desc[UR8][R34.64] ;  /* 0x00000008221e7981 */ /* 0x000ee2000c1e1900 */
[----:B------:R-:W-:-:S05]  /*0b90*/  IADD3 R21, PT, PT, R2, R21, RZ ;  /* 0x0000001502157210 */ /* 0x000fca0007ffe0ff */
[----:B------:R-:W-:Y:S02]  /*0ba0*/  IMAD R23, R21, UR4, R17 ;  /* 0x0000000415177c24 */ /* 0x000fe4000f8e0211 */
[----:B------:R-:W-:-:S04]  /*0bb0*/  IMAD.WIDE R36, R0, 0x4, R34 ;  /* 0x0000000400247825 */ /* 0x000fc800078e0222 */
[----:B---3-5:R-:W-:Y:S01]  /*0bc0*/  FFMA R19, R30, R32, R31 ;  /* 0x000000201e137223 */ /* 0x028fe2000000001f */
[----:B------:R-:W-:-:S04]  /*0bd0*/  IMAD.WIDE R30, R23, 0x4, R28 ;  /* 0x00000004171e7825 */ /* 0x000fc800078e021c */
[----:B------:R1:W-:Y:S04]  /*0be0*/  STG.E desc[UR8][R26.64], R19 ;  /* 0x000000131a007986 */ /* 0x0003e8000c101908 */
[----:B------:R-:W2:Y:S04]  /*0bf0*/  LDG.E R30, desc[UR8][R30.64] ;  /* 0x000000081e1e7981 */ /* 0x000ea8000c1e1900 */
[----:B------:R-:W2:Y:S01]  /*0c00*/  LDG.E R44, desc[UR8][R36.64] ;  /* 0x00000008242c7981 */ /* 0x000ea2000c1e1900 */
[----:B------:R-:W-:-:S05]  /*0c10*/  IADD3 R23, PT, PT, R2, R21, RZ ;  /* 0x0000001502177210 */ /* 0x000fca0007ffe0ff */
[----:B------:R-:W-:Y:S02]  /*0c20*/  IMAD R25, R23, UR4, R17 ;  /* 0x0000000417197c24 */ /* 0x000fe4000f8e0211 */
[----:B------:R-:W-:-:S04]  /*0c30*/  IMAD.WIDE R34, R0, 0x4, R36 ;  /* 0x0000000400227825 */ /* 0x000fc800078e0224 */
[----:B------:R-:W-:-:S04]  /*0c40*/  IMAD.WIDE R32, R25, 0x4, R28 ;  /* 0x0000000419207825 */ /* 0x000fc800078e021c */
[----:B--2---:R-:W-:-:S05]  /*0c50*/  FFMA R21, R44, R30, R19 ;  /* 0x0000001e2c157223 */ /* 0x004fca0000000013 */
[----:B------:R1:W-:Y:S04]  /*0c60*/  STG.E desc[UR8][R26.64], R21 ;  /* 0x000000151a007986 */ /* 0x0003e8000c101908 */
[----:B------:R-:W2:Y:S04]  /*0c70*/  LDG.E R32, desc[UR8][R32.64] ;  /* 0x0000000820207981 */ /* 0x000ea8000c1e1900 */
[----:B------:R-:W2:Y:S01]  /*0c80*/  LDG.E R44, desc[UR8][R34.64] ;  /* 0x00000008222c7981 */ /* 0x000ea2000c1e1900 */
[----:B------:R-:W-:Y:S01]  /*0c90*/  IADD3 R23, PT, PT, R2, R23, RZ ;  /* 0x0000001702177210 */ /* 0x000fe20007ffe0ff */
[----:B------:R-:W-:-:S04]  /*0ca0*/  IMAD.WIDE R36, R0, 0x4, R34 ;  /* 0x0000000400247825 */ /* 0x000fc800078e0222 */
[----:B------:R-:W-:-:S04]  /*0cb0*/  IMAD R23, R23, UR4, R17 ;  /* 0x0000000417177c24 */ /* 0x000fc8000f8e0211 */
[----:B------:R-:W-:-:S04]  /*0cc0*/  IMAD.WIDE R28, R23, 0x4, R28 ;  /* 0x00000004171c7825 */ /* 0x000fc800078e021c */
[----:B--2---:R-:W-:-:S05]  /*0cd0*/  FFMA R17, R44, R32, R21 ;  /* 0x000000202c117223 */ /* 0x004fca0000000015 */
[----:B------:R1:W-:Y:S04]  /*0ce0*/  STG.E desc[UR8][R26.64], R17 ;  /* 0x000000111a007986 */ /* 0x0003e8000c101908 */
[----:B------:R-:W2:Y:S04]  /*0cf0*/  LDG.E R36, desc[UR8][R36.64] ;  /* 0x0000000824247981 */ /* 0x000ea8000c1e1900 */
[----:B------:R-:W2:Y:S01]  /*0d00*/  LDG.E R28, desc[UR8][R28.64] ;  /* 0x000000081c1c7981 */ /* 0x000ea2000c1e1900 */
[----:B------:R-:W-:Y:S01]  /*0d10*/  IADD3 R13, PT, PT, R13, 0x4, RZ ;  /* 0x000000040d0d7810 */ /* 0x000fe20007ffe0ff */
[----:B--2---:R-:W-:-:S05]  /*0d20*/  FFMA R31, R36, R28, R17 ;  /* 0x0000001c241f7223 */ /* 0x004fca0000000011 */
[----:B------:R1:W-:Y:S02]  /*0d30*/  STG.E desc[UR8][R26.64], R31 ;  /* 0x0000001f1a007986 */ /* 0x0003e4000c101908 */
.L_x_148:
[----:B------:R-:W-:-:S03]  /*0d40*/  UMOV UR4, UR6 ;  /* 0x0000000600047c82 */ /* 0x000fc60008000000 */
.L_x_186:
[----:B------:R-:W-:Y:S05]  /*0d50*/  BRXU UR4 -0xd60                                                         (*"BRANCH_TARGETS .L_x_145,.L_x_188,.L_x_189"*) ;  /* 0xfffffff004a87958 */ /* 0x000fea000b83ffff */
.L_x_189:
[----:B0-----:R-:W0:Y:S01]  /*0d60*/  LDC.64 R32, c[0x0][0x390] ;  /* 0x0000e400ff207b82 */ /* 0x001e220000000a00 */
[----:B------:R-:W2:Y:S01]  /*0d70*/  LDCU UR4, c[0x0][0x3a0] ;  /* 0x00007400ff0477ac */ /* 0x000ea20008000800 */
[----:B-1----:R-:W-:Y:S01]  /*0d80*/  IADD3 R19, PT, PT, R8, R7, RZ ;  /* 0x0000000708137210 */ /* 0x002fe20007ffe0ff */
[----:B------:R-:W-:Y:S01]  /*0d90*/  IMAD R17, R0, R13, R15 ;  /* 0x0000000d00117224 */ /* 0x000fe200078e020f */
[----:B------:R-:W-:-:S03]  /*0da0*/  IADD3 R36, PT, PT, R6, R11, RZ ;  /* 0x0000000b06247210 */ /* 0x000fc60007ffe0ff */
[----:B------:R-:W-:Y:S01]  /*0db0*/  IMAD R19, R2, R13, R19 ;  /* 0x0000000d02137224 */ /* 0x000fe200078e0213 */
[----:B------:R-:W1:Y:S03]  /*0dc0*/  LDC.64 R34, c[0x0][0x388] ;  /* 0x0000e200ff227b82 */ /* 0x000e660000000a00 */
[----:B--2---:R-:W-:-:S04]  /*0dd0*/  IMAD R29, R19, UR4, R36 ;  /* 0x00000004131d7c24 */ /* 0x004fc8000f8e0224 */
[----:B0-----:R-:W-:-:S06]  /*0de0*/  IMAD.WIDE R28, R29, 0x4, R32 ;  /* 0x000000041d1c7825 */ /* 0x001fcc00078e0220 */
[----:B------:R-:W2:Y:S01]  /*0df0*/  LDG.E R28, desc[UR8][R28.64] ;  /* 0x000000081c1c7981 */ /* 0x000ea2000c1e1900 */
[----:B-1----:R-:W-:-:S05]  /*0e00*/  IMAD.WIDE R34, R17, 0x4, R34 ;  /* 0x0000000411227825 */ /* 0x002fca00078e0222 */
[----:B------:R-:W2:Y:S01]  /*0e10*/  LDG.E R30, desc[UR8][R34.64] ;  /* 0x00000008221e7981 */ /* 0x000ea2000c1e1900 */
[----:B------:R-:W-:-:S05]  /*0e20*/  IADD3 R19, PT, PT, R2, R19, RZ ;  /* 0x0000001302137210 */ /* 0x000fca0007ffe0ff */
[----:B------:R-:W-:Y:S02]  /*0e30*/  IMAD R19, R19, UR4, R36 ;  /* 0x0000000413137c24 */ /* 0x000fe4000f8e0224 */
[----:B------:R-:W-:-:S04]  /*0e40*/  IMAD.WIDE R36, R0, 0x4, R34 ;  /* 0x0000000400247825 */ /* 0x000fc800078e0222 */
[----:B------:R-:W-:-:S04]  /*0e50*/  IMAD.WIDE R32, R19, 0x4, R32 ;  /* 0x0000000413207825 */ /* 0x000fc800078e0220 */
[----:B--2--5:R-:W-:-:S05]  /*0e60*/  FFMA R17, R30, R28, R31 ;  /* 0x0000001c1e117223 */ /* 0x024fca000000001f */
[----:B------:R2:W-:Y:S04]  /*0e70*/  STG.E desc[UR8][R26.64], R17 ;  /* 0x000000111a007986 */ /* 0x0005e8000c101908 */
[----:B------:R-:W3:Y:S04]  /*0e80*/  LDG.E R36, desc[UR8][R36.64] ;  /* 0x0000000824247981 */ /* 0x000ee8000c1e1900 */
[----:B------:R-:W3:Y:S01]  /*0e90*/  LDG.E R32, desc[UR8][R32.64] ;  /* 0x0000000820207981 */ /* 0x000ee2000c1e1900 */
[----:B------:R-:W-:Y:S01]  /*0ea0*/  IADD3 R13, PT, PT, R13, 0x2, RZ ;  /* 0x000000020d0d7810 */ /* 0x000fe20007ffe0ff */
[----:B---3--:R-:W-:-:S05]  /*0eb0*/  FFMA R31, R36, R32, R17 ;  /* 0x00000020241f7223 */ /* 0x008fca0000000011 */
[----:B------:R2:W-:Y:S02]  /*0ec0*/  STG.E desc[UR8][R26.64], R31 ;  /* 0x0000001f1a007986 */ /* 0x0005e4000c101908 */
.L_x_188:
[----:B------:R-:W3:Y:S02]  /*0ed0*/  LDCU UR4, c[0x0][0x39c] ;  /* 0x00007380ff0477ac */ /* 0x000ee40008000800 */
[----:B---3--:R-:W-:-:S09]  /*0ee0*/  ULOP3.LUT UP0, URZ, UR4, 0x1, URZ, 0xc0, !UPT ;  /* 0x0000000104ff7892 */ /* 0x008fd2000f80c0ff */
[----:B------:R-:W-:Y:S05]  /*0ef0*/  BRA.U !UP0, `(.L_x_145) ;  /* 0x0000000108387547 */ /* 0x000fea000b800000 */
[----:B0-----:R-:W0:Y:S01]  /*0f00*/  LDC.64 R32, c[0x0][0x388] ;  /* 0x0000e200ff207b82 */ /* 0x001e220000000a00 */
[----:B------:R-:W3:Y:S01]  /*0f10*/  LDCU UR4, c[0x0][0x3a0] ;  /* 0x00007400ff0477ac */ /* 0x000ee20008000800 */
[----:B-12---:R-:W-:Y:S01]  /*0f20*/  IADD3 R17, PT, PT, R8, R7, RZ ;  /* 0x0000000708117210 */ /* 0x006fe20007ffe0ff */
[----:B------:R-:W-:Y:S01]  /*0f30*/  IMAD R15, R0, R13, R15 ;  /* 0x0000000d000f7224 */ /* 0x000fe200078e020f */
[----:B------:R-:W-:-:S03]  /*0f40*/  IADD3 R30, PT, PT, R6, R11, RZ ;  /* 0x0000000b061e7210 */ /* 0x000fc60007ffe0ff */
[----:B------:R-:W-:Y:S01]  /*0f50*/  IMAD R17, R2, R13, R17 ;  /* 0x0000000d02117224 */ /* 0x000fe200078e0211 */
[----:B------:R-:W1:Y:S03]  /*0f60*/  LDC.64 R28, c[0x0][0x390] ;  /* 0x0000e400ff1c7b82 */ /* 0x000e660000000a00 */
[----:B---3--:R-:W-:Y:S02]  /*0f70*/  IMAD R17, R17, UR4, R30 ;  /* 0x0000000411117c24 */ /* 0x008fe4000f8e021e */
[----:B0-----:R-:W-:-:S06]  /*0f80*/  IMAD.WIDE R32, R15, 0x4, R32 ;  /* 0x000000040f207825 */ /* 0x001fcc00078e0220 */
[----:B------:R-:W2:Y:S01]  /*0f90*/  LDG.E R32, desc[UR8][R32.64] ;  /* 0x0000000820207981 */ /* 0x000ea2000c1e1900 */
[----:B-1----:R-:W-:-:S06]  /*0fa0*/  IMAD.WIDE R28, R17, 0x4, R28 ;  /* 0x00000004111c7825 */ /* 0x002fcc00078e021c */
[----:B------:R-:W2:Y:S02]  /*0fb0*/  LDG.E R28, desc[UR8][R28.64] ;  /* 0x000000081c1c7981 */ /* 0x000ea4000c1e1900 */
[----:B--2--5:R-:W-:-:S05]  /*0fc0*/  FFMA R31, R32, R28, R31 ;  /* 0x0000001c201f7223 */ /* 0x024fca000000001f */
[----:B------:R3:W-:Y:S02]  /*0fd0*/  STG.E desc[UR8][R26.64], R31 ;  /* 0x0000001f1a007986 */ /* 0x0007e4000c101908 */
.L_x_145:
[----:B------:R-:W-:Y:S05]  /*0fe0*/  BSYNC.RECONVERGENT B1 ;  /* 0x0000000000017941 */ /* 0x000fea0003800200 */
.L_x_144:
[C---:B------:R-:W-:Y:S02]  /*0ff0*/  ISETP.NE.AND P0, PT, R11.reuse, R5, PT ;  /* 0x000000050b00720c */ /* 0x040fe40003f05270 */
[----:B------:R-:W-:-:S11]  /*1000*/  IADD3 R11, PT, PT, R11, 0x1, RZ ;  /* 0x000000010b0b7810 */ /* 0x000fd60007ffe0ff */
[----:B------:R-:W-:Y:S05]  /*1010*/  @P0 BRA `(.L_x_149) ;  /* 0xfffffff000ec0947 */ /* 0x000fea000383ffff */
.L_x_143:
[----:B------:R-:W-:Y:S05]  /*1020*/  BSYNC.RECONVERGENT B0 ;  /* 0x0000000000007941 */ /* 0x000fea0003800200 */
.L_x_142:
[----:B------:R-:W-:-:S13]  /*1030*/  ISETP.NE.AND P0, PT, R7, R10, PT ;  /* 0x0000000a0700720c */ /* 0x000fda0003f05270 */
[----:B------:R-:W-:Y:S05]  /*1040*/  @!P0 EXIT ;  /* 0x000000000000894d */ /* 0x000fea0003800000 */
[----:B------:R-:W-:Y:S01]  /*1050*/  IADD3 R7, PT, PT, R7, 0x1, RZ ;  /* 0x0000000107077810 */ /* 0x000fe20007ffe0ff */
[----:B------:R-:W-:Y:S06]  /*1060*/  BRA `(.L_x_150) ;  /* 0xfffffff000ac7947 */ /* 0x000fec000383ffff */
.L_x_151:
        /* <DEDUP_REMOVED lines=9> */
.L_x_215:


//--------------------- .text._Z6rotatePfS_iii    --------------------------
	.section	.text._Z6rotatePfS_iii,"ax",@progbits
	.align	128
        .global         _Z6rotatePfS_iii
        .type           _Z6rotatePfS_iii,@function
        .size           _Z6rotatePfS_iii,(.L_x_216 - _Z6rotatePfS_iii)
        .other          _Z6rotatePfS_iii,@"STO_CUDA_ENTRY STV_DEFAULT"
_Z6rotatePfS_iii:
.text._Z6rotatePfS_iii:
[----:B------:R-:W-:Y:S01]  /*0000*/  LDC R1, c[0x0][0x37c] ;  /* 0x0000df00ff017b82 */ /* 0x000fe20000000800 */
[----:B------:R-:W0:Y:S07]  /*0010*/  S2R R3, SR_TID.X ;  /* 0x0000000000037919 */ /* 0x000e2e0000002100 */
[----:B------:R-:W0:Y:S01]  /*0020*/  S2UR UR4, SR_CTAID.X ;  /* 0x00000000000479c3 */ /* 0x000e220000002500 */
[----:B------:R-:W1:Y:S01]  /*0030*/  LDCU UR7, c[0x0][0x398] ;  /* 0x00007300ff0777ac */ /* 0x000e620008000800 */
[----:B------:R-:W2:Y:S01]  /*0040*/  S2R R4, SR_TID.Y ;  /* 0x0000000000047919 */ /* 0x000ea20000002200 */
[----:B------:R-:W3:Y:S05]  /*0050*/  S2R R9, SR_TID.Z ;  /* 0x0000000000097919 */ /* 0x000eea0000002300 */
[----:B------:R-:W0:Y:S08]  /*0060*/  LDC R0, c[0x0][0x360] ;  /* 0x0000d800ff007b82 */ /* 0x000e300000000800 */
[----:B------:R-:W2:Y:S08]  /*0070*/  S2UR UR5, SR_CTAID.Y ;  /* 0x00000000000579c3 */ /* 0x000eb00000002600 */
[----:B------:R-:W2:Y:S08]  /*0080*/  LDC R7, c[0x0][0x364] ;  /* 0x0000d900ff077b82 */ /* 0x000eb00000000800 */
[----:B------:R-:W3:Y:S01]  /*0090*/  S2UR UR6, SR_CTAID.Z ;  /* 0x00000000000679c3 */ /* 0x000ee20000002700 */
[----:B0-----:R-:W-:-:S05]  /*00a0*/  IMAD R0, R0, UR4, R3 ;  /* 0x0000000400007c24 */ /* 0x001fca000f8e0203 */
[----:B------:R-:W-:Y:S02]  /*00b0*/  LOP3.LUT R5, RZ, R0, RZ, 0x33, !PT ;  /* 0x00000000ff057212 */ /* 0x000fe400078e33ff */
[----:B------:R-:W3:Y:S02]  /*00c0*/  LDC R8, c[0x0][0x368] ;  /* 0x0000da00ff087b82 */ /* 0x000ee40000000800 */
[----:B-1----:R-:W-:-:S06]  /*00d0*/  IADD3 R6, PT, PT, R5, UR7, RZ ;  /* 0x0000000705067c10 */ /* 0x002fcc000fffe0ff */
[----:B------:R-:W0:Y:S01]  /*00e0*/  LDC.64 R2, c[0x0][0x388] ;  /* 0x0000e200ff027b82 */ /* 0x000e220000000a00 */
[----:B--2---:R-:W-:Y:S01]  /*00f0*/  IMAD R7, R7, UR5, R4 ;  /* 0x0000000507077c24 */ /* 0x004fe2000f8e0204 */
[----:B------:R-:W1:Y:S04]  /*0100*/  LDCU.64 UR4, c[0x0][0x358] ;  /* 0x00006b00ff0477ac */ /* 0x000e680008000a00 */
[----:B------:R-:W-:-:S04]  /*0110*/  LOP3.LUT R4, RZ, R7, RZ, 0x33, !PT ;  /* 0x00000007ff047212 */ /* 0x000fc800078e33ff */
[----:B------:R-:W-:-:S05]  /*0120*/  IADD3 R5, PT, PT, R4, UR7, RZ ;  /* 0x0000000704057c10 */ /* 0x000fca000fffe0ff */
[----:B------:R-:W-:Y:S02]  /*0130*/  IMAD R5, R5, UR7, R6 ;  /* 0x0000000705057c24 */ /* 0x000fe4000f8e0206 */
[----:B---3--:R-:W-:-:S04]  /*0140*/  IMAD R4, R8, UR6, R9 ;  /* 0x0000000608047c24 */ /* 0x008fc8000f8e0209 */
[----:B------:R-:W-:-:S04]  /*0150*/  IMAD R6, R4, UR7, RZ ;  /* 0x0000000704067c24 */ /* 0x000fc8000f8e02ff */
[----:B------:R-:W-:-:S04]  /*0160*/  IMAD R5, R6, UR7, R5 ;  /* 0x0000000706057c24 */ /* 0x000fc8000f8e0205 */
[----:B0-----:R-:W-:Y:S02]  /*0170*/  IMAD.WIDE R2, R5, 0x4, R2 ;  /* 0x0000000405027825 */ /* 0x001fe400078e0202 */
[----:B------:R-:W0:Y:S04]  /*0180*/  LDC.64 R4, c[0x0][0x380] ;  /* 0x0000e000ff047b82 */ /* 0x000e280000000a00 */
[----:B-1----:R-:W2:Y:S01]  /*0190*/  LDG.E R3, desc[UR4][R2.64] ;  /* 0x0000000402037981 */ /* 0x002ea2000c1e1900 */
[----:B------:R-:W-:-:S04]  /*01a0*/  IMAD R7, R7, UR7, R0 ;  /* 0x0000000707077c24 */ /* 0x000fc8000f8e0200 */
[----:B------:R-:W-:-:S04]  /*01b0*/  IMAD R7, R6, UR7, R7 ;  /* 0x0000000706077c24 */ /* 0x000fc8000f8e0207 */
[----:B0-----:R-:W-:-:S05]  /*01c0*/  IMAD.WIDE R4, R7, 0x4, R4 ;  /* 0x0000000407047825 */ /* 0x001fca00078e0204 */
[----:B--2---:R-:W-:Y:S01]  /*01d0*/  STG.E desc[UR4][R4.64], R3 ;  /* 0x0000000304007986 */ /* 0x004fe2000c101904 */
[----:B------:R-:W-:Y:S05]  /*01e0*/  EXIT ;  /* 0x000000000000794d */ /* 0x000fea0003800000 */
.L_x_152:
        /* <DEDUP_REMOVED lines=9> */
.L_x_216:


//--------------------- .text._Z7conv_bpPfS_S_iiiii --------------------------
	.section	.text._Z7conv_bpPfS_S_iiiii,"ax",@progbits
	.align	128
        .global         _Z7conv_bpPfS_S_iiiii
        .type           _Z7conv_bpPfS_S_iiiii,@function
        .size           _Z7conv_bpPfS_S_iiiii,(.L_x_217 - _Z7conv_bpPfS_S_iiiii)
        .other          _Z7conv_bpPfS_S_iiiii,@"STO_CUDA_ENTRY STV_DEFAULT"
_Z7conv_bpPfS_S_iiiii:
.text._Z7conv_bpPfS_S_iiiii:
[----:B------:R-:W-:Y:S01]  /*0000*/  LDC R1, c[0x0][0x37c] ;  /* 0x0000df00ff017b82 */ /* 0x000fe20000000800 */
[----:B------:R-:W0:Y:S07]  /*0010*/  S2R R3, SR_TID.Y ;  /* 0x0000000000037919 */ /* 0x000e2e0000002200 */
[----:B------:R-:W1:Y:S01]  /*0020*/  LDC R5, c[0x0][0x360] ;  /* 0x0000d800ff057b82 */ /* 0x000e620000000800 */
[----:B------:R-:W2:Y:S01]  /*0030*/  LDCU.64 UR10, c[0x0][0x3a0] ;  /* 0x00007400ff0a77ac */ /* 0x000ea20008000a00 */
[----:B------:R-:W3:Y:S01]  /*0040*/  S2R R0, SR_TID.Z ;  /* 0x0000000000007919 */ /* 0x000ee20000002300 */
[----:B------:R-:W1:Y:S05]  /*0050*/  S2R R2, SR_TID.X ;  /* 0x0000000000027919 */ /* 0x000e6a0000002100 */
[----:B------:R-:W0:Y:S08]  /*0060*/  S2UR UR6, SR_CTAID.Y ;  /* 0x00000000000679c3 */ /* 0x000e300000002600 */
[----:B------:R-:W0:Y:S01]  /*0070*/  LDC R8, c[0x0][0x364] ;  /* 0x0000d900ff087b82 */ /* 0x000e220000000800 */
[----:B--2---:R-:W-:-:S04]  /*0080*/  ULEA.HI UR4, UR10, UR10, URZ, 0x1 ;  /* 0x0000000a0a047291 */ /* 0x004fc8000f8f08ff */
[----:B------:R-:W-:-:S03]  /*0090*/  USHF.R.S32.HI UR4, URZ, 0x1, UR4 ;  /* 0x00000001ff047899 */ /* 0x000fc60008011404 */
[----:B------:R-:W3:Y:S08]  /*00a0*/  S2UR UR8, SR_CTAID.Z ;  /* 0x00000000000879c3 */ /* 0x000ef00000002700 */
[----:B------:R-:W3:Y:S08]  /*00b0*/  LDC R7, c[0x0][0x398] ;  /* 0x0000e600ff077b82 */ /* 0x000ef00000000800 */
[----:B------:R-:W1:Y:S01]  /*00c0*/  S2UR UR5, SR_CTAID.X ;  /* 0x00000000000579c3 */ /* 0x000e620000002500 */
[----:B0-----:R-:W-:Y:S01]  /*00d0*/  IMAD R8, R8, UR6, R3 ;  /* 0x0000000608087c24 */ /* 0x001fe2000f8e0203 */
[----:B------:R-:W0:Y:S06]  /*00e0*/  LDCU.64 UR6, c[0x0][0x358] ;  /* 0x00006b00ff0677ac */ /* 0x000e2c0008000a00 */
[----:B------:R-:W2:Y:S01]  /*00f0*/  LDC.64 R12, c[0x0][0x380] ;  /* 0x0000e000ff0c7b82 */ /* 0x000ea20000000a00 */
[----:B---3--:R-:W-:-:S02]  /*0100*/  IMAD R3, R7, UR8, R0 ;  /* 0x0000000807037c24 */ /* 0x008fc4000f8e0200 */
[----:B------:R-:W-:Y:S02]  /*0110*/  VIADD R7, R8, -UR4 ;  /* 0x8000000408077c36 */ /* 0x000fe40008000000 */
[----:B------:R-:W-:Y:S02]  /*0120*/  IMAD R4, R3, UR10, R8 ;  /* 0x0000000a03047c24 */ /* 0x000fe4000f8e0208 */
[----:B-1----:R-:W-:Y:S02]  /*0130*/  IMAD R5, R5, UR5, R2 ;  /* 0x0000000505057c24 */ /* 0x002fe4000f8e0202 */
[----:B------:R-:W-:Y:S02]  /*0140*/  VIADD R2, R7, UR11 ;  /* 0x0000000b07027c36 */ /* 0x000fe40008000000 */
[----:B------:R-:W-:-:S03]  /*0150*/  IMAD R3, R4, UR10, R5 ;  /* 0x0000000a04037c24 */ /* 0x000fc6000f8e0205 */
[----:B------:R-:W-:Y:S01]  /*0160*/  ISETP.GE.AND P0, PT, R7, R2, PT ;  /* 0x000000020700720c */ /* 0x000fe20003f06270 */
[----:B--2---:R-:W-:-:S05]  /*0170*/  IMAD.WIDE R12, R3, 0x4, R12 ;  /* 0x00000004030c7825 */ /* 0x004fca00078e020c */
[----:B0-----:R0:W-:Y:S07]  /*0180*/  STG.E desc[UR6][R12.64], RZ ;  /* 0x000000ff0c007986 */ /* 0x0011ee000c101906 */
[----:B------:R-:W-:Y:S05]  /*0190*/  @P0 EXIT ;  /* 0x000000000000094d */ /* 0x000fea0003800000 */
[----:B------:R-:W1:Y:S01]  /*01a0*/  LDC R15, c[0x0][0x3a8] ;  /* 0x0000ea00ff0f7b82 */ /* 0x000e620000000800 */
[----:B------:R-:W-:Y:S02]  /*01b0*/  UIMAD UR5, UR8, UR11, UR4 ;  /* 0x0000000b080572a4 */ /* 0x000fe4000f8e0204 */
[C---:B------:R-:W-:Y:S01]  /*01c0*/  IADD3 R4, PT, PT, R5.reuse, -UR4, RZ ;  /* 0x8000000405047c10 */ /* 0x040fe2000fffe0ff */
[----:B------:R-:W2:Y:S01]  /*01d0*/  LDCU UR9, c[0x0][0x3a8] ;  /* 0x00007500ff0977ac */ /* 0x000ea20008000800 */
[----:B------:R-:W-:Y:S02]  /*01e0*/  IADD3 R5, PT, PT, -R5, UR4, RZ ;  /* 0x0000000405057c10 */ /* 0x000fe4000fffe1ff */
[C---:B------:R-:W-:Y:S02]  /*01f0*/  IADD3 R6, PT, PT, -R8.reuse, UR4, RZ ;  /* 0x0000000408067c10 */ /* 0x040fe4000fffe1ff */
[----:B------:R-:W-:Y:S01]  /*0200*/  IADD3 R8, PT, PT, -R8, UR5, RZ ;  /* 0x0000000508087c10 */ /* 0x000fe2000fffe1ff */
[C---:B-1----:R-:W-:Y:S01]  /*0210*/  VIADD R3, R15.reuse, 0xffffffff ;  /* 0xffffffff0f037836 */ /* 0x042fe20000000000 */
[C---:B------:R-:W-:Y:S01]  /*0220*/  LOP3.LUT R10, R15.reuse, 0x3, RZ, 0xc0, !PT ;  /* 0x000000030f0a7812 */ /* 0x040fe200078ec0ff */
[----:B------:R-:W-:-:S02]  /*0230*/  IMAD R11, R15, UR11, RZ ;  /* 0x0000000b0f0b7c24 */ /* 0x000fc4000f8e02ff */
[----:B------:R-:W-:Y:S01]  /*0240*/  IMAD.IADD R9, R4, 0x1, R15 ;  /* 0x0000000104097824 */ /* 0x000fe200078e020f */
[----:B------:R-:W-:Y:S01]  /*0250*/  ISETP.GE.U32.AND P2, PT, R3, 0x3, PT ;  /* 0x000000030300780c */ /* 0x000fe20003f46070 */
[----:B------:R-:W-:Y:S02]  /*0260*/  IMAD.MOV.U32 R3, RZ, RZ, R7 ;  /* 0x000000ffff037224 */ /* 0x000fe400078e0007 */
[C---:B------:R-:W-:Y:S02]  /*0270*/  IMAD R20, R11.reuse, R0, RZ ;  /* 0x000000000b147224 */ /* 0x040fe400078e02ff */
[----:B------:R-:W-:Y:S02]  /*0280*/  IMAD.MOV.U32 R7, RZ, RZ, RZ ;  /* 0x000000ffff077224 */ /* 0x000fe400078e00ff */
[----:B--2---:R-:W-:-:S07]  /*0290*/  IMAD R11, R11, UR8, R5 ;  /* 0x000000080b0b7c24 */ /* 0x004fce000f8e0205 */
.L_x_160:
[----:B------:R-:W-:Y:S01]  /*02a0*/  ISETP.GE.AND P0, PT, R4, R9, PT ;  /* 0x000000090400720c */ /* 0x000fe20003f06270 */
[----:B------:R-:W-:-:S12]  /*02b0*/  BSSY.RECONVERGENT B0, `(.L_x_153) ;  /* 0x000006c000007945 */ /* 0x000fd80003800200 */
[----:B-12---:R-:W-:Y:S05]  /*02c0*/  @P0 BRA `(.L_x_154) ;  /* 0x0000000400a80947 */ /* 0x006fea0003800000 */
[----:B------:R-:W-:Y:S01]  /*02d0*/  ISETP.NE.AND P0, PT, R10, RZ, PT ;  /* 0x000000ff0a00720c */ /* 0x000fe20003f05270 */
[----:B------:R-:W-:-:S12]  /*02e0*/  IMAD.MOV.U32 R22, RZ, RZ, R4 ;  /* 0x000000ffff167224 */ /* 0x000fd800078e0004 */
[----:B------:R-:W-:Y:S05]  /*02f0*/  @!P0 BRA `(.L_x_155) ;  /* 0x0000000000c88947 */ /* 0x000fea0003800000 */
[----:B------:R-:W1:Y:S01]  /*0300*/  LDC R18, c[0x0][0x3a8] ;  /* 0x0000ea00ff127b82 */ /* 0x000e620000000800 */
[----:B------:R-:W2:Y:S01]  /*0310*/  LDCU UR4, c[0x0][0x3a4] ;  /* 0x00007480ff0477ac */ /* 0x000ea20008000800 */
[----:B------:R-:W-:Y:S01]  /*0320*/  LOP3.LUT R19, R4, R3, RZ, 0xfc, !PT ;  /* 0x0000000304137212 */ /* 0x000fe200078efcff */
[----:B------:R-:W-:-:S03]  /*0330*/  IMAD.IADD R22, R6, 0x1, R3 ;  /* 0x0000000106167824 */ /* 0x000fc600078e0203 */
[----:B------:R-:W-:Y:S02]  /*0340*/  SHF.R.U32.HI R19, RZ, 0x1f, R19 ;  /* 0x0000001fff137819 */ /* 0x000fe40000011613 */
[----:B------:R-:W3:Y:S08]  /*0350*/  LDC.64 R14, c[0x0][0x388] ;  /* 0x0000e200ff0e7b82 */ /* 0x000ef00000000a00 */
[----:B------:R-:W4:Y:S01]  /*0360*/  LDC.64 R16, c[0x0][0x390] ;  /* 0x0000e400ff107b82 */ /* 0x000f220000000a00 */
[----:B--2---:R-:W-:-:S04]  /*0370*/  ISETP.GE.AND P0, PT, R3, UR4, PT ;  /* 0x0000000403007c0c */ /* 0x004fc8000bf06270 */
[-C--:B-1----:R-:W-:Y:S01]  /*0380*/  ISETP.GE.OR P1, PT, R4, R18.reuse, P0 ;  /* 0x000000120400720c */ /* 0x082fe20000726670 */
[-C--:B------:R-:W-:Y:S02]  /*0390*/  IMAD R21, R3, R18.reuse, R20 ;  /* 0x0000001203157224 */ /* 0x080fe400078e0214 */
[----:B------:R-:W-:Y:S01]  /*03a0*/  IMAD R23, R22, R18, R11 ;  /* 0x0000001216177224 */ /* 0x000fe200078e020b */
[----:B------:R-:W-:Y:S02]  /*03b0*/  ISETP.EQ.U32.OR P1, PT, R19, 0x1, P1 ;  /* 0x000000011300780c */ /* 0x000fe40000f22470 */
[C---:B------:R-:W-:Y:S01]  /*03c0*/  IADD3 R21, PT, PT, R4.reuse, R21, RZ ;  /* 0x0000001504157210 */ /* 0x040fe20007ffe0ff */
[----:B------:R-:W-:-:S04]  /*03d0*/  IMAD.IADD R23, R4, 0x1, R23 ;  /* 0x0000000104177824 */ /* 0x000fc800078e0217 */
[----:B---3--:R-:W-:-:S04]  /*03e0*/  IMAD.WIDE R14, R21, 0x4, R14 ;  /* 0x00000004150e7825 */ /* 0x008fc800078e020e */
[----:B----4-:R-:W-:Y:S02]  /*03f0*/  IMAD.WIDE R16, R23, 0x4, R16 ;  /* 0x0000000417107825 */ /* 0x010fe400078e0210 */
[----:B------:R-:W2:Y:S04]  /*0400*/  @!P1 LDG.E R22, desc[UR6][R14.64] ;  /* 0x000000060e169981 */ /* 0x000ea8000c1e1900 */
[----:B------:R-:W2:Y:S01]  /*0410*/  @!P1 LDG.E R19, desc[UR6][R16.64] ;  /* 0x0000000610139981 */ /* 0x000ea2000c1e1900 */
[----:B------:R-:W-:Y:S01]  /*0420*/  BSSY.RECONVERGENT B1, `(.L_x_155) ;  /* 0x000001f000017945 */ /* 0x000fe20003800200 */
[----:B--2---:R-:W-:Y:S01]  /*0430*/  @!P1 FFMA R7, R22, R19, R7 ;  /* 0x0000001316079223 */ /* 0x004fe20000000007 */
[----:B------:R-:W-:-:S04]  /*0440*/  VIADD R22, R4, 0x1 ;  /* 0x0000000104167836 */ /* 0x000fc80000000000 */
[----:B------:R1:W-:Y:S01]  /*0450*/  @!P1 STG.E desc[UR6][R12.64], R7 ;  /* 0x000000070c009986 */ /* 0x0003e2000c101906 */
[----:B------:R-:W-:-:S13]  /*0460*/  ISETP.NE.AND P1, PT, R10, 0x1, PT ;  /* 0x000000010a00780c */ /* 0x000fda0003f25270 */
[----:B-1----:R-:W-:Y:S05]  /*0470*/  @!P1 BRA `(.L_x_156) ;  /* 0x0000000000649947 */ /* 0x002fea0003800000 */
[C---:B------:R-:W-:Y:S01]  /*0480*/  LOP3.LUT R19, R22.reuse, R3, RZ, 0xfc, !PT ;  /* 0x0000000316137212 */ /* 0x040fe200078efcff */
[----:B------:R-:W-:Y:S01]  /*0490*/  BSSY.RECONVERGENT B2, `(.L_x_157) ;  /* 0x000000b000027945 */ /* 0x000fe20003800200 */
[----:B------:R-:W-:Y:S01]  /*04a0*/  ISETP.GE.OR P1, PT, R22, R18, P0 ;  /* 0x000000121600720c */ /* 0x000fe20000726670 */
[----:B------:R-:W-:Y:S01]  /*04b0*/  VIADD R21, R4, 0x2 ;  /* 0x0000000204157836 */ /* 0x000fe20000000000 */
[----:B------:R-:W-:Y:S02]  /*04c0*/  SHF.R.U32.HI R19, RZ, 0x1f, R19 ;  /* 0x0000001fff137819 */ /* 0x000fe40000011613 */
[----:B------:R-:W-:Y:S02]  /*04d0*/  ISETP.NE.AND P3, PT, R10, 0x2, PT ;  /* 0x000000020a00780c */ /* 0x000fe40003f65270 */
[----:B------:R-:W-:-:S13]  /*04e0*/  ISETP.EQ.U32.OR P1, PT, R19, 0x1, P1 ;  /* 0x000000011300780c */ /* 0x000fda0000f22470 */
[----:B------:R-:W-:Y:S05]  /*04f0*/  @P1 BRA `(.L_x_158) ;  /* 0x0000000000101947 */ /* 0x000fea0003800000 */
[----:B------:R-:W2:Y:S04]  /*0500*/  LDG.E R22, desc[UR6][R14.64+0x4] ;  /* 0x000004060e167981 */ /* 0x000ea8000c1e1900 */
[----:B------:R-:W2:Y:S02]  /*0510*/  LDG.E R19, desc[UR6][R16.64+0x4] ;  /* 0x0000040610137981 */ /* 0x000ea4000c1e1900 */
[----:B--2---:R-:W-:-:S05]  /*0520*/  FFMA R7, R22, R19, R7 ;  /* 0x0000001316077223 */ /* 0x004fca0000000007 */
[----:B------:R1:W-:Y:S02]  /*0530*/  STG.E desc[UR6][R12.64], R7 ;  /* 0x000000070c007986 */ /* 0x0003e4000c101906 */
.L_x_158:
[----:B------:R-:W-:Y:S05]  /*0540*/  BSYNC.RECONVERGENT B2 ;  /* 0x0000000000027941 */ /* 0x000fea0003800200 */
.L_x_157:
[----:B------:R-:W-:Y:S01]  /*0550*/  MOV R22, R21 ;  /* 0x0000001500167202 */ /* 0x000fe20000000f00 */
[----:B------:R-:W-:Y:S06]  /*0560*/  @!P3 BRA `(.L_x_156) ;  /* 0x000000000028b947 */ /* 0x000fec0003800000 */
[C---:B------:R-:W-:Y:S01]  /*0570*/  LOP3.LUT R19, R21.reuse, R3, RZ, 0xfc, !PT ;  /* 0x0000000315137212 */ /* 0x040fe200078efcff */
[----:B------:R-:W-:Y:S01]  /*0580*/  VIADD R22, R4, 0x3 ;  /* 0x0000000304167836 */ /* 0x000fe20000000000 */
[----:B------:R-:W-:Y:S02]  /*0590*/  ISETP.GE.OR P0, PT, R21, R18, P0 ;  /* 0x000000121500720c */ /* 0x000fe40000706670 */
[----:B------:R-:W-:-:S04]  /*05a0*/  SHF.R.U32.HI R19, RZ, 0x1f, R19 ;  /* 0x0000001fff137819 */ /* 0x000fc80000011613 */
[----:B------:R-:W-:-:S13]  /*05b0*/  ISETP.EQ.U32.OR P0, PT, R19, 0x1, P0 ;  /* 0x000000011300780c */ /* 0x000fda0000702470 */
[----:B------:R-:W-:Y:S05]  /*05c0*/  @P0 BRA `(.L_x_156) ;  /* 0x0000000000100947 */ /* 0x000fea0003800000 */
[----:B------:R-:W1:Y:S04]  /*05d0*/  LDG.E R14, desc[UR6][R14.64+0x8] ;  /* 0x000008060e0e7981 */ /* 0x000e68000c1e1900 */
[----:B------:R-:W1:Y:S02]  /*05e0*/  LDG.E R16, desc[UR6][R16.64+0x8] ;  /* 0x0000080610107981 */ /* 0x000e64000c1e1900 */
[----:B-1----:R-:W-:-:S05]  /*05f0*/  FFMA R7, R14, R16, R7 ;  /* 0x000000100e077223 */ /* 0x002fca0000000007 */
[----:B------:R2:W-:Y:S02]  /*0600*/  STG.E desc[UR6][R12.64], R7 ;  /* 0x000000070c007986 */ /* 0x0005e4000c101906 */
.L_x_156:
[----:B------:R-:W-:Y:S05]  /*0610*/  BSYNC.RECONVERGENT B1 ;  /* 0x0000000000017941 */ /* 0x000fea0003800200 */
.L_x_155:
[----:B------:R-:W-:Y:S05]  /*0620*/  @!P2 BRA `(.L_x_154) ;  /* 0x0000000000d0a947 */ /* 0x000fea0003800000 */
[----:B------:R-:W3:Y:S01]  /*0630*/  LDCU UR4, c[0x0][0x3a4] ;  /* 0x00007480ff0477ac */ /* 0x000ee20008000800 */
[----:B------:R-:W4:Y:S01]  /*0640*/  LDC.64 R14, c[0x0][0x388] ;  /* 0x0000e200ff0e7b82 */ /* 0x000f220000000a00 */
[--C-:B------:R-:W-:Y:S01]  /*0650*/  IMAD.IADD R21, R5, 0x1, R22.reuse ;  /* 0x0000000105157824 */ /* 0x100fe200078e0216 */
[----:B------:R-:W5:Y:S01]  /*0660*/  LDCU UR5, c[0x0][0x3a8] ;  /* 0x00007500ff0577ac */ /* 0x000f620008000800 */
[--C-:B------:R-:W-:Y:S02]  /*0670*/  IMAD.IADD R16, R8, 0x1, R3.reuse ;  /* 0x0000000108107824 */ /* 0x100fe400078e0203 */
[----:B---3--:R-:W-:Y:S01]  /*0680*/  IMAD R23, R0, UR4, R3 ;  /* 0x0000000400177c24 */ /* 0x008fe2000f8e0203 */
[----:B------:R-:W-:Y:S01]  /*0690*/  ISETP.GE.AND P3, PT, R3, UR4, PT ;  /* 0x0000000403007c0c */ /* 0x000fe2000bf66270 */
[----:B-----5:R-:W-:Y:S02]  /*06a0*/  IMAD R21, R16, UR5, R21 ;  /* 0x0000000510157c24 */ /* 0x020fe4000f8e0215 */
[----:B------:R-:W-:-:S10]  /*06b0*/  IMAD R23, R23, UR5, R22 ;  /* 0x0000000517177c24 */ /* 0x000fd4000f8e0216 */
.L_x_159:
[----:B------:R-:W3:Y:S01]  /*06c0*/  LDC.64 R18, c[0x0][0x390] ;  /* 0x0000e400ff127b82 */ /* 0x000ee20000000a00 */
[C---:B------:R-:W-:Y:S02]  /*06d0*/  LOP3.LUT R16, R22.reuse, R3, RZ, 0xfc, !PT ;  /* 0x0000000316107212 */ /* 0x040fe400078efcff */
[----:B------:R-:W-:Y:S02]  /*06e0*/  ISETP.GE.OR P1, PT, R22, UR9, P3 ;  /* 0x0000000916007c0c */ /* 0x000fe40009f26670 */
[----:B------:R-:W-:-:S04]  /*06f0*/  SHF.R.U32.HI R16, RZ, 0x1f, R16 ;  /* 0x0000001fff107819 */ /* 0x000fc80000011610 */
[----:B------:R-:W-:Y:S01]  /*0700*/  ISETP.EQ.U32.OR P1, PT, R16, 0x1, P1 ;  /* 0x000000011000780c */ /* 0x000fe20000f22470 */
[----:B----4-:R-:W-:-:S12]  /*0710*/  IMAD.WIDE R16, R23, 0x4, R14 ;  /* 0x0000000417107825 */ /* 0x010fd800078e020e */
[----:B------:R-:W1:Y:S01]  /*0720*/  @!P1 LDG.E R24, desc[UR6][R16.64] ;  /* 0x0000000610189981 */ /* 0x000e62000c1e1900 */
[----:B---3--:R-:W-:-:S05]  /*0730*/  IMAD.WIDE R18, R21, 0x4, R18 ;  /* 0x0000000415127825 */ /* 0x008fca00078e0212 */
[----:B------:R-:W1:Y:S01]  /*0740*/  @!P1 LDG.E R25, desc[UR6][R18.64] ;  /* 0x0000000612199981 */ /* 0x000e62000c1e1900 */
[----:B------:R-:W-:-:S04]  /*0750*/  IADD3 R26, PT, PT, R22, 0x1, RZ ;  /* 0x00000001161a7810 */ /* 0x000fc80007ffe0ff */
[----:B------:R-:W-:Y:S01]  /*0760*/  ISETP.GE.OR P0, PT, R26, UR9, P3 ;  /* 0x000000091a007c0c */ /* 0x000fe20009f06670 */
[----:B-12---:R-:W-:Y:S01]  /*0770*/  @!P1 FFMA R7, R24, R25, R7 ;  /* 0x0000001918079223 */ /* 0x006fe20000000007 */
[----:B------:R-:W-:-:S04]  /*0780*/  LOP3.LUT R24, R26, R3, RZ, 0xfc, !PT ;  /* 0x000000031a187212 */ /* 0x000fc800078efcff */
[----:B------:R-:W-:-:S04]  /*0790*/  SHF.R.U32.HI R24, RZ, 0x1f, R24 ;  /* 0x0000001fff187819 */ /* 0x000fc80000011618 */
[----:B------:R-:W-:Y:S01]  /*07a0*/  ISETP.EQ.U32.OR P0, PT, R24, 0x1, P0 ;  /* 0x000000011800780c */ /* 0x000fe20000702470 */
[----:B------:R1:W-:-:S12]  /*07b0*/  @!P1 STG.E desc[UR6][R12.64], R7 ;  /* 0x000000070c009986 */ /* 0x0003d8000c101906 */
[----:B------:R-:W1:Y:S04]  /*07c0*/  @!P0 LDG.E R24, desc[UR6][R16.64+0x4] ;  /* 0x0000040610188981 */ /* 0x000e68000c1e1900 */
[----:B------:R-:W1:Y:S01]  /*07d0*/  @!P0 LDG.E R25, desc[UR6][R18.64+0x4] ;  /* 0x0000040612198981 */ /* 0x000e62000c1e1900 */
[----:B------:R-:W-:-:S05]  /*07e0*/  VIADD R26, R22, 0x2 ;  /* 0x00000002161a7836 */ /* 0x000fca0000000000 */
[----:B------:R-:W-:Y:S01]  /*07f0*/  ISETP.GE.OR P1, PT, R26, UR9, P3 ;  /* 0x000000091a007c0c */ /* 0x000fe20009f26670 */
[----:B-1----:R-:W-:Y:S01]  /*0800*/  @!P0 FFMA R7, R24, R25, R7 ;  /* 0x0000001918078223 */ /* 0x002fe20000000007 */
[----:B------:R-:W-:-:S04]  /*0810*/  LOP3.LUT R24, R26, R3, RZ, 0xfc, !PT ;  /* 0x000000031a187212 */ /* 0x000fc800078efcff */
[----:B------:R-:W-:-:S04]  /*0820*/  SHF.R.U32.HI R24, RZ, 0x1f, R24 ;  /* 0x0000001fff187819 */ /* 0x000fc80000011618 */
[----:B------:R-:W-:Y:S01]  /*0830*/  ISETP.EQ.U32.OR P1, PT, R24, 0x1, P1 ;  /* 0x000000011800780c */ /* 0x000fe20000f22470 */
[----:B------:R1:W-:-:S12]  /*0840*/  @!P0 STG.E desc[UR6][R12.64], R7 ;  /* 0x000000070c008986 */ /* 0x0003d8000c101906 */
[----:B------:R-:W1:Y:S04]  /*0850*/  @!P1 LDG.E R24, desc[UR6][R16.64+0x8] ;  /* 0x0000080610189981 */ /* 0x000e68000c1e1900 */
[----:B------:R-:W1:Y:S01]  /*0860*/  @!P1 LDG.E R25, desc[UR6][R18.64+0x8] ;  /* 0x0000080612199981 */ /* 0x000e62000c1e1900 */
[----:B------:R-:W-:-:S05]  /*0870*/  VIADD R26, R22, 0x3 ;  /* 0x00000003161a7836 */ /* 0x000fca0000000000 */
[C---:B------:R-:W-:Y:S02]  /*0880*/  ISETP.GE.OR P0, PT, R26.reuse, UR9, P3 ;  /* 0x000000091a007c0c */ /* 0x040fe40009f06670 */
[----:B------:R-:W-:-:S04]  /*0890*/  LOP3.LUT R26, R26, R3, RZ, 0xfc, !PT ;  /* 0x000000031a1a7212 */ /* 0x000fc800078efcff */
[----:B------:R-:W-:-:S04]  /*08a0*/  SHF.R.U32.HI R26, RZ, 0x1f, R26 ;  /* 0x0000001fff1a7819 */ /* 0x000fc8000001161a */
[----:B------:R-:W-:Y:S01]  /*08b0*/  ISETP.EQ.U32.OR P0, PT, R26, 0x1, P0 ;  /* 0x000000011a00780c */ /* 0x000fe20000702470 */
[----:B-1----:R-:W-:-:S05]  /*08c0*/  @!P1 FFMA R7, R24, R25, R7 ;  /* 0x0000001918079223 */ /* 0x002fca0000000007 */
[----:B------:R1:W-:Y:S07]  /*08d0*/  @!P1 STG.E desc[UR6][R12.64], R7 ;  /* 0x000000070c009986 */ /* 0x0003ee000c101906 */
[----:B------:R-:W1:Y:S04]  /*08e0*/  @!P0 LDG.E R24, desc[UR6][R16.64+0xc] ;  /* 0x00000c0610188981 */ /* 0x000e68000c1e1900 */
[----:B------:R-:W1:Y:S01]  /*08f0*/  @!P0 LDG.E R25, desc[UR6][R18.64+0xc] ;  /* 0x00000c0612198981 */ /* 0x000e62000c1e1900 */
[----:B------:R-:W-:Y:S01]  /*0900*/  VIADD R22, R22, 0x4 ;  /* 0x0000000416167836 */ /* 0x000fe20000000000 */
[----:B------:R-:W-:Y:S01]  /*0910*/  IADD3 R23, PT, PT, R23, 0x4, RZ ;  /* 0x0000000417177810 */ /* 0x000fe20007ffe0ff */
[----:B------:R-:W-:-:S02]  /*0920*/  VIADD R21, R21, 0x4 ;  /* 0x0000000415157836 */ /* 0x000fc40000000000 */
[----:B-1----:R-:W-:-:S05]  /*0930*/  @!P0 FFMA R7, R24, R25, R7 ;  /* 0x0000001918078223 */ /* 0x002fca0000000007 */
[----:B------:R3:W-:Y:S01]  /*0940*/  @!P0 STG.E desc[UR6][R12.64], R7 ;  /* 0x000000070c008986 */ /* 0x0007e2000c101906 */
[----:B------:R-:W-:-:S13]  /*0950*/  ISETP.NE.AND P0, PT, R22, R9, PT ;  /* 0x000000091600720c */ /* 0x000fda0003f05270 */
[----:B---3--:R-:W-:Y:S05]  /*0960*/  @P0 BRA `(.L_x_159) ;  /* 0xfffffffc00540947 */ /* 0x008fea000383ffff */
.L_x_154:
[----:B------:R-:W-:Y:S05]  /*0970*/  BSYNC.RECONVERGENT B0 ;  /* 0x0000000000007941 */ /* 0x000fea0003800200 */
.L_x_153:
[----:B------:R-:W-:-:S05]  /*0980*/  VIADD R3, R3, 0x1 ;  /* 0x0000000103037836 */ /* 0x000fca0000000000 */
[----:B------:R-:W-:-:S13]  /*0990*/  ISETP.NE.AND P0, PT, R3, R2, PT ;  /* 0x000000020300720c */ /* 0x000fda0003f05270 */
[----:B------:R-:W-:Y:S05]  /*09a0*/  @P0 BRA `(.L_x_160) ;  /* 0xfffffff8003c0947 */ /* 0x000fea000383ffff */
[----:B------:R-:W-:Y:S05]  /*09b0*/  EXIT ;  /* 0x000000000000794d */ /* 0x000fea0003800000 */
.L_x_161:
        /* <DEDUP_REMOVED lines=12> */
.L_x_217:


//--------------------- .text._Z7conv_fpPfS_S_iiiii --------------------------
	.section	.text._Z7conv_fpPfS_S_iiiii,"ax",@progbits
	.align	128
        .global         _Z7conv_fpPfS_S_iiiii
        .type           _Z7conv_fpPfS_S_iiiii,@function
        .size           _Z7conv_fpPfS_S_iiiii,(.L_x_218 - _Z7conv_fpPfS_S_iiiii)
        .other          _Z7conv_fpPfS_S_iiiii,@"STO_CUDA_ENTRY STV_DEFAULT"
_Z7conv_fpPfS_S_iiiii:
.text._Z7conv_fpPfS_S_iiiii:
[----:B------:R-:W-:Y:S01]  /*0000*/  LDC R1, c[0x0][0x37c] ;  /* 0x0000df00ff017b82 */ /* 0x000fe20000000800 */
[----:B------:R-:W0:Y:S07]  /*0010*/  S2R R5, SR_TID.X ;  /* 0x0000000000057919 */ /* 0x000e2e0000002100 */
[----:B------:R-:W1:Y:S01]  /*0020*/  LDC.64 R2, c[0x0][0x3a0] ;  /* 0x0000e800ff027b82 */ /* 0x000e620000000a00 */
[----:B------:R-:W2:Y:S01]  /*0030*/  LDCU UR7, c[0x0][0x3a8] ;  /* 0x00007500ff0777ac */ /* 0x000ea20008000800 */
[----:B------:R-:W3:Y:S01]  /*0040*/  S2R R4, SR_TID.Y ;  /* 0x0000000000047919 */ /* 0x000ee20000002200 */
[----:B------:R-:W4:Y:S01]  /*0050*/  LDCU.64 UR8, c[0x0][0x358] ;  /* 0x00006b00ff0877ac */ /* 0x000f220008000a00 */
[----:B------:R-:W5:Y:S04]  /*0060*/  S2R R10, SR_TID.Z ;  /* 0x00000000000a7919 */ /* 0x000f680000002300 */
[----:B------:R-:W0:Y:S08]  /*0070*/  LDC R6, c[0x0][0x360] ;  /* 0x0000d800ff067b82 */ /* 0x000e300000000800 */
[----:B------:R-:W0:Y:S08]  /*0080*/  S2UR UR4, SR_CTAID.X ;  /* 0x00000000000479c3 */ /* 0x000e300000002500 */
[----:B------:R-:W3:Y:S01]  /*0090*/  LDC R7, c[0x0][0x364] ;  /* 0x0000d900ff077b82 */ /* 0x000ee20000000800 */
[----:B-1----:R-:W-:-:S04]  /*00a0*/  LEA.HI R0, R2, R2, RZ, 0x1 ;  /* 0x0000000202007211 */ /* 0x002fc800078f08ff */
[----:B------:R-:W-:Y:S01]  /*00b0*/  SHF.R.S32.HI R8, RZ, 0x1, R0 ;  /* 0x00000001ff087819 */ /* 0x000fe20000011400 */
[----:B--2---:R-:W-:Y:S02]  /*00c0*/  IMAD R0, R3, UR7, RZ ;  /* 0x0000000703007c24 */ /* 0x004fe4000f8e02ff */
[----:B------:R-:W3:Y:S08]  /*00d0*/  S2UR UR5, SR_CTAID.Y ;  /* 0x00000000000579c3 */ /* 0x000ef00000002600 */
[----:B------:R-:W5:Y:S01]  /*00e0*/  S2UR UR6, SR_CTAID.Z ;  /* 0x00000000000679c3 */ /* 0x000f620000002700 */
[----:B0-----:R-:W-:-:S07]  /*00f0*/  IMAD R6, R6, UR4, R5 ;  /* 0x0000000406067c24 */ /* 0x001fce000f8e0205 */
[----:B------:R-:W5:Y:S08]  /*0100*/  LDC R9, c[0x0][0x368] ;  /* 0x0000da00ff097b82 */ /* 0x000f700000000800 */
[----:B------:R-:W0:Y:S01]  /*0110*/  LDC.64 R12, c[0x0][0x380] ;  /* 0x0000e000ff0c7b82 */ /* 0x000e220000000a00 */
[----:B---3--:R-:W-:-:S04]  /*0120*/  IMAD R7, R7, UR5, R4 ;  /* 0x0000000507077c24 */ /* 0x008fc8000f8e0204 */
[----:B------:R-:W-:Y:S02]  /*0130*/  IMAD R3, R7, UR7, R6 ;  /* 0x0000000707037c24 */ /* 0x000fe4000f8e0206 */
[----:B-----5:R-:W-:Y:S01]  /*0140*/  IMAD R5, R9, UR6, R10 ;  /* 0x0000000609057c24 */ /* 0x020fe2000f8e020a */
[----:B------:R-:W-:-:S03]  /*0150*/  IADD3 R9, PT, PT, -R8, RZ, RZ ;  /* 0x000000ff08097210 */ /* 0x000fc60007ffe1ff */
[----:B------:R-:W-:Y:S01]  /*0160*/  IMAD R3, R5, R0, R3 ;  /* 0x0000000005037224 */ /* 0x000fe200078e0203 */
[----:B------:R-:W-:-:S03]  /*0170*/  ISETP.GT.AND P0, PT, R9, R8, PT ;  /* 0x000000080900720c */ /* 0x000fc60003f04270 */
[----:B0-----:R-:W-:-:S05]  /*0180*/  IMAD.WIDE R12, R3, 0x4, R12 ;  /* 0x00000004030c7825 */ /* 0x001fca00078e020c */
[----:B----4-:R0:W-:Y:S05]  /*0190*/  STG.E desc[UR8][R12.64], RZ ;  /* 0x000000ff0c007986 */ /* 0x0101ea000c101908 */
[----:B------:R-:W-:Y:S05]  /*01a0*/  @P0 EXIT ;  /* 0x000000000000094d */ /* 0x000fea0003800000 */
[----:B------:R-:W1:Y:S01]  /*01b0*/  LDCU UR4, c[0x0][0x398] ;  /* 0x00007300ff0477ac */ /* 0x000e620008000800 */
[----:B------:R-:W-:Y:S01]  /*01c0*/  SHF.L.U32 R9, R8, 0x1, RZ ;  /* 0x0000000108097819 */ /* 0x000fe200000006ff */
[----:B------:R-:W-:Y:S01]  /*01d0*/  IMAD R2, R2, R2, RZ ;  /* 0x0000000202027224 */ /* 0x000fe200078e02ff */
[C---:B------:R-:W-:Y:S02]  /*01e0*/  IADD3 R10, PT, PT, R6.reuse, R7, RZ ;  /* 0x00000007060a7210 */ /* 0x040fe40007ffe0ff */
[CC--:B------:R-:W-:Y:S02]  /*01f0*/  IADD3 R3, PT, PT, R6.reuse, -R8.reuse, RZ ;  /* 0x8000000806037210 */ /* 0x0c0fe40007ffe0ff */
[-C--:B------:R-:W-:Y:S02]  /*0200*/  IADD3 R4, PT, PT, R6, R8.reuse, RZ ;  /* 0x0000000806047210 */ /* 0x080fe40007ffe0ff */
[CC--:B------:R-:W-:Y:S02]  /*0210*/  IADD3 R6, PT, PT, R7.reuse, R8.reuse, RZ ;  /* 0x0000000807067210 */ /* 0x0c0fe40007ffe0ff */
[----:B------:R-:W-:-:S02]  /*0220*/  IADD3 R7, PT, PT, R7, -R8, RZ ;  /* 0x8000000807077210 */ /* 0x000fc40007ffe0ff */
[----:B------:R-:W-:Y:S01]  /*0230*/  IADD3 R8, PT, PT, R9, -R10, RZ ;  /* 0x8000000a09087210 */ /* 0x000fe20007ffe0ff */
[----:B-1----:R-:W-:Y:S01]  /*0240*/  IMAD R5, R5, UR4, RZ ;  /* 0x0000000405057c24 */ /* 0x002fe2000f8e02ff */
[----:B------:R-:W-:Y:S02]  /*0250*/  ULOP3.LUT UR7, UR4, 0x7ffffff8, URZ, 0xc0, !UPT ;  /* 0x7ffffff804077892 */ /* 0x000fe4000f8ec0ff */
[----:B------:R-:W-:Y:S01]  /*0260*/  ULOP3.LUT UR4, UR4, 0x7, URZ, 0xc0, !UPT ;  /* 0x0000000704047892 */ /* 0x000fe2000f8ec0ff */
[----:B------:R-:W-:Y:S02]  /*0270*/  IMAD R11, R2, R5, R9 ;  /* 0x00000005020b7224 */ /* 0x000fe400078e0209 */
[----:B------:R-:W-:Y:S01]  /*0280*/  HFMA2 R9, -RZ, RZ, 0, 0 ;  /* 0x00000000ff097431 */ /* 0x000fe200000001ff */
[----:B------:R-:W-:Y:S02]  /*0290*/  UIADD3 UR6, UPT, UPT, -UR7, URZ, URZ ;  /* 0x000000ff07067290 */ /* 0x000fe4000fffe1ff */
[----:B------:R-:W-:-:S10]  /*02a0*/  IADD3 R10, PT, PT, -R10, R11, RZ ;  /* 0x0000000b0a0a7210 */ /* 0x000fd40007ffe1ff */
.L_x_170:
[----:B------:R-:W-:Y:S01]  /*02b0*/  ISETP.GT.AND P0, PT, R3, R4, PT ;  /* 0x000000040300720c */ /* 0x000fe20003f04270 */
[----:B------:R-:W-:-:S12]  /*02c0*/  BSSY.RECONVERGENT B0, `(.L_x_162) ;  /* 0x0000098000007945 */ /* 0x000fd80003800200 */
[----:B-123--:R-:W-:Y:S05]  /*02d0*/  @P0 BRA `(.L_x_163) ;  /* 0x0000000800580947 */ /* 0x00efea0003800000 */
[----:B------:R-:W-:Y:S02]  /*02e0*/  IADD3 R11, PT, PT, R10, R7, RZ ;  /* 0x000000070a0b7210 */ /* 0x000fe40007ffe0ff */
[----:B------:R-:W-:-:S07]  /*02f0*/  MOV R22, R3 ;  /* 0x0000000300167202 */ /* 0x000fce0000000f00 */
.L_x_169:
[----:B-1----:R-:W1:Y:S01]  /*0300*/  LDC R15, c[0x0][0x3a8] ;  /* 0x0000ea00ff0f7b82 */ /* 0x002e620000000800 */
[----:B--2---:R-:W2:Y:S01]  /*0310*/  LDCU UR5, c[0x0][0x3a4] ;  /* 0x00007480ff0577ac */ /* 0x004ea20008000800 */
[C---:B------:R-:W-:Y:S01]  /*0320*/  LOP3.LUT R14, R22.reuse, R7, RZ, 0xfc, !PT ;  /* 0x00000007160e7212 */ /* 0x040fe200078efcff */
[----:B------:R-:W-:Y:S05]  /*0330*/  BSSY.RECONVERGENT B1, `(.L_x_164) ;  /* 0x000008d000017945 */ /* 0x000fea0003800200 */
[----:B---3--:R-:W3:Y:S01]  /*0340*/  LDC R20, c[0x0][0x398] ;  /* 0x0000e600ff147b82 */ /* 0x008ee20000000800 */
[----:B-1----:R-:W-:-:S04]  /*0350*/  ISETP.GE.AND P0, PT, R22, R15, PT ;  /* 0x0000000f1600720c */ /* 0x002fc80003f06270 */
[----:B--2---:R-:W-:-:S04]  /*0360*/  ISETP.GE.OR P0, PT, R7, UR5, P0 ;  /* 0x0000000507007c0c */ /* 0x004fc80008706670 */
[----:B------:R-:W-:-:S04]  /*0370*/  ISETP.LT.OR P0, PT, R14, RZ, P0 ;  /* 0x000000ff0e00720c */ /* 0x000fc80000701670 */
[----:B---3--:R-:W-:-:S13]  /*0380*/  ISETP.LT.OR P0, PT, R20, 0x1, P0 ;  /* 0x000000011400780c */ /* 0x008fda0000701670 */
[----:B------:R-:W-:Y:S05]  /*0390*/  @P0 BRA `(.L_x_165) ;  /* 0x0000000800180947 */ /* 0x000fea0003800000 */
[----:B------:R-:W-:Y:S01]  /*03a0*/  ISETP.GE.U32.AND P0, PT, R20, 0x8, PT ;  /* 0x000000081400780c */ /* 0x000fe20003f06070 */
[----:B------:R-:W-:Y:S02]  /*03b0*/  HFMA2 R23, -RZ, RZ, 0, 0 ;  /* 0x00000000ff177431 */ /* 0x000fe400000001ff */
[----:B------:R-:W-:-:S10]  /*03c0*/  IMAD R24, R7, R15, R22 ;  /* 0x0000000f07187224 */ /* 0x000fd400078e0216 */
[----:B------:R-:W-:Y:S05]  /*03d0*/  @!P0 BRA `(.L_x_166) ;  /* 0x0000000000ec8947 */ /* 0x000fea0003800000 */
[----:B------:R-:W-:Y:S01]  /*03e0*/  IADD3 R23, PT, PT, R11, R22, RZ ;  /* 0x000000160b177210 */ /* 0x000fe20007ffe0ff */
[----:B------:R-:W-:Y:S01]  /*03f0*/  UMOV UR5, UR6 ;  /* 0x0000000600057c82 */ /* 0x000fe20008000000 */
[----:B------:R-:W-:-:S07]  /*0400*/  MOV R21, R24 ;  /* 0x0000001800157202 */ /* 0x000fce0000000f00 */
.L_x_167:
[----:B------:R-:W1:Y:S08]  /*0410*/  LDC.64 R16, c[0x0][0x388] ;  /* 0x0000e200ff107b82 */ /* 0x000e700000000a00 */
[----:B--2---:R-:W2:Y:S01]  /*0420*/  LDC.64 R14, c[0x0][0x390] ;  /* 0x0000e400ff0e7b82 */ /* 0x004ea20000000a00 */
[----:B-1----:R-:W-:-:S05]  /*0430*/  IMAD.WIDE R16, R21, 0x4, R16 ;  /* 0x0000000415107825 */ /* 0x002fca00078e0210 */
[----:B------:R-:W3:Y:S01]  /*0440*/  LDG.E R18, desc[UR8][R16.64] ;  /* 0x0000000810127981 */ /* 0x000ee2000c1e1900 */
[----:B--2---:R-:W-:-:S05]  /*0450*/  IMAD.WIDE R14, R23, 0x4, R14 ;  /* 0x00000004170e7825 */ /* 0x004fca00078e020e */
[----:B------:R-:W3:Y:S01]  /*0460*/  LDG.E R19, desc[UR8][R14.64] ;  /* 0x000000080e137981 */ /* 0x000ee2000c1e1900 */
[----:B------:R-:W-:-:S04]  /*0470*/  IMAD.WIDE.U32 R26, R2, 0x4, R14 ;  /* 0x00000004021a7825 */ /* 0x000fc800078e000e */
[----:B---3--:R-:W-:Y:S01]  /*0480*/  FFMA R9, R18, R19, R9 ;  /* 0x0000001312097223 */ /* 0x008fe20000000009 */
[----:B------:R-:W-:-:S04]  /*0490*/  IMAD.WIDE R18, R0, 0x4, R16 ;  /* 0x0000000400127825 */ /* 0x000fc800078e0210 */
[----:B------:R-:W-:Y:S04]  /*04a0*/  STG.E desc[UR8][R12.64], R9 ;  /* 0x000000090c007986 */ /* 0x000fe8000c101908 */
[----:B------:R-:W2:Y:S04]  /*04b0*/  LDG.E R28, desc[UR8][R18.64] ;  /* 0x00000008121c7981 */ /* 0x000ea8000c1e1900 */
[----:B------:R1:W2:Y:S02]  /*04c0*/  LDG.E R25, desc[UR8][R26.64] ;  /* 0x000000081a197981 */ /* 0x0002a4000c1e1900 */
[----:B-1----:R-:W-:-:S04]  /*04d0*/  IMAD.WIDE.U32 R26, R2, 0x4, R26 ;  /* 0x00000004021a7825 */ /* 0x002fc800078e001a */
[----:B--2---:R-:W-:Y:S01]  /*04e0*/  FFMA R25, R28, R25, R9 ;  /* 0x000000191c197223 */ /* 0x004fe20000000009 */
[----:B------:R-:W-:-:S04]  /*04f0*/  IMAD.WIDE R28, R0, 0x4, R18 ;  /* 0x00000004001c7825 */ /* 0x000fc800078e0212 */
[----:B------:R1:W-:Y:S04]  /*0500*/  STG.E desc[UR8][R12.64], R25 ;  /* 0x000000190c007986 */ /* 0x0003e8000c101908 */
[----:B------:R-:W1:Y:S04]  /*0510*/  LDG.E R14, desc[UR8][R28.64] ;  /* 0x000000081c0e7981 */ /* 0x000e68000c1e1900 */
[----:B------:R-:W1:Y:S01]  /*0520*/  LDG.E R15, desc[UR8][R26.64] ;  /* 0x000000081a0f7981 */ /* 0x000e62000c1e1900 */
[----:B------:R-:W-:-:S04]  /*0530*/  IMAD.WIDE.U32 R16, R2, 0x4, R26 ;  /* 0x0000000402107825 */ /* 0x000fc800078e001a */
[----:B-1----:R-:W-:Y:S01]  /*0540*/  FFMA R25, R14, R15, R25 ;  /* 0x0000000f0e197223 */ /* 0x002fe20000000019 */
        /* <DEDUP_REMOVED lines=13> */
[----:B------:R1:W-:Y:S04]  /*0620*/  STG.E desc[UR8][R12.64], R9 ;  /* 0x000000090c007986 */ /* 0x0003e8000c101908 */
[----:B------:R-:W2:Y:S04]  /*0630*/  LDG.E R14, desc[UR8][R26.64] ;  /* 0x000000081a0e7981 */ /* 0x000ea8000c1e1900 */
[----:B------:R3:W2:Y:S02]  /*0640*/  LDG.E R15, desc[UR8][R28.64] ;  /* 0x000000081c0f7981 */ /* 0x0006a4000c1e1900 */
[----:B---3--:R-:W-:-:S04]  /*0650*/  IMAD.WIDE.U32 R28, R2, 0x4, R28 ;  /* 0x00000004021c7825 */ /* 0x008fc800078e001c */
[----:B--2---:R-:W-:Y:S01]  /*0660*/  FFMA R25, R14, R15, R9 ;  /* 0x0000000f0e197223 */ /* 0x004fe20000000009 */
[----:B------:R-:W-:-:S04]  /*0670*/  IMAD.WIDE R14, R0, 0x4, R26 ;  /* 0x00000004000e7825 */ /* 0x000fc800078e021a */
[----:B------:R2:W-:Y:S04]  /*0680*/  STG.E desc[UR8][R12.64], R25 ;  /* 0x000000190c007986 */ /* 0x0005e8000c101908 */
[----:B------:R-:W3:Y:S04]  /*0690*/  LDG.E R16, desc[UR8][R14.64] ;  /* 0x000000080e107981 */ /* 0x000ee8000c1e1900 */
[----:B------:R-:W3:Y:S01]  /*06a0*/  LDG.E R17, desc[UR8][R28.64] ;  /* 0x000000081c117981 */ /* 0x000ee2000c1e1900 */
[----:B------:R-:W-:-:S04]  /*06b0*/  IMAD.WIDE.U32 R18, R2, 0x4, R28 ;  /* 0x0000000402127825 */ /* 0x000fc800078e001c */
[----:B---3--:R-:W-:Y:S01]  /*06c0*/  FFMA R27, R16, R17, R25 ;  /* 0x00000011101b7223 */ /* 0x008fe20000000019 */
[----:B------:R-:W-:-:S04]  /*06d0*/  IMAD.WIDE R16, R0, 0x4, R14 ;  /* 0x0000000400107825 */ /* 0x000fc800078e020e */
[----:B------:R2:W-:Y:S04]  /*06e0*/  STG.E desc[UR8][R12.64], R27 ;  /* 0x0000001b0c007986 */ /* 0x0005e8000c101908 */
[----:B------:R-:W1:Y:S04]  /*06f0*/  LDG.E R16, desc[UR8][R16.64] ;  /* 0x0000000810107981 */ /* 0x000e68000c1e1900 */
[----:B------:R-:W1:Y:S01]  /*0700*/  LDG.E R18, desc[UR8][R18.64] ;  /* 0x0000000812127981 */ /* 0x000e62000c1e1900 */
[----:B------:R-:W-:-:S04]  /*0710*/  UIADD3 UR5, UPT, UPT, UR5, 0x8, URZ ;  /* 0x0000000805057890 */ /* 0x000fc8000fffe0ff */
[----:B------:R-:W-:Y:S01]  /*0720*/  UISETP.NE.AND UP0, UPT, UR5, URZ, UPT ;  /* 0x000000ff0500728c */ /* 0x000fe2000bf05270 */
[----:B------:R-:W-:Y:S02]  /*0730*/  LEA R21, R0, R21, 0x3 ;  /* 0x0000001500157211 */ /* 0x000fe400078e18ff */
[----:B------:R-:W-:Y:S01]  /*0740*/  LEA R23, R2, R23, 0x3 ;  /* 0x0000001702177211 */ /* 0x000fe200078e18ff */
[----:B-1----:R-:W-:-:S05]  /*0750*/  FFMA R9, R16, R18, R27 ;  /* 0x0000001210097223 */ /* 0x002fca000000001b */
[----:B------:R2:W-:Y:S01]  /*0760*/  STG.E desc[UR8][R12.64], R9 ;  /* 0x000000090c007986 */ /* 0x0005e2000c101908 */
[----:B------:R-:W-:Y:S05]  /*0770*/  BRA.U UP0, `(.L_x_167) ;  /* 0xfffffffd00247547 */ /* 0x000fea000b83ffff */
[----:B------:R-:W-:-:S07]  /*0780*/  MOV R23, UR7 ;  /* 0x0000000700177c02 */ /* 0x000fce0008000f00 */
.L_x_166:
[----:B------:R-:W-:-:S09]  /*0790*/  UISETP.NE.AND UP0, UPT, UR4, URZ, UPT ;  /* 0x000000ff0400728c */ /* 0x000fd2000bf05270 */
[----:B------:R-:W-:Y:S05]  /*07a0*/  BRA.U !UP0, `(.L_x_165) ;  /* 0x0000000508147547 */ /* 0x000fea000b800000 */
[----:B------:R-:W-:-:S04]  /*07b0*/  UIADD3 UR5, UPT, UPT, UR4, -0x1, URZ ;  /* 0xffffffff04057890 */ /* 0x000fc8000fffe0ff */
[----:B------:R-:W-:-:S09]  /*07c0*/  UISETP.GE.U32.AND UP0, UPT, UR5, 0x3, UPT ;  /* 0x000000030500788c */ /* 0x000fd2000bf06070 */
[----:B------:R-:W-:Y:S05]  /*07d0*/  BRA.U !UP0, `(.L_x_168) ;  /* 0x00000001087c7547 */ /* 0x000fea000b800000 */
[----:B------:R-:W1:Y:S01]  /*07e0*/  LDC.64 R16, c[0x0][0x388] ;  /* 0x0000e200ff107b82 */ /* 0x000e620000000a00 */
[-C--:B------:R-:W-:Y:S01]  /*07f0*/  IADD3 R21, PT, PT, R5, R23.reuse, RZ ;  /* 0x0000001705157210 */ /* 0x080fe20007ffe0ff */
[----:B------:R-:W-:Y:S01]  /*0800*/  IMAD R19, R0, R23, R24 ;  /* 0x0000001700137224 */ /* 0x000fe200078e0218 */
[----:B------:R-:W-:-:S05]  /*0810*/  IADD3 R18, PT, PT, R22, R8, R7 ;  /* 0x0000000816127210 */ /* 0x000fca0007ffe007 */
[----:B------:R-:W3:Y:S01]  /*0820*/  LDC.64 R14, c[0x0][0x390] ;  /* 0x0000e400ff0e7b82 */ /* 0x000ee20000000a00 */
[----:B------:R-:W-:Y:S02]  /*0830*/  IMAD R21, R2, R21, R18 ;  /* 0x0000001502157224 */ /* 0x000fe400078e0212 */
[----:B-1----:R-:W-:-:S05]  /*0840*/  IMAD.WIDE R16, R19, 0x4, R16 ;  /* 0x0000000413107825 */ /* 0x002fca00078e0210 */
[----:B------:R-:W4:Y:S01]  /*0850*/  LDG.E R18, desc[UR8][R16.64] ;  /* 0x0000000810127981 */ /* 0x000f22000c1e1900 */
[----:B---3--:R-:W-:-:S05]  /*0860*/  IMAD.WIDE R14, R21, 0x4, R14 ;  /* 0x00000004150e7825 */ /* 0x008fca00078e020e */
[----:B------:R-:W4:Y:S01]  /*0870*/  LDG.E R19, desc[UR8][R14.64] ;  /* 0x000000080e137981 */ /* 0x000f22000c1e1900 */
[----:B--2---:R-:W-:-:S04]  /*0880*/  IMAD.WIDE.U32 R26, R2, 0x4, R14 ;  /* 0x00000004021a7825 */ /* 0x004fc800078e000e */
[----:B----4-:R-:W-:Y:S01]  /*0890*/  FFMA R9, R18, R19, R9 ;  /* 0x0000001312097223 */ /* 0x010fe20000000009 */
        /* <DEDUP_REMOVED lines=8> */
[----:B------:R-:W2:Y:S04]  /*0920*/  LDG.E R14, desc[UR8][R28.64] ;  /* 0x000000081c0e7981 */ /* 0x000ea8000c1e1900 */
[----:B------:R-:W2:Y:S01]  /*0930*/  LDG.E R15, desc[UR8][R26.64] ;  /* 0x000000081a0f7981 */ /* 0x000ea2000c1e1900 */
[----:B------:R-:W-:-:S04]  /*0940*/  IMAD.WIDE.U32 R16, R2, 0x4, R26 ;  /* 0x0000000402107825 */ /* 0x000fc800078e001a */
[----:B--2---:R-:W-:Y:S01]  /*0950*/  FFMA R25, R14, R15, R21 ;  /* 0x0000000f0e197223 */ /* 0x004fe20000000015 */
[----:B------:R-:W-:-:S04]  /*0960*/  IMAD.WIDE R14, R0, 0x4, R28 ;  /* 0x00000004000e7825 */ /* 0x000fc800078e021c */
[----:B------:R3:W-:Y:S04]  /*0970*/  STG.E desc[UR8][R12.64], R25 ;  /* 0x000000190c007986 */ /* 0x0007e8000c101908 */
[----:B------:R-:W1:Y:S04]  /*0980*/  LDG.E R14, desc[UR8][R14.64] ;  /* 0x000000080e0e7981 */ /* 0x000e68000c1e1900 */
[----:B------:R-:W1:Y:S01]  /*0990*/  LDG.E R16, desc[UR8][R16.64] ;  /* 0x0000000810107981 */ /* 0x000e62000c1e1900 */
[----:B------:R-:W-:Y:S01]  /*09a0*/  IADD3 R23, PT, PT, R23, 0x4, RZ ;  /* 0x0000000417177810 */ /* 0x000fe20007ffe0ff */
[----:B-1----:R-:W-:-:S05]  /*09b0*/  FFMA R9, R14, R16, R25 ;  /* 0x000000100e097223 */ /* 0x002fca0000000019 */
[----:B------:R3:W-:Y:S02]  /*09c0*/  STG.E desc[UR8][R12.64], R9 ;  /* 0x000000090c007986 */ /* 0x0007e4000c101908 */
.L_x_168:
[----:B------:R-:W-:-:S13]  /*09d0*/  LOP3.LUT P0, R14, R20, 0x3, RZ, 0xc0, !PT ;  /* 0x00000003140e7812 */ /* 0x000fda000780c0ff */
[----:B------:R-:W-:Y:S05]  /*09e0*/  @!P0 BRA `(.L_x_165) ;  /* 0x0000000000848947 */ /* 0x000fea0003800000 */
[----:B------:R-:W-:Y:S02]  /*09f0*/  ISETP.NE.AND P0, PT, R14, 0x1, PT ;  /* 0x000000010e00780c */ /* 0x000fe40003f05270 */
[----:B--2---:R-:W-:-:S11]  /*0a00*/  IADD3 R27, PT, PT, R22, R8, R7 ;  /* 0x00000008161b7210 */ /* 0x004fd60007ffe007 */
[----:B------:R-:W1:Y:S01]  /*0a10*/  @P0 LDC.64 R16, c[0x0][0x388] ;  /* 0x0000e200ff100b82 */ /* 0x000e620000000a00 */
[-C--:B------:R-:W-:Y:S01]  /*0a20*/  @P0 IADD3 R19, PT, PT, R5, R23.reuse, RZ ;  /* 0x0000001705130210 */ /* 0x080fe20007ffe0ff */
[----:B---3--:R-:W-:-:S04]  /*0a30*/  @P0 IMAD R21, R0, R23, R24 ;  /* 0x0000001700150224 */ /* 0x008fc800078e0218 */
[----:B------:R-:W-:Y:S02]  /*0a40*/  @P0 IMAD R19, R2, R19, R27 ;  /* 0x0000001302130224 */ /* 0x000fe400078e021b */
[----:B------:R-:W2:Y:S01]  /*0a50*/  @P0 LDC.64 R14, c[0x0][0x390] ;  /* 0x0000e400ff0e0b82 */ /* 0x000ea20000000a00 */
[----:B-1----:R-:W-:-:S05]  /*0a60*/  @P0 IMAD.WIDE R16, R21, 0x4, R16 ;  /* 0x0000000415100825 */ /* 0x002fca00078e0210 */
[----:B------:R-:W3:Y:S01]  /*0a70*/  @P0 LDG.E R18, desc[UR8][R16.64] ;  /* 0x0000000810120981 */ /* 0x000ee2000c1e1900 */
[----:B--2---:R-:W-:-:S05]  /*0a80*/  @P0 IMAD.WIDE R14, R19, 0x4, R14 ;  /* 0x00000004130e0825 */ /* 0x004fca00078e020e */
[----:B------:R-:W3:Y:S01]  /*0a90*/  @P0 LDG.E R25, desc[UR8][R14.64] ;  /* 0x000000080e190981 */ /* 0x000ee2000c1e1900 */
[----:B------:R-:W-:Y:S01]  /*0aa0*/  @P0 IMAD.WIDE.U32 R28, R2, 0x4, R14 ;  /* 0x00000004021c0825 */ /* 0x000fe200078e000e */
[----:B------:R-:W-:-:S04]  /*0ab0*/  LOP3.LUT R20, R20, 0x1, RZ, 0xc0, !PT ;  /* 0x0000000114147812 */ /* 0x000fc800078ec0ff */
[----:B------:R-:W-:Y:S02]  /*0ac0*/  ISETP.NE.U32.AND P1, PT, R20, 0x1, PT ;  /* 0x000000011400780c */ /* 0x000fe40003f25070 */
[----:B------:R-:W-:-:S11]  /*0ad0*/  @P0 IADD3 R23, PT, PT, R23, 0x2, RZ ;  /* 0x0000000217170810 */ /* 0x000fd60007ffe0ff */
[----:B------:R-:W1:Y:S01]  /*0ae0*/  @!P1 LDC.64 R20, c[0x0][0x388] ;  /* 0x0000e200ff149b82 */ /* 0x000e620000000a00 */
[----:B---3--:R-:W-:Y:S01]  /*0af0*/  @P0 FFMA R25, R18, R25, R9 ;  /* 0x0000001912190223 */ /* 0x008fe20000000009 */
[----:B------:R-:W-:-:S06]  /*0b00*/  @P0 IMAD.WIDE R18, R0, 0x4, R16 ;  /* 0x0000000400120825 */ /* 0x000fcc00078e0210 */
[----:B------:R-:W2:Y:S01]  /*0b10*/  @!P1 LDC.64 R16, c[0x0][0x390] ;  /* 0x0000e400ff109b82 */ /* 0x000ea20000000a00 */
[----:B------:R-:W-:Y:S04]  /*0b20*/  @P0 STG.E desc[UR8][R12.64], R25 ;  /* 0x000000190c000986 */ /* 0x000fe8000c101908 */
[----:B------:R-:W3:Y:S04]  /*0b30*/  @P0 LDG.E R18, desc[UR8][R18.64] ;  /* 0x0000000812120981 */ /* 0x000ee8000c1e1900 */
[----:B------:R-:W3:Y:S01]  /*0b40*/  @P0 LDG.E R28, desc[UR8][R28.64] ;  /* 0x000000081c1c0981 */ /* 0x000ee2000c1e1900 */
[-C--:B------:R-:W-:Y:S01]  /*0b50*/  @!P1 IADD3 R14, PT, PT, R5, R23.reuse, RZ ;  /* 0x00000017050e9210 */ /* 0x080fe20007ffe0ff */
[----:B------:R-:W-:-:S04]  /*0b60*/  @!P1 IMAD R23, R0, R23, R24 ;  /* 0x0000001700179224 */ /* 0x000fc800078e0218 */
[----:B------:R-:W-:Y:S02]  /*0b70*/  @!P1 IMAD R27, R2, R14, R27 ;  /* 0x0000000e021b9224 */ /* 0x000fe400078e021b */
[----:B-1----:R-:W-:-:S04]  /*0b80*/  @!P1 IMAD.WIDE R20, R23, 0x4, R20 ;  /* 0x0000000417149825 */ /* 0x002fc800078e0214 */
[----:B--2---:R-:W-:-:S04]  /*0b90*/  @!P1 IMAD.WIDE R16, R27, 0x4, R16 ;  /* 0x000000041b109825 */ /* 0x004fc800078e0210 */
[----:B---3--:R-:W-:-:S05]  /*0ba0*/  @P0 FFMA R9, R18, R28, R25 ;  /* 0x0000001c12090223 */ /* 0x008fca0000000019 */
[----:B------:R1:W-:Y:S04]  /*0bb0*/  @P0 STG.E desc[UR8][R12.64], R9 ;  /* 0x000000090c000986 */ /* 0x0003e8000c101908 */
[----:B------:R-:W1:Y:S04]  /*0bc0*/  @!P1 LDG.E R20, desc[UR8][R20.64] ;  /* 0x0000000814149981 */ /* 0x000e68000c1e1900 */
[----:B------:R-:W1:Y:S02]  /*0bd0*/  @!P1 LDG.E R16, desc[UR8][R16.64] ;  /* 0x0000000810109981 */ /* 0x000e64000c1e1900 */
[----:B-1----:R-:W-:-:S05]  /*0be0*/  @!P1 FFMA R9, R20, R16, R9 ;  /* 0x0000001014099223 */ /* 0x002fca0000000009 */
[----:B------:R1:W-:Y:S02]  /*0bf0*/  @!P1 STG.E desc[UR8][R12.64], R9 ;  /* 0x000000090c009986 */ /* 0x0003e4000c101908 */
.L_x_165:
[----:B------:R-:W-:Y:S05]  /*0c00*/  BSYNC.RECONVERGENT B1 ;  /* 0x0000000000017941 */ /* 0x000fea0003800200 */
.L_x_164:
[C---:B------:R-:W-:Y:S02]  /*0c10*/  ISETP.NE.AND P0, PT, R22.reuse, R4, PT ;  /* 0x000000041600720c */ /* 0x040fe40003f05270 */
[----:B------:R-:W-:-:S11]  /*0c20*/  IADD3 R22, PT, PT, R22, 0x1, RZ ;  /* 0x0000000116167810 */ /* 0x000fd60007ffe0ff */
[----:B------:R-:W-:Y:S05]  /*0c30*/  @P0 BRA `(.L_x_169) ;  /* 0xfffffff400b00947 */ /* 0x000fea000383ffff */
.L_x_163:
[----:B------:R-:W-:Y:S05]  /*0c40*/  BSYNC.RECONVERGENT B0 ;  /* 0x0000000000007941 */ /* 0x000fea0003800200 */
.L_x_162:
[C---:B------:R-:W-:Y:S02]  /*0c50*/  ISETP.NE.AND P0, PT, R7.reuse, R6, PT ;  /* 0x000000060700720c */ /* 0x040fe40003f05270 */
[----:B------:R-:W-:-:S11]  /*0c60*/  IADD3 R7, PT, PT, R7, 0x1, RZ ;  /* 0x0000000107077810 */ /* 0x000fd60007ffe0ff */
[----:B------:R-:W-:Y:S05]  /*0c70*/  @P0 BRA `(.L_x_170) ;  /* 0xfffffff4008c0947 */ /* 0x000fea000383ffff */
[----:B------:R-:W-:Y:S05]  /*0c80*/  EXIT ;  /* 0x000000000000794d */ /* 0x000fea0003800000 */
.L_x_171:
        /* <DEDUP_REMOVED lines=15> */
.L_x_218:


//--------------------- .text._Z10Sigmoid_bpPfS_S_iii --------------------------
	.section	.text._Z10Sigmoid_bpPfS_S_iii,"ax",@progbits
	.align	128
        .global         _Z10Sigmoid_bpPfS_S_iii
        .type           _Z10Sigmoid_bpPfS_S_iii,@function
        .size           _Z10Sigmoid_bpPfS_S_iii,(.L_x_219 - _Z10Sigmoid_bpPfS_S_iii)
        .other          _Z10Sigmoid_bpPfS_S_iii,@"STO_CUDA_ENTRY STV_DEFAULT"
_Z10Sigmoid_bpPfS_S_iii:
.text._Z10Sigmoid_bpPfS_S_iii:
[----:B------:R-:W-:Y:S01]  /*0000*/  LDC R1, c[0x0][0x37c] ;  /* 0x0000df00ff017b82 */ /* 0x000fe20000000800 */
[----:B------:R-:W0:Y:S07]  /*0010*/  S2R R2, SR_TID.X ;  /* 0x0000000000027919 */ /* 0x000e2e0000002100 */
[----:B------:R-:W1:Y:S01]  /*0020*/  LDC R0, c[0x0][0x364] ;  /* 0x0000d900ff007b82 */ /* 0x000e620000000800 */
[----:B------:R-:W2:Y:S01]  /*0030*/  LDCU UR4, c[0x0][0x3a0] ;  /* 0x00007400ff0477ac */ /* 0x000ea20008000800 */
[----:B------:R-:W1:Y:S01]  /*0040*/  S2R R3, SR_TID.Y ;  /* 0x0000000000037919 */ /* 0x000e620000002200 */
[----:B------:R-:W2:Y:S05]  /*0050*/  LDCU.64 UR8, c[0x0][0x398] ;  /* 0x00007300ff0877ac */ /* 0x000eaa0008000a00 */
[----:B------:R-:W0:Y:S08]  /*0060*/  S2UR UR6, SR_CTAID.X ;  /* 0x00000000000679c3 */ /* 0x000e300000002500 */
[----:B------:R-:W0:Y:S01]  /*0070*/  LDC R7, c[0x0][0x360] ;  /* 0x0000d800ff077b82 */ /* 0x000e220000000800 */
[----:B--2---:R-:W-:-:S07]  /*0080*/  UIMAD UR4, UR4, UR9, URZ ;  /* 0x00000009040472a4 */ /* 0x004fce000f8e02ff */
[----:B------:R-:W1:Y:S01]  /*0090*/  S2UR UR5, SR_CTAID.Y ;  /* 0x00000000000579c3 */ /* 0x000e620000002600 */
[----:B0-----:R-:W-:-:S05]  /*00a0*/  IMAD R7, R7, UR6, R2 ;  /* 0x0000000607077c24 */ /* 0x001fca000f8e0202 */
[----:B------:R-:W-:Y:S01]  /*00b0*/  ISETP.GE.AND P0, PT, R7, UR4, PT ;  /* 0x0000000407007c0c */ /* 0x000fe2000bf06270 */
[----:B-1----:R-:W-:-:S05]  /*00c0*/  IMAD R0, R0, UR5, R3 ;  /* 0x0000000500007c24 */ /* 0x002fca000f8e0203 */
[----:B------:R-:W-:-:S13]  /*00d0*/  ISETP.GE.OR P0, PT, R0, UR8, P0 ;  /* 0x0000000800007c0c */ /* 0x000fda0008706670 */
[----:B------:R-:W-:Y:S05]  /*00e0*/  @P0 EXIT ;  /* 0x000000000000094d */ /* 0x000fea0003800000 */
[----:B------:R-:W0:Y:S01]  /*00f0*/  LDC.64 R2, c[0x0][0x390] ;  /* 0x0000e400ff027b82 */ /* 0x000e220000000a00 */
[----:B------:R-:W1:Y:S01]  /*0100*/  LDCU.64 UR6, c[0x0][0x358] ;  /* 0x00006b00ff0677ac */ /* 0x000e620008000a00 */
[----:B------:R-:W-:-:S06]  /*0110*/  IMAD R9, R0, UR4, R7 ;  /* 0x0000000400097c24 */ /* 0x000fcc000f8e0207 */
[----:B------:R-:W2:Y:S08]  /*0120*/  LDC.64 R4, c[0x0][0x388] ;  /* 0x0000e200ff047b82 */ /* 0x000eb00000000a00 */
[----:B------:R-:W3:Y:S01]  /*0130*/  LDC.64 R6, c[0x0][0x380] ;  /* 0x0000e000ff067b82 */ /* 0x000ee20000000a00 */
[----:B0-----:R-:W-:-:S06]  /*0140*/  IMAD.WIDE R2, R9, 0x4, R2 ;  /* 0x0000000409027825 */ /* 0x001fcc00078e0202 */
[----:B-1----:R-:W4:Y:S01]  /*0150*/  LDG.E R2, desc[UR6][R2.64] ;  /* 0x0000000602027981 */ /* 0x002f22000c1e1900 */
[----:B--2---:R-:W-:-:S06]  /*0160*/  IMAD.WIDE R4, R9, 0x4, R4 ;  /* 0x0000000409047825 */ /* 0x004fcc00078e0204 */
[----:B------:R-:W2:Y:S01]  /*0170*/  LDG.E R4, desc[UR6][R4.64] ;  /* 0x0000000604047981 */ /* 0x000ea2000c1e1900 */
[----:B---3--:R-:W-:-:S04]  /*0180*/  IMAD.WIDE R6, R9, 0x4, R6 ;  /* 0x0000000409067825 */ /* 0x008fc800078e0206 */
[----:B----4-:R-:W-:-:S04]  /*0190*/  FADD R11, -R2, 1 ;  /* 0x3f800000020b7421 */ /* 0x010fc80000000100 */
[----:B------:R-:W-:-:S04]  /*01a0*/  FMUL R11, R2, R11 ;  /* 0x0000000b020b7220 */ /* 0x000fc80000400000 */
[----:B--2---:R-:W-:-:S05]  /*01b0*/  FMUL R11, R11, R4 ;  /* 0x000000040b0b7220 */ /* 0x004fca0000400000 */
[----:B------:R-:W-:Y:S01]  /*01c0*/  STG.E desc[UR6][R6.64], R11 ;  /* 0x0000000b06007986 */ /* 0x000fe2000c101906 */
[----:B------:R-:W-:Y:S05]  /*01d0*/  EXIT ;  /* 0x000000000000794d */ /* 0x000fea0003800000 */
.L_x_172:
        /* <DEDUP_REMOVED lines=10> */
.L_x_219:


//--------------------- .text._Z10Sigmoid_fpPfS_iii --------------------------
	.section	.text._Z10Sigmoid_fpPfS_iii,"ax",@progbits
	.align	128
        .global         _Z10Sigmoid_fpPfS_iii
        .type           _Z10Sigmoid_fpPfS_iii,@function
        .size           _Z10Sigmoid_fpPfS_iii,(.L_x_195 - _Z10Sigmoid_fpPfS_iii)
        .other          _Z10Sigmoid_fpPfS_iii,@"STO_CUDA_ENTRY STV_DEFAULT"
_Z10Sigmoid_fpPfS_iii:
.text._Z10Sigmoid_fpPfS_iii:
        /* <DEDUP_REMOVED lines=17> */
[----:B------:R-:W-:-:S04]  /*0110*/  IMAD R0, R0, UR4, R3 ;  /* 0x0000000400007c24 */ /* 0x000fc8000f8e0203 */
[----:B0-----:R-:W-:-:S06]  /*0120*/  IMAD.WIDE R6, R0, 0x4, R6 ;  /* 0x0000000400067825 */ /* 0x001fcc00078e0206 */
[----:B-1----:R-:W2:Y:S01]  /*0130*/  LDG.E R6, desc[UR6][R6.64] ;  /* 0x0000000606067981 */ /* 0x002ea2000c1e1900 */
[----:B------:R-:W-:Y:S01]  /*0140*/  IMAD.MOV.U32 R4, RZ, RZ, 0x652b82fe ;  /* 0x652b82feff047424 */ /* 0x000fe200078e00ff */
[----:B------:R-:W-:Y:S01]  /*0150*/  UMOV UR4, 0xfefa39ef ;  /* 0xfefa39ef00047882 */ /* 0x000fe20000000000 */
[----:B------:R-:W-:Y:S01]  /*0160*/  IMAD.MOV.U32 R5, RZ, RZ, 0x3ff71547 ;  /* 0x3ff71547ff057424 */ /* 0x000fe200078e00ff */
[----:B------:R-:W-:Y:S01]  /*0170*/  UMOV UR5, 0x3fe62e42 ;  /* 0x3fe62e4200057882 */ /* 0x000fe20000000000 */
[----:B------:R-:W-:Y:S01]  /*0180*/  BSSY.RECONVERGENT B0, `(.L_x_173) ;  /* 0x0000038000007945 */ /* 0x000fe20003800200 */
[----:B--2---:R-:W0:Y:S03]  /*0190*/  F2F.F64.F32 R2, R6 ;  /* 0x0000000600027310 */ /* 0x004e260000201800 */
[----:B0-----:R-:W-:Y:S02]  /*01a0*/  DFMA R4, R2, -R4, 6.75539944105574400000e+15 ;  /* 0x433800000204742b */ /* 0x001fe40000000804 */
[----:B------:R-:W-:-:S06]  /*01b0*/  DADD R12, -RZ, -R2 ;  /* 0x00000000ff0c7229 */ /* 0x000fcc0000000902 */
[----:B------:R-:W-:-:S04]  /*01c0*/  DADD R8, R4, -6.75539944105574400000e+15 ;  /* 0xc338000004087429 */ /* 0x000fc80000000000 */
[----:B------:R-:W-:-:S04]  /*01d0*/  FSETP.GEU.AND P0, PT, |R13|, 4.1917929649353027344, PT ;  /* 0x4086232b0d00780b */ /* 0x000fc80003f0e200 */
[----:B------:R-:W-:Y:S01]  /*01e0*/  DFMA R10, R8, -UR4, -R2 ;  /* 0x80000004080a7c2b */ /* 0x000fe20008000802 */
[----:B------:R-:W-:Y:S01]  /*01f0*/  UMOV UR4, 0x3b39803f ;  /* 0x3b39803f00047882 */ /* 0x000fe20000000000 */
[----:B------:R-:W-:-:S06]  /*0200*/  UMOV UR5, 0x3c7abc9e ;  /* 0x3c7abc9e00057882 */ /* 0x000fcc0000000000 */
[----:B------:R-:W-:Y:S01]  /*0210*/  DFMA R8, R8, -UR4, R10 ;  /* 0x8000000408087c2b */ /* 0x000fe2000800000a */
[----:B------:R-:W-:Y:S01]  /*0220*/  UMOV UR4, 0x69ce2bdf ;  /* 0x69ce2bdf00047882 */ /* 0x000fe20000000000 */
[----:B------:R-:W-:Y:S01]  /*0230*/  IMAD.MOV.U32 R10, RZ, RZ, -0x35dec16 ;  /* 0xfca213eaff0a7424 */ /* 0x000fe200078e00ff */
[----:B------:R-:W-:Y:S01]  /*0240*/  MOV R11, 0x3e928af3 ;  /* 0x3e928af3000b7802 */ /* 0x000fe20000000f00 */
        /* <DEDUP_REMOVED lines=32> */
[----:B------:R-:W-:Y:S01]  /*0450*/  DADD R2, -R2, +INF ;  /* 0x7ff0000002027429 */ /* 0x000fe20000000100 */
[----:B------:R-:W-:-:S09]  /*0460*/  FSETP.GT.AND P0, PT, R6, RZ, PT ;  /* 0x000000ff0600720b */ /* 0x000fd20003f04000 */
[----:B------:R-:W-:Y:S02]  /*0470*/  FSEL R8, R2, RZ, !P0 ;  /* 0x000000ff02087208 */ /* 0x000fe40004000000 */
[----:B------:R-:W-:Y:S01]  /*0480*/  @!P1 LEA.HI R5, R4, R4, RZ, 0x1 ;  /* 0x0000000404059211 */ /* 0x000fe200078f08ff */
[----:B------:R-:W-:Y:S01]  /*0490*/  @!P1 IMAD.MOV.U32 R2, RZ, RZ, RZ ;  /* 0x000000ffff029224 */ /* 0x000fe200078e00ff */
[----:B------:R-:W-:Y:S02]  /*04a0*/  FSEL R9, R3, RZ, !P0 ;  /* 0x000000ff03097208 */ /* 0x000fe40004000000 */
[----:B------:R-:W-:-:S04]  /*04b0*/  @!P1 SHF.R.S32.HI R5, RZ, 0x1, R5 ;  /* 0x00000001ff059819 */ /* 0x000fc80000011405 */
[----:B------:R-:W-:Y:S01]  /*04c0*/  @!P1 LEA R11, R5, R11, 0x14 ;  /* 0x0000000b050b9211 */ /* 0x000fe200078ea0ff */
[----:B------:R-:W-:-:S05]  /*04d0*/  @!P1 IMAD.IADD R4, R4, 0x1, -R5 ;  /* 0x0000000104049824 */ /* 0x000fca00078e0a05 */
[----:B------:R-:W-:-:S06]  /*04e0*/  @!P1 LEA R3, R4, 0x3ff00000, 0x14 ;  /* 0x3ff0000004039811 */ /* 0x000fcc00078ea0ff */
[----:B------:R-:W-:-:S11]  /*04f0*/  @!P1 DMUL R8, R10, R2 ;  /* 0x000000020a089228 */ /* 0x000fd60000000000 */
.L_x_174:
[----:B------:R-:W-:Y:S05]  /*0500*/  BSYNC.RECONVERGENT B0 ;  /* 0x0000000000007941 */ /* 0x000fea0003800200 */
.L_x_173:
[----:B------:R-:W-:Y:S01]  /*0510*/  DADD R8, R8, 1 ;  /* 0x3ff0000008087429 */ /* 0x000fe20000000000 */
[----:B------:R-:W-:Y:S05]  /*0520*/  BSSY.RECONVERGENT B0, `(.L_x_175) ;  /* 0x000000e000007945 */ /* 0x000fea0003800200 */
[----:B------:R-:W0:Y:S04]  /*0530*/  MUFU.RCP64H R3, R9 ;  /* 0x0000000900037308 */ /* 0x000e280000001800 */
[----:B------:R-:W-:-:S05]  /*0540*/  VIADD R2, R9, 0x300402 ;  /* 0x0030040209027836 */ /* 0x000fca0000000000 */
[----:B------:R-:W-:Y:S01]  /*0550*/  FSETP.GEU.AND P0, PT, |R2|, 5.8789094863358348022e-39, PT ;  /* 0x004004020200780b */ /* 0x000fe20003f0e200 */
[----:B0-----:R-:W-:-:S08]  /*0560*/  DFMA R4, -R8, R2, 1 ;  /* 0x3ff000000804742b */ /* 0x001fd00000000102 */
[----:B------:R-:W-:-:S08]  /*0570*/  DFMA R4, R4, R4, R4 ;  /* 0x000000040404722b */ /* 0x000fd00000000004 */
[----:B------:R-:W-:-:S08]  /*0580*/  DFMA R4, R2, R4, R2 ;  /* 0x000000040204722b */ /* 0x000fd00000000002 */
[----:B------:R-:W-:-:S08]  /*0590*/  DFMA R6, -R8, R4, 1 ;  /* 0x3ff000000806742b */ /* 0x000fd00000000104 */
[----:B------:R-:W-:Y:S01]  /*05a0*/  DFMA R4, R4, R6, R4 ;  /* 0x000000060404722b */ /* 0x000fe20000000004 */
[----:B------:R-:W-:Y:S10]  /*05b0*/  @P0 BRA `(.L_x_176) ;  /* 0x0000000000100947 */ /* 0x000ff40003800000 */
[----:B------:R-:W-:-:S05]  /*05c0*/  LOP3.LUT R2, R9, 0x7fffffff, RZ, 0xc0, !PT ;  /* 0x7fffffff09027812 */ /* 0x000fca00078ec0ff */
[----:B------:R-:W-:Y:S01]  /*05d0*/  VIADD R3, R2, 0xfff00000 ;  /* 0xfff0000002037836 */ /* 0x000fe20000000000 */
[----:B------:R-:W-:-:S07]  /*05e0*/  MOV R2, 0x600 ;  /* 0x0000060000027802 */ /* 0x000fce0000000f00 */
[----:B------:R-:W-:Y:S05]  /*05f0*/  CALL.REL.NOINC `($__internal_4_$__cuda_sm20_dblrcp_rn_slowpath_v3) ;  /* 0x0000000000187944 */ /* 0x000fea0003c00000 */
.L_x_176:
[----:B------:R-:W-:Y:S05]  /*0600*/  BSYNC.RECONVERGENT B0 ;  /* 0x0000000000007941 */ /* 0x000fea0003800200 */
.L_x_175:
[----:B------:R-:W0:Y:S01]  /*0610*/  LDC.64 R2, c[0x0][0x380] ;  /* 0x0000e000ff027b82 */ /* 0x000e220000000a00 */
[----:B------:R-:W1:Y:S01]  /*0620*/  F2F.F32.F64 R5, R4 ;  /* 0x0000000400057310 */ /* 0x000e620000301000 */
[----:B0-----:R-:W-:-:S05]  /*0630*/  IMAD.WIDE R2, R0, 0x4, R2 ;  /* 0x0000000400027825 */ /* 0x001fca00078e0202 */
[----:B-1----:R-:W-:Y:S01]  /*0640*/  STG.E desc[UR6][R2.64], R5 ;  /* 0x0000000502007986 */ /* 0x002fe2000c101906 */
[----:B------:R-:W-:Y:S05]  /*0650*/  EXIT ;  /* 0x000000000000794d */ /* 0x000fea0003800000 */
        .weak           $__internal_4_$__cuda_sm20_dblrcp_rn_slowpath_v3
        .type           $__internal_4_$__cuda_sm20_dblrcp_rn_slowpath_v3,@function
        .size           $__internal_4_$__cuda_sm20_dblrcp_rn_slowpath_v3,(.L_x_195 - $__internal_4_$__cuda_sm20_dblrcp_rn_slowpath_v3)
$__internal_4_$__cuda_sm20_dblrcp_rn_slowpath_v3:
[----:B------:R-:W-:Y:S01]  /*0660*/  MOV R4, R8 ;  /* 0x0000000800047202 */ /* 0x000fe20000000f00 */
[----:B------:R-:W-:Y:S01]  /*0670*/  IMAD.MOV.U32 R5, RZ, RZ, R9 ;  /* 0x000000ffff057224 */ /* 0x000fe200078e0009 */
[----:B------:R-:W-:Y:S05]  /*0680*/  BSSY.RECONVERGENT B1, `(.L_x_177) ;  /* 0x0000025000017945 */ /* 0x000fea0003800200 */
[----:B------:R-:W-:-:S14]  /*0690*/  DSETP.GTU.AND P0, PT, |R4|, +INF , PT ;  /* 0x7ff000000400742a */ /* 0x000fdc0003f0c200 */
[----:B------:R-:W-:Y:S05]  /*06a0*/  @P0 BRA `(.L_x_178) ;  /* 0x0000000000800947 */ /* 0x000fea0003800000 */
[----:B------:R-:W-:-:S05]  /*06b0*/  LOP3.LUT R8, R9, 0x7fffffff, RZ, 0xc0, !PT ;  /* 0x7fffffff09087812 */ /* 0x000fca00078ec0ff */
[----:B------:R-:W-:-:S05]  /*06c0*/  VIADD R6, R8, 0xffffffff ;  /* 0xffffffff08067836 */ /* 0x000fca0000000000 */
[----:B------:R-:W-:-:S13]  /*06d0*/  ISETP.GE.U32.AND P0, PT, R6, 0x7fefffff, PT ;  /* 0x7fefffff0600780c */ /* 0x000fda0003f06070 */
[----:B------:R-:W-:Y:S01]  /*06e0*/  @P0 LOP3.LUT R7, R5, 0x7ff00000, RZ, 0x3c, !PT ;  /* 0x7ff0000005070812 */ /* 0x000fe200078e3cff */
[----:B------:R-:W-:Y:S01]  /*06f0*/  @P0 IMAD.MOV.U32 R6, RZ, RZ, RZ ;  /* 0x000000ffff060224 */ /* 0x000fe200078e00ff */
[----:B------:R-:W-:Y:S06]  /*0700*/  @P0 BRA `(.L_x_179) ;  /* 0x0000000000700947 */ /* 0x000fec0003800000 */
[----:B------:R-:W-:-:S13]  /*0710*/  ISETP.GE.U32.AND P0, PT, R8, 0x1000001, PT ;  /* 0x010000010800780c */ /* 0x000fda0003f06070 */
[----:B------:R-:W-:Y:S05]  /*0720*/  @!P0 BRA `(.L_x_180) ;  /* 0x0000000000388947 */ /* 0x000fea0003800000 */
[----:B------:R-:W-:Y:S01]  /*0730*/  IADD3 R7, PT, PT, R5, -0x3fe00000, RZ ;  /* 0xc020000005077810 */ /* 0x000fe20007ffe0ff */
[----:B------:R-:W-:Y:S02]  /*0740*/  IMAD.MOV.U32 R6, RZ, RZ, R4 ;  /* 0x000000ffff067224 */ /* 0x000fe400078e0004 */
[----:B------:R-:W-:Y:S01]  /*0750*/  IMAD.MOV.U32 R8, RZ, RZ, R3 ;  /* 0x000000ffff087224 */ /* 0x000fe200078e0003 */
[----:B------:R-:W0:Y:S05]  /*0760*/  MUFU.RCP64H R9, R7 ;  /* 0x0000000700097308 */ /* 0x000e2a0000001800 */
[----:B0-----:R-:W-:-:S08]  /*0770*/  DFMA R10, -R6, R8, 1 ;  /* 0x3ff00000060a742b */ /* 0x001fd00000000108 */
[----:B------:R-:W-:-:S08]  /*0780*/  DFMA R10, R10, R10, R10 ;  /* 0x0000000a0a0a722b */ /* 0x000fd0000000000a */
[----:B------:R-:W-:-:S08]  /*0790*/  DFMA R10, R8, R10, R8 ;  /* 0x0000000a080a722b */ /* 0x000fd00000000008 */
[----:B------:R-:W-:-:S08]  /*07a0*/  DFMA R8, -R6, R10, 1 ;  /* 0x3ff000000608742b */ /* 0x000fd0000000010a */
[----:B------:R-:W-:-:S08]  /*07b0*/  DFMA R8, R10, R8, R10 ;  /* 0x000000080a08722b */ /* 0x000fd0000000000a */
[----:B------:R-:W-:-:S08]  /*07c0*/  DMUL R8, R8, 2.2250738585072013831e-308 ;  /* 0x0010000008087828 */ /* 0x000fd00000000000 */
[----:B------:R-:W-:-:S08]  /*07d0*/  DFMA R4, -R4, R8, 1 ;  /* 0x3ff000000404742b */ /* 0x000fd00000000108 */
[----:B------:R-:W-:-:S08]  /*07e0*/  DFMA R4, R4, R4, R4 ;  /* 0x000000040404722b */ /* 0x000fd00000000004 */
[----:B------:R-:W-:Y:S01]  /*07f0*/  DFMA R6, R8, R4, R8 ;  /* 0x000000040806722b */ /* 0x000fe20000000008 */
[----:B------:R-:W-:Y:S10]  /*0800*/  BRA `(.L_x_179) ;  /* 0x0000000000307947 */ /* 0x000ff40003800000 */
.L_x_180:
[----:B------:R-:W-:Y:S01]  /*0810*/  DMUL R4, R4, 8.11296384146066816958e+31 ;  /* 0x4690000004047828 */ /* 0x000fe20000000000 */
[----:B------:R-:W-:-:S05]  /*0820*/  MOV R6, R3 ;  /* 0x0000000300067202 */ /* 0x000fca0000000f00 */
[----:B------:R-:W0:Y:S02]  /*0830*/  MUFU.RCP64H R7, R5 ;  /* 0x0000000500077308 */ /* 0x000e240000001800 */
[----:B0-----:R-:W-:-:S08]  /*0840*/  DFMA R8, -R4, R6, 1 ;  /* 0x3ff000000408742b */ /* 0x001fd00000000106 */
[----:B------:R-:W-:-:S08]  /*0850*/  DFMA R8, R8, R8, R8 ;  /* 0x000000080808722b */ /* 0x000fd00000000008 */
[----:B------:R-:W-:-:S08]  /*0860*/  DFMA R8, R6, R8, R6 ;  /* 0x000000080608722b */ /* 0x000fd00000000006 */
[----:B------:R-:W-:-:S08]  /*0870*/  DFMA R6, -R4, R8, 1 ;  /* 0x3ff000000406742b */ /* 0x000fd00000000108 */
[----:B------:R-:W-:-:S08]  /*0880*/  DFMA R6, R8, R6, R8 ;  /* 0x000000060806722b */ /* 0x000fd00000000008 */
[----:B------:R-:W-:Y:S01]  /*0890*/  DMUL R6, R6, 8.11296384146066816958e+31 ;  /* 0x4690000006067828 */ /* 0x000fe20000000000 */
[----:B------:R-:W-:Y:S10]  /*08a0*/  BRA `(.L_x_179) ;  /* 0x0000000000087947 */ /* 0x000ff40003800000 */
.L_x_178:
[----:B------:R-:W-:Y:S01]  /*08b0*/  LOP3.LUT R7, R5, 0x80000, RZ, 0xfc, !PT ;  /* 0x0008000005077812 */ /* 0x000fe200078efcff */
[----:B------:R-:W-:-:S07]  /*08c0*/  IMAD.MOV.U32 R6, RZ, RZ, R4 ;  /* 0x000000ffff067224 */ /* 0x000fce00078e0004 */
.L_x_179:
[----:B------:R-:W-:Y:S05]  /*08d0*/  BSYNC.RECONVERGENT B1 ;  /* 0x0000000000017941 */ /* 0x000fea0003800200 */
.L_x_177:
[----:B------:R-:W-:Y:S01]  /*08e0*/  IMAD.MOV.U32 R3, RZ, RZ, 0x0 ;  /* 0x00000000ff037424 */ /* 0x000fe200078e00ff */
[----:B------:R-:W-:Y:S01]  /*08f0*/  MOV R5, R7 ;  /* 0x0000000700057202 */ /* 0x000fe20000000f00 */
[----:B------:R-:W-:Y:S02]  /*0900*/  IMAD.MOV.U32 R4, RZ, RZ, R6 ;  /* 0x000000ffff047224 */ /* 0x000fe400078e0006 */
[----:B------:R-:W-:Y:S05]  /*0910*/  RET.REL.NODEC R2 `(_Z10Sigmoid_fpPfS_iii) ;  /* 0xfffffff402b87950 */ /* 0x000fea0003c3ffff */
.L_x_181:
        /* <DEDUP_REMOVED lines=14> */
.L_x_195:


//--------------------- .text._Z7ReLU_bpPfS_S_iii --------------------------
	.section	.text._Z7ReLU_bpPfS_S_iii,"ax",@progbits
	.align	128
        .global         _Z7ReLU_bpPfS_S_iii
        .type           _Z7ReLU_bpPfS_S_iii,@function
        .size           _Z7ReLU_bpPfS_S_iii,(.L_x_221 - _Z7ReLU_bpPfS_S_iii)
        .other          _Z7ReLU_bpPfS_S_iii,@"STO_CUDA_ENTRY STV_DEFAULT"
_Z7ReLU_bpPfS_S_iii:
.text._Z7ReLU_bpPfS_S_iii:
        /* <DEDUP_REMOVED lines=18> */
[----:B------:R-:W2:Y:S01]  /*0120*/  LDC.64 R4, c[0x0][0x380] ;  /* 0x0000e000ff047b82 */ /* 0x000ea20000000a00 */
[----:B0-----:R-:W-:-:S06]  /*0130*/  IMAD.WIDE R2, R7, 0x4, R2 ;  /* 0x0000000407027825 */ /* 0x001fcc00078e0202 */
[----:B-1----:R-:W3:Y:S01]  /*0140*/  LDG.E R2, desc[UR6][R2.64] ;  /* 0x0000000602027981 */ /* 0x002ee2000c1e1900 */
[----:B------:R-:W-:Y:S01]  /*0150*/  BSSY.RECONVERGENT B0, `(.L_x_182) ;  /* 0x0000008000007945 */ /* 0x000fe20003800200 */
[----:B------:R-:W-:Y:S02]  /*0160*/  HFMA2 R9, -RZ, RZ, 0, 0 ;  /* 0x00000000ff097431 */ /* 0x000fe400000001ff */
[----:B--2---:R-:W-:Y:S01]  /*0170*/  IMAD.WIDE R4, R7, 0x4, R4 ;  /* 0x0000000407047825 */ /* 0x004fe200078e0204 */
[----:B---3--:R-:W-:-:S13]  /*0180*/  FSETP.GT.AND P0, PT, R2, RZ, PT ;  /* 0x000000ff0200720b */ /* 0x008fda0003f04000 */
[----:B------:R-:W-:Y:S05]  /*0190*/  @!P0 BRA `(.L_x_183) ;  /* 0x00000000000c8947 */ /* 0x000fea0003800000 */
[----:B------:R-:W0:Y:S02]  /*01a0*/  LDC.64 R2, c[0x0][0x388] ;  /* 0x0000e200ff027b82 */ /* 0x000e240000000a00 */
[----:B0-----:R-:W-:-:S05]  /*01b0*/  IMAD.WIDE R2, R7, 0x4, R2 ;  /* 0x0000000407027825 */ /* 0x001fca00078e0202 */
[----:B------:R0:W5:Y:S02]  /*01c0*/  LDG.E R9, desc[UR6][R2.64] ;  /* 0x0000000602097981 */ /* 0x000164000c1e1900 */
.L_x_183:
[----:B------:R-:W-:Y:S05]  /*01d0*/  BSYNC.RECONVERGENT B0 ;  /* 0x0000000000007941 */ /* 0x000fea0003800200 */
.L_x_182:
[----:B-----5:R-:W-:Y:S01]  /*01e0*/  STG.E desc[UR6][R4.64], R9 ;  /* 0x0000000904007986 */ /* 0x020fe2000c101906 */
[----:B------:R-:W-:Y:S05]  /*01f0*/  EXIT ;  /* 0x000000000000794d */ /* 0x000fea0003800000 */
.L_x_184:
        /* <DEDUP_REMOVED lines=16> */
.L_x_221:


//--------------------- .text._Z7ReLU_fpPfS_iii   --------------------------
	.section	.text._Z7ReLU_fpPfS_iii,"ax",@progbits
	.align	128
        .global         _Z7ReLU_fpPfS_iii
        .type           _Z7ReLU_fpPfS_iii,@function
        .size           _Z7ReLU_fpPfS_iii,(.L_x_222 - _Z7ReLU_fpPfS_iii)
        .other          _Z7ReLU_fpPfS_iii,@"STO_CUDA_ENTRY STV_DEFAULT"
_Z7ReLU_fpPfS_iii:
.text._Z7ReLU_fpPfS_iii:
        /* <DEDUP_REMOVED lines=21> */
[----:B--2---:R-:W-:Y:S01]  /*0150*/  IMAD.WIDE R4, R7, 0x4, R4 ;  /* 0x0000000407047825 */ /* 0x004fe200078e0204 */
[----:B---3--:R-:W-:-:S05]  /*0160*/  FMNMX R7, RZ, R2, !PT ;  /* 0x00000002ff077209 */ /* 0x008fca0007800000 */
[----:B------:R-:W-:Y:S01]  /*0170*/  STG.E desc[UR6][R4.64], R7 ;  /* 0x0000000704007986 */ /* 0x000fe2000c101906 */
[----:B------:R-:W-:Y:S05]  /*0180*/  EXIT ;  /* 0x000000000000794d */ /* 0x000fea0003800000 */
.L_x_185:
        /* <DEDUP_REMOVED lines=15> */
.L_x_222:


//--------------------- .nv.global.init           --------------------------
	.section	.nv.global.init,"aw",@progbits
	.align	4
.nv.global.init:
	.type		mrg32k3aM1SubSeq,@object
	.size		mrg32k3aM1SubSeq,(mrg32k3aM2SubSeq - mrg32k3aM1SubSeq)
mrg32k3aM1SubSeq:
        /*0000*/ 	.byte	0x0b, 0xcc, 0xee, 0x04, 0x73, 0x29, 0x8b, 0x6f, 0xf6, 0x53, 0x03, 0xf6, 0x23, 0xf6, 0xea, 0xda
        /* <DEDUP_REMOVED lines=125> */
	.type		mrg32k3aM2SubSeq,@object
	.size		mrg32k3aM2SubSeq,(mrg32k3aM1 - mrg32k3aM2SubSeq)
mrg32k3aM2SubSeq:
        /* <DEDUP_REMOVED lines=126> */
	.type		mrg32k3aM1,@object
	.size		mrg32k3aM1,(mrg32k3aM1Seq - mrg32k3aM1)
mrg32k3aM1:
        /* <DEDUP_REMOVED lines=144> */
	.type		mrg32k3aM1Seq,@object
	.size		mrg32k3aM1Seq,(mrg32k3aM2 - mrg32k3aM1Seq)
mrg32k3aM1Seq:
        /* <DEDUP_REMOVED lines=144> */
	.type		mrg32k3aM2,@object
	.size		mrg32k3aM2,(mrg32k3aM2Seq - mrg32k3aM2)
mrg32k3aM2:
        /* <DEDUP_REMOVED lines=144> */
	.type		mrg32k3aM2Seq,@object
	.size		mrg32k3aM2Seq,(precalc_xorwow_matrix - mrg32k3aM2Seq)
mrg32k3aM2Seq:
        /* <DEDUP_REMOVED lines=144> */
	.type		precalc_xorwow_matrix,@object
	.size		precalc_xorwow_matrix,(precalc_xorwow_offset_matrix - precalc_xorwow_matrix)
precalc_xorwow_matrix:
        /* <DEDUP_REMOVED lines=6400> */
	.type		precalc_xorwow_offset_matrix,@object
	.size		precalc_xorwow_offset_matrix,(.L_1 - precalc_xorwow_offset_matrix)
precalc_xorwow_offset_matrix:
        /* <DEDUP_REMOVED lines=6400> */
.L_1:


//--------------------- .nv.shared._Z13normalize_imgPfS_iii --------------------------
	.section	.nv.shared._Z13normalize_imgPfS_iii,"aw",@nobits
	.sectionflags	@""
	.align	4
.nv.shared._Z13normalize_imgPfS_iii:
	.zero		1032


//--------------------- .nv.shared.reserved.0     --------------------------
	.section	.nv.shared.reserved.0,"aw",@nobits
	.weak		__nv_reservedSMEM_offset_0_alias
	.size		__nv_reservedSMEM_offset_0_alias, 0, 64
	.other		__nv_reservedSMEM_offset_0_alias,@"STO_CUDA_RESERVED_SHARED STV_DEFAULT"
__nv_reservedSMEM_offset_0_alias:
	.zero		0
	.zero		64


//--------------------- .nv.global                --------------------------
	.section	.nv.global,"aw",@nobits
	.align	4
.nv.global:
	.type		hist,@object
	.size		hist,(.L_9 - hist)
hist:
	.zero		1024
.L_9:


//--------------------- .nv.shared._Z7calcCDFPfS_iii --------------------------
	.section	.nv.shared._Z7calcCDFPfS_iii,"aw",@nobits
	.sectionflags	@""
	.align	4
.nv.shared._Z7calcCDFPfS_iii:
	.zero		2048


//--------------------- .nv.constant0._Z13normalize_imgPfS_iii --------------------------
	.section	.nv.constant0._Z13normalize_imgPfS_iii,"a",@progbits
	.sectionflags	@""
	.align	4
.nv.constant0._Z13normalize_imgPfS_iii:
	.zero		924


//--------------------- .nv.constant0._Z6concatPfS_S_S_iii --------------------------
	.section	.nv.constant0._Z6concatPfS_S_S_iii,"a",@progbits
	.sectionflags	@""
	.align	4
.nv.constant0._Z6concatPfS_S_S_iii:
	.zero		940


//--------------------- .nv.constant0._Z10dropout_bpPfS_Pbiii --------------------------
	.section	.nv.constant0._Z10dropout_bpPfS_Pbiii,"a",@progbits
	.sectionflags	@""
	.align	4
.nv.constant0._Z10dropout_bpPfS_Pbiii:
	.zero		932


//--------------------- .nv.constant0._Z10dropout_fpPfPbfiiiS_ --------------------------
	.section	.nv.constant0._Z10dropout_fpPfPbfiiiS_,"a",@progbits
	.sectionflags	@""
	.align	4
.nv.constant0._Z10dropout_fpPfPbfiiiS_:
	.zero		936


//--------------------- .nv.constant0._Z6kernelPfP17curandStateXORWOWiii --------------------------
	.section	.nv.constant0._Z6kernelPfP17curandStateXORWOWiii,"a",@progbits
	.sectionflags	@""
	.align	4
.nv.constant0._Z6kernelPfP17curandStateXORWOWiii:
	.zero		924


//--------------------- .nv.constant0._Z12setup_kernelP17curandStateXORWOWmii --------------------------
	.section	.nv.constant0._Z12setup_kernelP17curandStateXORWOWmii,"a",@progbits
	.sectionflags	@""
	.align	4
.nv.constant0._Z12setup_kernelP17curandStateXORWOWmii:
	.zero		920


//--------------------- .nv.constant0._Z20gamma_transformationPfS_iiif --------------------------
	.section	.nv.constant0._Z20gamma_transformationPfS_iiif,"a",@progbits
	.sectionflags	@""
	.align	4
.nv.constant0._Z20gamma_transformationPfS_iiif:
	.zero		928


//--------------------- .nv.constant0._Z18log_transformationPfS_iiif --------------------------
	.section	.nv.constant0._Z18log_transformationPfS_iiif,"a",@progbits
	.sectionflags	@""
	.align	4
.nv.constant0._Z18log_transformationPfS_iiif:
	.zero		928


//--------------------- .nv.constant0._Z23negative_transformationPfS_iii --------------------------
	.section	.nv.constant0._Z23negative_transformationPfS_iii,"a",@progbits
	.sectionflags	@""
	.align	4
.nv.constant0._Z23negative_transformationPfS_iii:
	.zero		924


//--------------------- .nv.constant0._Z7calcCDFPfS_iii --------------------------
	.section	.nv.constant0._Z7calcCDFPfS_iii,"a",@progbits
	.sectionflags	@""
	.align	4
.nv.constant0._Z7calcCDFPfS_iii:
	.zero		924


//--------------------- .nv.constant0._Z22histogram_equalizationPfiii --------------------------
	.section	.nv.constant0._Z22histogram_equalizationPfiii,"a",@progbits
	.sectionflags	@""
	.align	4
.nv.constant0._Z22histogram_equalizationPfiii:
	.zero		916


//--------------------- .nv.constant0._Z8bgr2grayPfS_iii --------------------------
	.section	.nv.constant0._Z8bgr2grayPfS_iii,"a",@progbits
	.sectionflags	@""
	.align	4
.nv.constant0._Z8bgr2grayPfS_iii:
	.zero		924


//--------------------- .nv.constant0._Z9FC_step_bPfS_S_ffiiii --------------------------
	.section	.nv.constant0._Z9FC_step_bPfS_S_ffiiii,"a",@progbits
	.sectionflags	@""
	.align	4
.nv.constant0._Z9FC_step_bPfS_S_ffiiii:
	.zero		944


//--------------------- .nv.constant0._Z9FC_step_wPfS_S_ffiiii --------------------------
	.section	.nv.constant0._Z9FC_step_wPfS_S_ffiiii,"a",@progbits
	.sectionflags	@""
	.align	4
.nv.constant0._Z9FC_step_wPfS_S_ffiiii:
	.zero		944


//--------------------- .nv.constant0._Z5FC_bpPfS_S_S_S_S_S_S_iii --------------------------
	.section	.nv.constant0._Z5FC_bpPfS_S_S_S_S_S_S_iii,"a",@progbits
	.sectionflags	@""
	.align	4
.nv.constant0._Z5FC_bpPfS_S_S_S_S_S_S_iii:
	.zero		972


//--------------------- .nv.constant0._Z5FC_fpPfS_S_S_iii --------------------------
	.section	.nv.constant0._Z5FC_fpPfS_S_S_iii,"a",@progbits
	.sectionflags	@""
	.align	4
.nv.constant0._Z5FC_fpPfS_S_S_iii:
	.zero		940


//--------------------- .nv.constant0._Z10maxpool_bpPfS_Piiii --------------------------
	.section	.nv.constant0._Z10maxpool_bpPfS_Piiii,"a",@progbits
	.sectionflags	@""
	.align	4
.nv.constant0._Z10maxpool_bpPfS_Piiii:
	.zero		932


//--------------------- .nv.constant0._Z10maxpool_fpPfS_Piiii --------------------------
	.section	.nv.constant0._Z10maxpool_fpPfS_Piiii,"a",@progbits
	.sectionflags	@""
	.align	4
.nv.constant0._Z10maxpool_fpPfS_Piiii:
	.zero		932


//--------------------- .nv.constant0._Z9conv_stepPfS_S_iiiffb --------------------------
	.section	.nv.constant0._Z9conv_stepPfS_S_iiiffb,"a",@progbits
	.sectionflags	@""
	.align	4
.nv.constant0._Z9conv_stepPfS_S_iiiffb:
	.zero		941


//--------------------- .nv.constant0._Z9conv_bp_xPfS_S_iiiii --------------------------
	.section	.nv.constant0._Z9conv_bp_xPfS_S_iiiii,"a",@progbits
	.sectionflags	@""
	.align	4
.nv.constant0._Z9conv_bp_xPfS_S_iiiii:
	.zero		940


//--------------------- .nv.constant0._Z6rotatePfS_iii --------------------------
	.section	.nv.constant0._Z6rotatePfS_iii,"a",@progbits
	.sectionflags	@""
	.align	4
.nv.constant0._Z6rotatePfS_iii:
	.zero		924


//--------------------- .nv.constant0._Z7conv_bpPfS_S_iiiii --------------------------
	.section	.nv.constant0._Z7conv_bpPfS_S_iiiii,"a",@progbits
	.sectionflags	@""
	.align	4
.nv.constant0._Z7conv_bpPfS_S_iiiii:
	.zero		940


//--------------------- .nv.constant0._Z7conv_fpPfS_S_iiiii --------------------------
	.section	.nv.constant0._Z7conv_fpPfS_S_iiiii,"a",@progbits
	.sectionflags	@""
	.align	4
.nv.constant0._Z7conv_fpPfS_S_iiiii:
	.zero		940


//--------------------- .nv.constant0._Z10Sigmoid_bpPfS_S_iii --------------------------
	.section	.nv.constant0._Z10Sigmoid_bpPfS_S_iii,"a",@progbits
	.sectionflags	@""
	.align	4
.nv.constant0._Z10Sigmoid_bpPfS_S_iii:
	.zero		932


//--------------------- .nv.constant0._Z10Sigmoid_fpPfS_iii --------------------------
	.section	.nv.constant0._Z10Sigmoid_fpPfS_iii,"a",@progbits
	.sectionflags	@""
	.align	4
.nv.constant0._Z10Sigmoid_fpPfS_iii:
	.zero		924


//--------------------- .nv.constant0._Z7ReLU_bpPfS_S_iii --------------------------
	.section	.nv.constant0._Z7ReLU_bpPfS_S_iii,"a",@progbits
	.sectionflags	@""
	.align	4
.nv.constant0._Z7ReLU_bpPfS_S_iii:
	.zero		932


//--------------------- .nv.constant0._Z7ReLU_fpPfS_iii --------------------------
	.section	.nv.constant0._Z7ReLU_fpPfS_iii,"a",@progbits
	.sectionflags	@""
	.align	4
.nv.constant0._Z7ReLU_fpPfS_iii:
	.zero		924


//--------------------- SYMBOLS --------------------------

	.type		.nv.reservedSmem.offset0,@object
	.size		.nv.reservedSmem.offset0,0x4
	.type		.nv.reservedSmem.cap,@object
	.size		.nv.reservedSmem.cap,0x4
